// auto-generated by cutlass_sweep.epilogue — config: {"arch": "sm_90", "cluster_m": 1, "cluster_n": 1, "dtype": "e4m3", "fusion": "sigmoid", "tile_k": 64, "tile_m": 128, "tile_n": 256}
#include "cutlass/cutlass.h"
#include "cutlass/gemm/collective/collective_builder.hpp"
#include "cutlass/gemm/device/gemm_universal_adapter.h"
#include "cutlass/gemm/kernel/gemm_universal.hpp"
#include "cutlass/epilogue/collective/collective_builder.hpp"
#include "cutlass/epilogue/fusion/operations.hpp"
#include "cutlass/epilogue/thread/activation.h"

using Elem = cutlass::float_e4m3_t;
using Acc  = float;
using TileShape    = cute::Shape<cute::_128, cute::_256, cute::_64>;
using ClusterShape = cute::Shape<cute::_1, cute::_1, cute::_1>;
using FusionOp     = cutlass::epilogue::fusion::LinCombEltAct<cutlass::epilogue::thread::Sigmoid, Elem, Acc>;

using CollectiveEpilogue = typename cutlass::epilogue::collective::CollectiveBuilder<
    cutlass::arch::Sm90, cutlass::arch::OpClassTensorOp,
    TileShape, ClusterShape,
    cutlass::epilogue::collective::EpilogueTileAuto,
    Acc, Acc,
    Elem, cutlass::layout::RowMajor, 128 / cutlass::sizeof_bits<Elem>::value,
    Elem, cutlass::layout::RowMajor, 128 / cutlass::sizeof_bits<Elem>::value,
    cutlass::epilogue::TmaWarpSpecializedCooperative,
    FusionOp
  >::CollectiveOp;

using CollectiveMainloop = typename cutlass::gemm::collective::CollectiveBuilder<
    cutlass::arch::Sm90, cutlass::arch::OpClassTensorOp,
    Elem, cutlass::layout::RowMajor, 128 / cutlass::sizeof_bits<Elem>::value,
    Elem, cutlass::layout::ColumnMajor, 128 / cutlass::sizeof_bits<Elem>::value,
    Acc,
    TileShape, ClusterShape,
    cutlass::gemm::collective::StageCountAutoCarveout<
        static_cast<int>(sizeof(typename CollectiveEpilogue::SharedStorage))>,
    cutlass::gemm::KernelTmaWarpSpecializedCooperative
  >::CollectiveOp;

using GemmKernel = cutlass::gemm::kernel::GemmUniversal<
    cute::Shape<int,int,int,int>, CollectiveMainloop, CollectiveEpilogue>;
using Gemm = cutlass::gemm::device::GemmUniversalAdapter<GemmKernel>;

auto* _anchor = &cutlass::device_kernel<GemmKernel>;


// ===== COMPILED SASS (sm_90a) =====

	.target	sm_90a

	.elftype	@"ET_EXEC"


//--------------------- .note.nv.tkinfo           --------------------------
	.section	.note.nv.tkinfo,"",@"SHT_NOTE"
	.sectionflags	@"SHF_NOTE_NV_TKINFO"
	.tkinfo
        /*0018*/ 	.word	0x00000002
        /*0030*/ 	.string	""
        /*0030*/ 	.string	"ptxas"
        /*0030*/ 	.string	"Cuda compilation tools, release 13.0, V13.0.88"
        /*0030*/ 	.string	"Build cuda_13.0.r13.0/compiler.36424714_0"
        /*0030*/ 	.string	"-arch sm_90a -m 64 "



//--------------------- .note.nv.cuinfo           --------------------------
	.section	.note.nv.cuinfo,"",@"SHT_NOTE"
	.sectionflags	@"SHF_NOTE_NV_CUINFO"
        /*0018*/ 	.short	0x0002
        /*001a*/ 	.short	0x005a
        /*001c*/ 	.short	0x0082
	.zero		2


//--------------------- .nv.info                  --------------------------
	.section	.nv.info,"",@"SHT_CUDA_INFO"
	.align	4


	//----- nvinfo : EIATTR_REGCOUNT
	.align		4
        /*0000*/ 	.byte	0x04, 0x2f
        /*0002*/ 	.short	(.L_16 - .L_15)
	.align		4
.L_15:
        /*0004*/ 	.word	index@(_ZN7cutlass13device_kernelINS_4gemm6kernel13GemmUniversalIN4cute5tupleIJiiiiEEENS1_10collective13CollectiveMmaINS1_37MainloopSm90TmaGmmaWarpSpecializedFP8ILi8ENS5_IJNS4_1CILi1EEESB_SB_EEENS1_35KernelTmaWarpSpecializedCooperativeEEENS5_IJNSA_ILi128EEENSA_ILi256EEENSA_ILi64EEEEEENS_12float_e4m3_tENS5_IJlSB_lEEESJ_SK_NS4_8TiledMMAINS4_8MMA_AtomIJNS4_4SM904GMMA31MMA_64x256x32_F32E4M3E4M3_SS_TNILNSO_7ScaleInE1ELSQ_1EEEEEENS4_6LayoutINS5_IJNSA_ILi2EEESB_SB_EEENS5_IJSB_NSA_ILi0EEESW_EEEEENS5_IJNS4_10UnderscoreESZ_SZ_EEEEENS4_13SM90_TMA_LOADENS4_14ComposedLayoutINS4_7SwizzleILi2ELi4ELi3EEENS4_18smem_ptr_flag_bitsILi8EEENST_INS5_IJNSA_ILi8EEESH_EEENS5_IJSH_SB_EEEEEEEvNS4_8identityES12_S1C_vS1D_EENS_8epilogue10collective18CollectiveEpilogueINS1F_22Sm90TmaWarpSpecializedILi4ELi2ELi16ELb0ELb0EEEJSI_NS5_IJSF_NSA_ILi32EEEEEESJ_SK_SJ_SK_NS1F_6fusion15FusionCallbacksIS1J_NS1M_13LinCombEltActINS1F_6thread7SigmoidESJ_fSJ_fLNS_15FloatRoundStyleE2EEESI_S1L_JEEES12_NS13_INS14_ILi1ELi4ELi3EEES17_NST_INS5_IJS18_S1K_EEENS5_IJS1K_SB_EEEEEEENS4_39AutoVectorizingCopyWithAssumedAlignmentILi128EEENS4_14SM90_TMA_STOREES1Y_S20_NS4_9Copy_AtomIJNS4_17SM90_U32x4_STSM_NENS_6half_tEEEEvEEEvvEEEEvNT_6ParamsE)
        /*0008*/ 	.word	0x000000a8


	//----- nvinfo : EIATTR_FRAME_SIZE
	.align		4
.L_16:
        /*000c*/ 	.byte	0x04, 0x11
        /*000e*/ 	.short	(.L_18 - .L_17)
	.align		4
.L_17:
        /*0010*/ 	.word	index@($__internal_0_$__cuda_sm20_rcp_rn_f32_slowpath)
        /*0014*/ 	.word	0x000000e8


	//----- nvinfo : EIATTR_FRAME_SIZE
	.align		4
.L_18:
        /*0018*/ 	.byte	0x04, 0x11
        /*001a*/ 	.short	(.L_20 - .L_19)
	.align		4
.L_19:
        /*001c*/ 	.word	index@(_ZN7cutlass13device_kernelINS_4gemm6kernel13GemmUniversalIN4cute5tupleIJiiiiEEENS1_10collective13CollectiveMmaINS1_37MainloopSm90TmaGmmaWarpSpecializedFP8ILi8ENS5_IJNS4_1CILi1EEESB_SB_EEENS1_35KernelTmaWarpSpecializedCooperativeEEENS5_IJNSA_ILi128EEENSA_ILi256EEENSA_ILi64EEEEEENS_12float_e4m3_tENS5_IJlSB_lEEESJ_SK_NS4_8TiledMMAINS4_8MMA_AtomIJNS4_4SM904GMMA31MMA_64x256x32_F32E4M3E4M3_SS_TNILNSO_7ScaleInE1ELSQ_1EEEEEENS4_6LayoutINS5_IJNSA_ILi2EEESB_SB_EEENS5_IJSB_NSA_ILi0EEESW_EEEEENS5_IJNS4_10UnderscoreESZ_SZ_EEEEENS4_13SM90_TMA_LOADENS4_14ComposedLayoutINS4_7SwizzleILi2ELi4ELi3EEENS4_18smem_ptr_flag_bitsILi8EEENST_INS5_IJNSA_ILi8EEESH_EEENS5_IJSH_SB_EEEEEEEvNS4_8identityES12_S1C_vS1D_EENS_8epilogue10collective18CollectiveEpilogueINS1F_22Sm90TmaWarpSpecializedILi4ELi2ELi16ELb0ELb0EEEJSI_NS5_IJSF_NSA_ILi32EEEEEESJ_SK_SJ_SK_NS1F_6fusion15FusionCallbacksIS1J_NS1M_13LinCombEltActINS1F_6thread7SigmoidESJ_fSJ_fLNS_15FloatRoundStyleE2EEESI_S1L_JEEES12_NS13_INS14_ILi1ELi4ELi3EEES17_NST_INS5_IJS18_S1K_EEENS5_IJS1K_SB_EEEEEEENS4_39AutoVectorizingCopyWithAssumedAlignmentILi128EEENS4_14SM90_TMA_STOREES1Y_S20_NS4_9Copy_AtomIJNS4_17SM90_U32x4_STSM_NENS_6half_tEEEEvEEEvvEEEEvNT_6ParamsE)
        /*0020*/ 	.word	0x000000e8


	//----- nvinfo : EIATTR_MIN_STACK_SIZE
	.align		4
.L_20:
        /*0024*/ 	.byte	0x04, 0x12
        /*0026*/ 	.short	(.L_22 - .L_21)
	.align		4
.L_21:
        /*0028*/ 	.word	index@(_ZN7cutlass13device_kernelINS_4gemm6kernel13GemmUniversalIN4cute5tupleIJiiiiEEENS1_10collective13CollectiveMmaINS1_37MainloopSm90TmaGmmaWarpSpecializedFP8ILi8ENS5_IJNS4_1CILi1EEESB_SB_EEENS1_35KernelTmaWarpSpecializedCooperativeEEENS5_IJNSA_ILi128EEENSA_ILi256EEENSA_ILi64EEEEEENS_12float_e4m3_tENS5_IJlSB_lEEESJ_SK_NS4_8TiledMMAINS4_8MMA_AtomIJNS4_4SM904GMMA31MMA_64x256x32_F32E4M3E4M3_SS_TNILNSO_7ScaleInE1ELSQ_1EEEEEENS4_6LayoutINS5_IJNSA_ILi2EEESB_SB_EEENS5_IJSB_NSA_ILi0EEESW_EEEEENS5_IJNS4_10UnderscoreESZ_SZ_EEEEENS4_13SM90_TMA_LOADENS4_14ComposedLayoutINS4_7SwizzleILi2ELi4ELi3EEENS4_18smem_ptr_flag_bitsILi8EEENST_INS5_IJNSA_ILi8EEESH_EEENS5_IJSH_SB_EEEEEEEvNS4_8identityES12_S1C_vS1D_EENS_8epilogue10collective18CollectiveEpilogueINS1F_22Sm90TmaWarpSpecializedILi4ELi2ELi16ELb0ELb0EEEJSI_NS5_IJSF_NSA_ILi32EEEEEESJ_SK_SJ_SK_NS1F_6fusion15FusionCallbacksIS1J_NS1M_13LinCombEltActINS1F_6thread7SigmoidESJ_fSJ_fLNS_15FloatRoundStyleE2EEESI_S1L_JEEES12_NS13_INS14_ILi1ELi4ELi3EEES17_NST_INS5_IJS18_S1K_EEENS5_IJS1K_SB_EEEEEEENS4_39AutoVectorizingCopyWithAssumedAlignmentILi128EEENS4_14SM90_TMA_STOREES1Y_S20_NS4_9Copy_AtomIJNS4_17SM90_U32x4_STSM_NENS_6half_tEEEEvEEEvvEEEEvNT_6ParamsE)
        /*002c*/ 	.word	0x000000e8
.L_22:


//--------------------- .nv.compat                --------------------------
	.section	.nv.compat,"",@"SHT_CUDA_COMPAT_INFO"
	.align	4
        /*0000*/ 	.byte	0x02, 0x09, 0x01, 0x00, 0x02, 0x02, 0x04, 0x00, 0x02, 0x05, 0x05, 0x00, 0x03, 0x07, 0x01, 0x01
        /*0010*/ 	.byte	0x02, 0x03, 0x01, 0x00, 0x02, 0x06, 0x01, 0x00, 0x04, 0x0b, 0x08, 0x00, 0x00, 0x00, 0x00, 0x00
        /*0020*/ 	.byte	0x00, 0x00, 0x00, 0x00


//--------------------- .nv.info._ZN7cutlass13device_kernelINS_4gemm6kernel13GemmUniversalIN4cute5tupleIJiiiiEEENS1_10collective13CollectiveMmaINS1_37MainloopSm90TmaGmmaWarpSpecializedFP8ILi8ENS5_IJNS4_1CILi1EEESB_SB_EEENS1_35KernelTmaWarpSpecializedCooperativeEEENS5_IJNSA_ILi128EEENSA_ILi256EEENSA_ILi64EEEEEENS_12float_e4m3_tENS5_IJlSB_lEEESJ_SK_NS4_8TiledMMAINS4_8MMA_AtomIJNS4_4SM904GMMA31MMA_64x256x32_F32E4M3E4M3_SS_TNILNSO_7ScaleInE1ELSQ_1EEEEEENS4_6LayoutINS5_IJNSA_ILi2EEESB_SB_EEENS5_IJSB_NSA_ILi0EEESW_EEEEENS5_IJNS4_10UnderscoreESZ_SZ_EEEEENS4_13SM90_TMA_LOADENS4_14ComposedLayoutINS4_7SwizzleILi2ELi4ELi3EEENS4_18smem_ptr_flag_bitsILi8EEENST_INS5_IJNSA_ILi8EEESH_EEENS5_IJSH_SB_EEEEEEEvNS4_8identityES12_S1C_vS1D_EENS_8epilogue10collective18CollectiveEpilogueINS1F_22Sm90TmaWarpSpecializedILi4ELi2ELi16ELb0ELb0EEEJSI_NS5_IJSF_NSA_ILi32EEEEEESJ_SK_SJ_SK_NS1F_6fusion15FusionCallbacksIS1J_NS1M_13LinCombEltActINS1F_6thread7SigmoidESJ_fSJ_fLNS_15FloatRoundStyleE2EEESI_S1L_JEEES12_NS13_INS14_ILi1ELi4ELi3EEES17_NST_INS5_IJS18_S1K_EEENS5_IJS1K_SB_EEEEEEENS4_39AutoVectorizingCopyWithAssumedAlignmentILi128EEENS4_14SM90_TMA_STOREES1Y_S20_NS4_9Copy_AtomIJNS4_17SM90_U32x4_STSM_NENS_6half_tEEEEvEEEvvEEEEvNT_6ParamsE --------------------------
	.section	.nv.info._ZN7cutlass13device_kernelINS_4gemm6kernel13GemmUniversalIN4cute5tupleIJiiiiEEENS1_10collective13CollectiveMmaINS1_37MainloopSm90TmaGmmaWarpSpecializedFP8ILi8ENS5_IJNS4_1CILi1EEESB_SB_EEENS1_35KernelTmaWarpSpecializedCooperativeEEENS5_IJNSA_ILi128EEENSA_ILi256EEENSA_ILi64EEEEEENS_12float_e4m3_tENS5_IJlSB_lEEESJ_SK_NS4_8TiledMMAINS4_8MMA_AtomIJNS4_4SM904GMMA31MMA_64x256x32_F32E4M3E4M3_SS_TNILNSO_7ScaleInE1ELSQ_1EEEEEENS4_6LayoutINS5_IJNSA_ILi2EEESB_SB_EEENS5_IJSB_NSA_ILi0EEESW_EEEEENS5_IJNS4_10UnderscoreESZ_SZ_EEEEENS4_13SM90_TMA_LOADENS4_14ComposedLayoutINS4_7SwizzleILi2ELi4ELi3EEENS4_18smem_ptr_flag_bitsILi8EEENST_INS5_IJNSA_ILi8EEESH_EEENS5_IJSH_SB_EEEEEEEvNS4_8identityES12_S1C_vS1D_EENS_8epilogue10collective18CollectiveEpilogueINS1F_22Sm90TmaWarpSpecializedILi4ELi2ELi16ELb0ELb0EEEJSI_NS5_IJSF_NSA_ILi32EEEEEESJ_SK_SJ_SK_NS1F_6fusion15FusionCallbacksIS1J_NS1M_13LinCombEltActINS1F_6thread7SigmoidESJ_fSJ_fLNS_15FloatRoundStyleE2EEESI_S1L_JEEES12_NS13_INS14_ILi1ELi4ELi3EEES17_NST_INS5_IJS18_S1K_EEENS5_IJS1K_SB_EEEEEEENS4_39AutoVectorizingCopyWithAssumedAlignmentILi128EEENS4_14SM90_TMA_STOREES1Y_S20_NS4_9Copy_AtomIJNS4_17SM90_U32x4_STSM_NENS_6half_tEEEEvEEEvvEEEEvNT_6ParamsE,"",@"SHT_CUDA_INFO"
	.sectionflags	@""
	.align	4


	//----- nvinfo : EIATTR_CUDA_API_VERSION
	.align		4
        /*0000*/ 	.byte	0x04, 0x37
        /*0002*/ 	.short	(.L_24 - .L_23)
.L_23:
        /*0004*/ 	.word	0x00000082


	//----- nvinfo : EIATTR_KPARAM_INFO
	.align		4
.L_24:
        /*0008*/ 	.byte	0x04, 0x17
        /*000a*/ 	.short	(.L_26 - .L_25)
.L_25:
        /*000c*/ 	.word	0x00000000
        /*0010*/ 	.short	0x0000
        /*0012*/ 	.short	0x0070
        /*0014*/ 	.byte	0x00, 0xf0, 0x01, 0x1c


	//----- nvinfo : EIATTR_SPARSE_MMA_MASK
	.align		4
.L_26:
        /*0018*/ 	.byte	0x03, 0x50
        /*001a*/ 	.short	0x0000


	//----- nvinfo : EIATTR_MAXREG_COUNT
	.align		4
        /*001c*/ 	.byte	0x03, 0x1b
        /*001e*/ 	.short	0x00a8


	//----- nvinfo : EIATTR_NUM_BARRIERS
	.align		4
        /*0020*/ 	.byte	0x02, 0x4c
        /*0022*/ 	.byte	0x02
	.zero		1


	//----- nvinfo : EIATTR_EXTERNS
	.align		4
        /*0024*/ 	.byte	0x04, 0x0f
        /*0026*/ 	.short	(.L_28 - .L_27)


	//   ....[0]....
	.align		4
.L_27:
        /*0028*/ 	.word	index@(__assertfail)


	//----- nvinfo : EIATTR_ANNOTATIONS
	.align		4
.L_28:
        /*002c*/ 	.byte	0x04, 0x55
        /*002e*/ 	.short	(.L_30 - .L_29)


	//   ....[0]....
.L_29:
        /*0030*/ 	.word	0x00000001
        /*0034*/ 	.byte	0xd0, 0x0a, 0x00, 0x00, 0x01, 0x00, 0x00, 0x00, 0xf0, 0x0a, 0x00, 0x00, 0x01, 0x00, 0x00, 0x00
        /* <DEDUP_REMOVED lines=232> */
        /*0ec4*/ 	.byte	0xe0, 0x99, 0x01, 0x00


	//----- nvinfo : EIATTR_MERCURY_ISA_VERSION
	.align		4
.L_30:
        /*0ec8*/ 	.byte	0x03, 0x5f
        /*0eca*/ 	.short	0x0101


	//----- nvinfo : EIATTR_INT_WARP_WIDE_INSTR_OFFSETS
	.align		4
        /*0ecc*/ 	.byte	0x04, 0x31
        /*0ece*/ 	.short	(.L_32 - .L_31)


	//   ....[0]....
.L_31:
        /*0ed0*/ 	.word	0x00000940


	//   ....[1]....
        /*0ed4*/ 	.word	0x00000950


	//   ....[2]....
        /*0ed8*/ 	.word	0x000009f0


	//----- nvinfo : EIATTR_COOP_GROUP_MASK_REGIDS
	.align		4
.L_32:
        /*0edc*/ 	.byte	0x04, 0x29
        /*0ede*/ 	.short	(.L_34 - .L_33)


	//   ....[0]....
.L_33:
        /*0ee0*/ 	.word	0xffffffff


	//   ....[1]....
        /*0ee4*/ 	.word	0xffffffff


	//   ....[2]....
        /*0ee8*/ 	.word	0xffffffff


	//   ....[3]....
        /*0eec*/ 	.word	0xffffffff


	//   ....[4]....
        /*0ef0*/ 	.word	0xffffffff


	//   ....[5]....
        /*0ef4*/ 	.word	0xffffffff


	//----- nvinfo : EIATTR_COOP_GROUP_INSTR_OFFSETS
	.align		4
.L_34:
        /*0ef8*/ 	.byte	0x04, 0x28
        /*0efa*/ 	.short	(.L_36 - .L_35)


	//   ....[0]....
.L_35:
        /*0efc*/ 	.word	0x00000080


	//   ....[1]....
        /*0f00*/ 	.word	0x00000090


	//   ....[2]....
        /*0f04*/ 	.word	0x00000450


	//   ....[3]....
        /*0f08*/ 	.word	0x00000690


	//   ....[4]....
        /*0f0c*/ 	.word	0x00000840


	//   ....[5]....
        /*0f10*/ 	.word	0x00001810


	//----- nvinfo : EIATTR_REG_RECONFIG
	.align		4
.L_36:
        /*0f14*/ 	.byte	0x01, 0x54
	.zero		2


	//----- nvinfo : EIATTR_SYSCALL_OFFSETS
	.align		4
        /*0f18*/ 	.byte	0x04, 0x46
        /*0f1a*/ 	.short	(.L_38 - .L_37)


	//   ....[0]....
.L_37:
        /*0f1c*/ 	.word	0x00005670


	//   ....[1]....
        /*0f20*/ 	.word	0x000057b0


	//----- nvinfo : EIATTR_MBARRIER_INSTR_OFFSETS
	.align		4
.L_38:
        /*0f24*/ 	.byte	0x04, 0x39
        /*0f26*/ 	.short	(.L_40 - .L_39)


	//   ....[0]....
.L_39:
        /*0f28*/ 	.word	0x00000570
        /*0f2c*/ 	.word	0x000000ff
        /*0f30*/ 	.word	0x00000000
        /*0f34*/ 	.short	0x0100
        /*0f36*/ 	.byte	0x08
	.zero		1


	//   ....[1]....
        /*0f38*/ 	.word	0x00000580
        /*0f3c*/ 	.word	0x000000ff
        /*0f40*/ 	.word	0x00000040
        /*0f44*/ 	.short	0x0100
        /*0f46*/ 	.byte	0x08
	.zero		1


	//   ....[2]....
        /*0f48*/ 	.word	0x00000590
        /*0f4c*/ 	.word	0x000000ff
        /*0f50*/ 	.word	0x00000008
        /*0f54*/ 	.short	0x0100
        /*0f56*/ 	.byte	0x08
	.zero		1


	//   ....[3]....
        /*0f58*/ 	.word	0x000005a0
        /*0f5c*/ 	.word	0x000000ff
        /*0f60*/ 	.word	0x00000048
        /*0f64*/ 	.short	0x0100
        /*0f66*/ 	.byte	0x08
	.zero		1


	//   ....[4]....
        /*0f68*/ 	.word	0x000005b0
        /*0f6c*/ 	.word	0x000000ff
        /*0f70*/ 	.word	0x00000010
        /*0f74*/ 	.short	0x0100
        /*0f76*/ 	.byte	0x08
	.zero		1


	//   ....[5]....
        /*0f78*/ 	.word	0x000005c0
        /*0f7c*/ 	.word	0x000000ff
        /*0f80*/ 	.word	0x00000050
        /*0f84*/ 	.short	0x0100
        /*0f86*/ 	.byte	0x08
	.zero		1


	//   ....[6]....
        /*0f88*/ 	.word	0x000005d0
        /*0f8c*/ 	.word	0x000000ff
        /*0f90*/ 	.word	0x00000018
        /*0f94*/ 	.short	0x0100
        /*0f96*/ 	.byte	0x08
	.zero		1


	//   ....[7]....
        /*0f98*/ 	.word	0x000005e0
        /*0f9c*/ 	.word	0x000000ff
        /*0fa0*/ 	.word	0x00000058
        /*0fa4*/ 	.short	0x0100
        /*0fa6*/ 	.byte	0x08
	.zero		1


	//   ....[8]....
        /*0fa8*/ 	.word	0x000005f0
        /*0fac*/ 	.word	0x000000ff
        /*0fb0*/ 	.word	0x00000020
        /*0fb4*/ 	.short	0x0100
        /*0fb6*/ 	.byte	0x08
	.zero		1


	//   ....[9]....
        /*0fb8*/ 	.word	0x00000600
        /*0fbc*/ 	.word	0x000000ff
        /*0fc0*/ 	.word	0x00000060
        /*0fc4*/ 	.short	0x0100
        /*0fc6*/ 	.byte	0x08
	.zero		1


	//   ....[10]....
        /*0fc8*/ 	.word	0x00000610
        /*0fcc*/ 	.word	0x000000ff
        /*0fd0*/ 	.word	0x00000028
        /*0fd4*/ 	.short	0x0100
        /*0fd6*/ 	.byte	0x08
	.zero		1


	//   ....[11]....
        /*0fd8*/ 	.word	0x00000620
        /*0fdc*/ 	.word	0x000000ff
        /*0fe0*/ 	.word	0x00000068
        /*0fe4*/ 	.short	0x0100
        /*0fe6*/ 	.byte	0x08
	.zero		1


	//   ....[12]....
        /*0fe8*/ 	.word	0x00000630
        /*0fec*/ 	.word	0x000000ff
        /*0ff0*/ 	.word	0x00000030
        /*0ff4*/ 	.short	0x0100
        /*0ff6*/ 	.byte	0x08
	.zero		1


	//   ....[13]....
        /*0ff8*/ 	.word	0x00000640
        /*0ffc*/ 	.word	0x000000ff
        /*1000*/ 	.word	0x00000070
        /*1004*/ 	.short	0x0100
        /*1006*/ 	.byte	0x08
	.zero		1


	//   ....[14]....
        /*1008*/ 	.word	0x00000650
        /*100c*/ 	.word	0x000000ff
        /*1010*/ 	.word	0x00000038
        /*1014*/ 	.short	0x0100
        /*1016*/ 	.byte	0x08
	.zero		1


	//   ....[15]....
        /*1018*/ 	.word	0x00000660
        /*101c*/ 	.word	0x000000ff
        /*1020*/ 	.word	0x00000078
        /*1024*/ 	.short	0x0100
        /*1026*/ 	.byte	0x08
	.zero		1


	//   ....[16]....
        /*1028*/ 	.word	0x000007b0
        /*102c*/ 	.word	0x000000ff
        /*1030*/ 	.word	0x00000080
        /*1034*/ 	.short	0x0100
        /*1036*/ 	.byte	0x08
	.zero		1


	//   ....[17]....
        /*1038*/ 	.word	0x000007c0
        /*103c*/ 	.word	0x000000ff
        /*1040*/ 	.word	0x000000a0
        /*1044*/ 	.short	0x0100
        /*1046*/ 	.byte	0x08
	.zero		1


	//   ....[18]....
        /*1048*/ 	.word	0x000007d0
        /*104c*/ 	.word	0x000000ff
        /*1050*/ 	.word	0x00000088
        /*1054*/ 	.short	0x0100
        /*1056*/ 	.byte	0x08
	.zero		1


	//   ....[19]....
        /*1058*/ 	.word	0x000007e0
        /*105c*/ 	.word	0x000000ff
        /*1060*/ 	.word	0x000000a8
        /*1064*/ 	.short	0x0100
        /*1066*/ 	.byte	0x08
	.zero		1


	//   ....[20]....
        /*1068*/ 	.word	0x000007f0
        /*106c*/ 	.word	0x000000ff
        /*1070*/ 	.word	0x00000090
        /*1074*/ 	.short	0x0100
        /*1076*/ 	.byte	0x08
	.zero		1


	//   ....[21]....
        /*1078*/ 	.word	0x00000800
        /*107c*/ 	.word	0x000000ff
        /*1080*/ 	.word	0x000000b0
        /*1084*/ 	.short	0x0100
        /*1086*/ 	.byte	0x08
	.zero		1


	//   ....[22]....
        /*1088*/ 	.word	0x00000810
        /*108c*/ 	.word	0x000000ff
        /*1090*/ 	.word	0x00000098
        /*1094*/ 	.short	0x0100
        /*1096*/ 	.byte	0x08
	.zero		1


	//   ....[23]....
        /*1098*/ 	.word	0x00000820
        /*109c*/ 	.word	0x000000ff
        /*10a0*/ 	.word	0x000000b8
        /*10a4*/ 	.short	0x0100
        /*10a6*/ 	.byte	0x08
	.zero		1


	//   ....[24]....
        /*10a8*/ 	.word	0x00000a90
        /*10ac*/ 	.word	0x000000ff
        /*10b0*/ 	.word	0x000000c0
        /*10b4*/ 	.short	0x0100
        /*10b6*/ 	.byte	0x08
	.zero		1


	//   ....[25]....
        /*10b8*/ 	.word	0x00000b30
        /*10bc*/ 	.word	0x000000ff
        /*10c0*/ 	.word	0x000000c8
        /*10c4*/ 	.short	0x0100
        /*10c6*/ 	.byte	0x08
	.zero		1


	//   ....[26]....
        /*10c8*/ 	.word	0x00002090
        /*10cc*/ 	.word	0x000000ff
        /*10d0*/ 	.word	0x00000000
        /*10d4*/ 	.short	0x010a
        /*10d6*/ 	.byte	0x04
	.zero		1


	//   ....[27]....
        /*10d8*/ 	.word	0x000020d0
        /*10dc*/ 	.word	0x000000ff
        /*10e0*/ 	.word	0x00000000
        /*10e4*/ 	.short	0x010a
        /*10e6*/ 	.byte	0x04
	.zero		1


	//   ....[28]....
        /*10e8*/ 	.word	0x00003430
        /*10ec*/ 	.word	0x000000ff
        /*10f0*/ 	.word	0x00000000
        /*10f4*/ 	.short	0x010a
        /*10f6*/ 	.byte	0x08
	.zero		1


	//   ....[29]....
        /*10f8*/ 	.word	0x00003470
        /*10fc*/ 	.word	0x000000ff
        /*1100*/ 	.word	0x00000000
        /*1104*/ 	.short	0x010a
        /*1106*/ 	.byte	0x08
	.zero		1


	//   ....[30]....
        /*1108*/ 	.word	0x000044f0
        /*110c*/ 	.word	0x000000ff
        /*1110*/ 	.word	0x00000000
        /*1114*/ 	.short	0x0101
        /*1116*/ 	.byte	0x06
	.zero		1


	//   ....[31]....
        /*1118*/ 	.word	0x000054c0
        /*111c*/ 	.word	0x000000ff
        /*1120*/ 	.word	0x00000000
        /*1124*/ 	.short	0x0101
        /*1126*/ 	.byte	0x04
	.zero		1


	//   ....[32]....
        /*1128*/ 	.word	0x00005ca0
        /*112c*/ 	.word	0x0000000d
        /*1130*/ 	.word	0x00000080
        /*1134*/ 	.short	0x010a
        /*1136*/ 	.byte	0x3f
	.zero		1


	//   ....[33]....
        /*1138*/ 	.word	0x00005fb0
        /*113c*/ 	.word	0x00000000
        /*1140*/ 	.word	0x00000000
        /*1144*/ 	.short	0x0101
        /*1146*/ 	.byte	0x3f
	.zero		1


	//   ....[34]....
        /*1148*/ 	.word	0x00007ef0
        /*114c*/ 	.word	0x0000000e
        /*1150*/ 	.word	0x00000080
        /*1154*/ 	.short	0x010a
        /*1156*/ 	.byte	0x3f
	.zero		1


	//   ....[35]....
        /*1158*/ 	.word	0x00008120
        /*115c*/ 	.word	0x00000000
        /*1160*/ 	.word	0x00000000
        /*1164*/ 	.short	0x0101
        /*1166*/ 	.byte	0x3f
	.zero		1


	//   ....[36]....
        /*1168*/ 	.word	0x00009f70
        /*116c*/ 	.word	0x0000000d
        /*1170*/ 	.word	0x00000080
        /*1174*/ 	.short	0x010a
        /*1176*/ 	.byte	0x3f
	.zero		1


	//   ....[37]....
        /*1178*/ 	.word	0x0000a1a0
        /*117c*/ 	.word	0x00000000
        /*1180*/ 	.word	0x00000000
        /*1184*/ 	.short	0x0101
        /*1186*/ 	.byte	0x3f
	.zero		1


	//   ....[38]....
        /*1188*/ 	.word	0x0000bfd0
        /*118c*/ 	.word	0x00000000
        /*1190*/ 	.word	0x00000080
        /*1194*/ 	.short	0x010a
        /*1196*/ 	.byte	0x3f
	.zero		1


	//   ....[39]....
        /*1198*/ 	.word	0x0000c250
        /*119c*/ 	.word	0x00000000
        /*11a0*/ 	.word	0x00000000
        /*11a4*/ 	.short	0x0101
        /*11a6*/ 	.byte	0x3f
	.zero		1


	//   ....[40]....
        /*11a8*/ 	.word	0x0000e090
        /*11ac*/ 	.word	0x00000000
        /*11b0*/ 	.word	0x00000080
        /*11b4*/ 	.short	0x010a
        /*11b6*/ 	.byte	0x3f
	.zero		1


	//   ....[41]....
        /*11b8*/ 	.word	0x0000e310
        /*11bc*/ 	.word	0x00000000
        /*11c0*/ 	.word	0x00000000
        /*11c4*/ 	.short	0x0101
        /*11c6*/ 	.byte	0x3f
	.zero		1


	//   ....[42]....
        /*11c8*/ 	.word	0x00010150
        /*11cc*/ 	.word	0x00000000
        /*11d0*/ 	.word	0x00000080
        /*11d4*/ 	.short	0x010a
        /*11d6*/ 	.byte	0x3f
	.zero		1


	//   ....[43]....
        /*11d8*/ 	.word	0x000103d0
        /*11dc*/ 	.word	0x00000000
        /*11e0*/ 	.word	0x00000000
        /*11e4*/ 	.short	0x0101
        /*11e6*/ 	.byte	0x3f
	.zero		1


	//   ....[44]....
        /*11e8*/ 	.word	0x000122e0
        /*11ec*/ 	.word	0x00000000
        /*11f0*/ 	.word	0x00000080
        /*11f4*/ 	.short	0x010a
        /*11f6*/ 	.byte	0x3f
	.zero		1


	//   ....[45]....
        /*11f8*/ 	.word	0x00012560
        /*11fc*/ 	.word	0x00000000
        /*1200*/ 	.word	0x00000000
        /*1204*/ 	.short	0x0101
        /*1206*/ 	.byte	0x3f
	.zero		1


	//   ....[46]....
        /*1208*/ 	.word	0x000144a0
        /*120c*/ 	.word	0x00000003
        /*1210*/ 	.word	0x00000080
        /*1214*/ 	.short	0x010a
        /*1216*/ 	.byte	0x3f
	.zero		1


	//   ....[47]....
        /*1218*/ 	.word	0x00014700
        /*121c*/ 	.word	0x00000000
        /*1220*/ 	.word	0x00000000
        /*1224*/ 	.short	0x0101
        /*1226*/ 	.byte	0x3f
	.zero		1


	//   ....[48]....
        /*1228*/ 	.word	0x000173e0
        /*122c*/ 	.word	0x000000ff
        /*1230*/ 	.word	0x000000c8
        /*1234*/ 	.short	0x010a
        /*1236*/ 	.byte	0x04
	.zero		1


	//   ....[49]....
        /*1238*/ 	.word	0x000177e0
        /*123c*/ 	.word	0x000000ff
        /*1240*/ 	.word	0x000000a0
        /*1244*/ 	.short	0x010a
        /*1246*/ 	.byte	0x0d
	.zero		1


	//   ....[50]....
        /*1248*/ 	.word	0x000178d0
        /*124c*/ 	.word	0x000000ff
        /*1250*/ 	.word	0x00000080
        /*1254*/ 	.short	0x010b
        /*1256*/ 	.byte	0x0d
	.zero		1


	//   ....[51]....
        /*1258*/ 	.word	0x00017930
        /*125c*/ 	.word	0x000000ff
        /*1260*/ 	.word	0x00000000
        /*1264*/ 	.short	0x0101
        /*1266*/ 	.byte	0x10
	.zero		1


	//   ....[52]....
        /*1268*/ 	.word	0x00017960
        /*126c*/ 	.word	0x000000ff
        /*1270*/ 	.word	0x000000a8
        /*1274*/ 	.short	0x010a
        /*1276*/ 	.byte	0x0d
	.zero		1


	//   ....[53]....
        /*1278*/ 	.word	0x00017a70
        /*127c*/ 	.word	0x000000ff
        /*1280*/ 	.word	0x00000088
        /*1284*/ 	.short	0x010b
        /*1286*/ 	.byte	0x0d
	.zero		1


	//   ....[54]....
        /*1288*/ 	.word	0x00017ad0
        /*128c*/ 	.word	0x000000ff
        /*1290*/ 	.word	0x00000000
        /*1294*/ 	.short	0x0101
        /*1296*/ 	.byte	0x12
	.zero		1


	//   ....[55]....
        /*1298*/ 	.word	0x00017b00
        /*129c*/ 	.word	0x000000ff
        /*12a0*/ 	.word	0x000000b0
        /*12a4*/ 	.short	0x010a
        /*12a6*/ 	.byte	0x0d
	.zero		1


	//   ....[56]....
        /*12a8*/ 	.word	0x00017c10
        /*12ac*/ 	.word	0x000000ff
        /*12b0*/ 	.word	0x00000090
        /*12b4*/ 	.short	0x010b
        /*12b6*/ 	.byte	0x0d
	.zero		1


	//   ....[57]....
        /*12b8*/ 	.word	0x00017c70
        /*12bc*/ 	.word	0x000000ff
        /*12c0*/ 	.word	0x00000000
        /*12c4*/ 	.short	0x0101
        /*12c6*/ 	.byte	0x15
	.zero		1


	//   ....[58]....
        /*12c8*/ 	.word	0x00017ca0
        /*12cc*/ 	.word	0x000000ff
        /*12d0*/ 	.word	0x000000b8
        /*12d4*/ 	.short	0x010a
        /*12d6*/ 	.byte	0x0d
	.zero		1


	//   ....[59]....
        /*12d8*/ 	.word	0x00017db0
        /*12dc*/ 	.word	0x000000ff
        /*12e0*/ 	.word	0x00000098
        /*12e4*/ 	.short	0x010b
        /*12e6*/ 	.byte	0x0d
	.zero		1


	//   ....[60]....
        /*12e8*/ 	.word	0x00017e10
        /*12ec*/ 	.word	0x000000ff
        /*12f0*/ 	.word	0x00000000
        /*12f4*/ 	.short	0x0101
        /*12f6*/ 	.byte	0x1d
	.zero		1


	//   ....[61]....
        /*12f8*/ 	.word	0x00017e50
        /*12fc*/ 	.word	0x000000ff
        /*1300*/ 	.word	0x000000a0
        /*1304*/ 	.short	0x010a
        /*1306*/ 	.byte	0x0d
	.zero		1


	//   ....[62]....
        /*1308*/ 	.word	0x00017f50
        /*130c*/ 	.word	0x000000ff
        /*1310*/ 	.word	0x00000080
        /*1314*/ 	.short	0x010b
        /*1316*/ 	.byte	0x0d
	.zero		1


	//   ....[63]....
        /*1318*/ 	.word	0x00017f90
        /*131c*/ 	.word	0x000000ff
        /*1320*/ 	.word	0x00000000
        /*1324*/ 	.short	0x0101
        /*1326*/ 	.byte	0x10
	.zero		1


	//   ....[64]....
        /*1328*/ 	.word	0x00017fc0
        /*132c*/ 	.word	0x000000ff
        /*1330*/ 	.word	0x000000a8
        /*1334*/ 	.short	0x010a
        /*1336*/ 	.byte	0x0d
	.zero		1


	//   ....[65]....
        /*1338*/ 	.word	0x000180c0
        /*133c*/ 	.word	0x000000ff
        /*1340*/ 	.word	0x00000088
        /*1344*/ 	.short	0x010b
        /*1346*/ 	.byte	0x0d
	.zero		1


	//   ....[66]....
        /*1348*/ 	.word	0x00018100
        /*134c*/ 	.word	0x000000ff
        /*1350*/ 	.word	0x00000000
        /*1354*/ 	.short	0x0101
        /*1356*/ 	.byte	0x12
	.zero		1


	//   ....[67]....
        /*1358*/ 	.word	0x00018130
        /*135c*/ 	.word	0x000000ff
        /*1360*/ 	.word	0x000000b0
        /*1364*/ 	.short	0x010a
        /*1366*/ 	.byte	0x0d
	.zero		1


	//   ....[68]....
        /*1368*/ 	.word	0x00018230
        /*136c*/ 	.word	0x000000ff
        /*1370*/ 	.word	0x00000090
        /*1374*/ 	.short	0x010b
        /*1376*/ 	.byte	0x0d
	.zero		1


	//   ....[69]....
        /*1378*/ 	.word	0x00018270
        /*137c*/ 	.word	0x000000ff
        /*1380*/ 	.word	0x00000000
        /*1384*/ 	.short	0x0101
        /*1386*/ 	.byte	0x15
	.zero		1


	//   ....[70]....
        /*1388*/ 	.word	0x000182a0
        /*138c*/ 	.word	0x000000ff
        /*1390*/ 	.word	0x000000b8
        /*1394*/ 	.short	0x010a
        /*1396*/ 	.byte	0x0d
	.zero		1


	//   ....[71]....
        /*1398*/ 	.word	0x000183a0
        /*139c*/ 	.word	0x000000ff
        /*13a0*/ 	.word	0x00000098
        /*13a4*/ 	.short	0x010b
        /*13a6*/ 	.byte	0x0d
	.zero		1


	//   ....[72]....
        /*13a8*/ 	.word	0x000183f0
        /*13ac*/ 	.word	0x000000ff
        /*13b0*/ 	.word	0x00000000
        /*13b4*/ 	.short	0x0101
        /*13b6*/ 	.byte	0x1d
	.zero		1


	//   ....[73]....
        /*13b8*/ 	.word	0x00018b10
        /*13bc*/ 	.word	0x00000000
        /*13c0*/ 	.word	0x000000a0
        /*13c4*/ 	.short	0x010a
        /*13c6*/ 	.byte	0x3f
	.zero		1


	//   ....[74]....
        /*13c8*/ 	.word	0x00018b50
        /*13cc*/ 	.word	0x00000000
        /*13d0*/ 	.word	0x000000a8
        /*13d4*/ 	.short	0x010a
        /*13d6*/ 	.byte	0x3f
	.zero		1


	//   ....[75]....
        /*13d8*/ 	.word	0x00018b90
        /*13dc*/ 	.word	0x00000000
        /*13e0*/ 	.word	0x000000b0
        /*13e4*/ 	.short	0x010a
        /*13e6*/ 	.byte	0x3f
	.zero		1


	//   ....[76]....
        /*13e8*/ 	.word	0x00018bf0
        /*13ec*/ 	.word	0x00000000
        /*13f0*/ 	.word	0x000000b8
        /*13f4*/ 	.short	0x010a
        /*13f6*/ 	.byte	0x3f
	.zero		1


	//   ....[77]....
        /*13f8*/ 	.word	0x00018f50
        /*13fc*/ 	.word	0x0000000f
        /*1400*/ 	.word	0x00000040
        /*1404*/ 	.short	0x010a
        /*1406*/ 	.byte	0x3f
	.zero		1


	//   ....[78]....
        /*1408*/ 	.word	0x00019300
        /*140c*/ 	.word	0x00000003
        /*1410*/ 	.word	0x000000c8
        /*1414*/ 	.short	0x0101
        /*1416*/ 	.byte	0x3f
	.zero		1


	//   ....[79]....
        /*1418*/ 	.word	0x00019aa0
        /*141c*/ 	.word	0x00000007
        /*1420*/ 	.word	0x00000000
        /*1424*/ 	.short	0x010a
        /*1426*/ 	.byte	0x3f
	.zero		1


	//   ....[80]....
        /*1428*/ 	.word	0x00019b20
        /*142c*/ 	.word	0x00000009
        /*1430*/ 	.word	0x00000000
        /*1434*/ 	.short	0x010a
        /*1436*/ 	.byte	0x3f
	.zero		1


	//   ....[81]....
        /*1438*/ 	.word	0x00019bb0
        /*143c*/ 	.word	0x00000006
        /*1440*/ 	.word	0x00000000
        /*1444*/ 	.short	0x010a
        /*1446*/ 	.byte	0x3f
	.zero		1


	//   ....[82]....
        /*1448*/ 	.word	0x00019c40
        /*144c*/ 	.word	0x00000009
        /*1450*/ 	.word	0x00000000
        /*1454*/ 	.short	0x010a
        /*1456*/ 	.byte	0x3f
	.zero		1


	//   ....[83]....
        /*1458*/ 	.word	0x00019cd0
        /*145c*/ 	.word	0x00000006
        /*1460*/ 	.word	0x00000000
        /*1464*/ 	.short	0x010a
        /*1466*/ 	.byte	0x3f
	.zero		1


	//   ....[84]....
        /*1468*/ 	.word	0x00019d60
        /*146c*/ 	.word	0x00000009
        /*1470*/ 	.word	0x00000000
        /*1474*/ 	.short	0x010a
        /*1476*/ 	.byte	0x3f
	.zero		1


	//   ....[85]....
        /*1478*/ 	.word	0x00019df0
        /*147c*/ 	.word	0x00000006
        /*1480*/ 	.word	0x00000000
        /*1484*/ 	.short	0x010a
        /*1486*/ 	.byte	0x3f
	.zero		1


	//   ....[86]....
        /*1488*/ 	.word	0x00019e80
        /*148c*/ 	.word	0x00000003
        /*1490*/ 	.word	0x00000000
        /*1494*/ 	.short	0x010a
        /*1496*/ 	.byte	0x3f
	.zero		1


	//   ....[87]....
        /*1498*/ 	.word	0x00019ef0
        /*149c*/ 	.word	0x00000003
        /*14a0*/ 	.word	0x00000000
        /*14a4*/ 	.short	0x010a
        /*14a6*/ 	.byte	0x3f
	.zero		1


	//   ....[88]....
        /*14a8*/ 	.word	0x00019f50
        /*14ac*/ 	.word	0x00000007
        /*14b0*/ 	.word	0x00000000
        /*14b4*/ 	.short	0x010a
        /*14b6*/ 	.byte	0x3f
	.zero		1


	//   ....[89]....
        /*14b8*/ 	.word	0x00019fa0
        /*14bc*/ 	.word	0x0000000d
        /*14c0*/ 	.word	0x00000080
        /*14c4*/ 	.short	0x010a
        /*14c6*/ 	.byte	0x3f
	.zero		1


	//   ....[90]....
        /*14c8*/ 	.word	0x00019ff0
        /*14cc*/ 	.word	0x0000000e
        /*14d0*/ 	.word	0x00000080
        /*14d4*/ 	.short	0x010a
        /*14d6*/ 	.byte	0x3f
	.zero		1


	//   ....[91]....
        /*14d8*/ 	.word	0x0001a040
        /*14dc*/ 	.word	0x0000000d
        /*14e0*/ 	.word	0x00000080
        /*14e4*/ 	.short	0x010a
        /*14e6*/ 	.byte	0x3f
	.zero		1


	//   ....[92]....
        /*14e8*/ 	.word	0x0001a090
        /*14ec*/ 	.word	0x00000000
        /*14f0*/ 	.word	0x00000080
        /*14f4*/ 	.short	0x010a
        /*14f6*/ 	.byte	0x3f
	.zero		1


	//   ....[93]....
        /*14f8*/ 	.word	0x0001a0e0
        /*14fc*/ 	.word	0x00000000
        /*1500*/ 	.word	0x00000080
        /*1504*/ 	.short	0x010a
        /*1506*/ 	.byte	0x3f
	.zero		1


	//   ....[94]....
        /*1508*/ 	.word	0x0001a130
        /*150c*/ 	.word	0x00000000
        /*1510*/ 	.word	0x00000080
        /*1514*/ 	.short	0x010a
        /*1516*/ 	.byte	0x3f
	.zero		1


	//   ....[95]....
        /*1518*/ 	.word	0x0001a180
        /*151c*/ 	.word	0x00000000
        /*1520*/ 	.word	0x00000080
        /*1524*/ 	.short	0x010a
        /*1526*/ 	.byte	0x3f
	.zero		1


	//   ....[96]....
        /*1528*/ 	.word	0x0001a1d0
        /*152c*/ 	.word	0x00000003
        /*1530*/ 	.word	0x00000080
        /*1534*/ 	.short	0x010a
        /*1536*/ 	.byte	0x3f
	.zero		1


	//   ....[97]....
        /*1538*/ 	.word	0x0001a230
        /*153c*/ 	.word	0x00000007
        /*1540*/ 	.word	0x000000c8
        /*1544*/ 	.short	0x010a
        /*1546*/ 	.byte	0x3f
	.zero		1


	//   ....[98]....
        /*1548*/ 	.word	0x0001a290
        /*154c*/ 	.word	0x00000003
        /*1550*/ 	.word	0x000000a0
        /*1554*/ 	.short	0x010a
        /*1556*/ 	.byte	0x3f
	.zero		1


	//   ....[99]....
        /*1558*/ 	.word	0x0001a2f0
        /*155c*/ 	.word	0x00000003
        /*1560*/ 	.word	0x000000a8
        /*1564*/ 	.short	0x010a
        /*1566*/ 	.byte	0x3f
	.zero		1


	//   ....[100]....
        /*1568*/ 	.word	0x0001a350
        /*156c*/ 	.word	0x00000003
        /*1570*/ 	.word	0x000000b0
        /*1574*/ 	.short	0x010a
        /*1576*/ 	.byte	0x3f
	.zero		1


	//   ....[101]....
        /*1578*/ 	.word	0x0001a3b0
        /*157c*/ 	.word	0x00000003
        /*1580*/ 	.word	0x000000b8
        /*1584*/ 	.short	0x010a
        /*1586*/ 	.byte	0x3f
	.zero		1


	//   ....[102]....
        /*1588*/ 	.word	0x0001a410
        /*158c*/ 	.word	0x00000003
        /*1590*/ 	.word	0x000000a0
        /*1594*/ 	.short	0x010a
        /*1596*/ 	.byte	0x3f
	.zero		1


	//   ....[103]....
        /*1598*/ 	.word	0x0001a470
        /*159c*/ 	.word	0x00000003
        /*15a0*/ 	.word	0x000000a8
        /*15a4*/ 	.short	0x010a
        /*15a6*/ 	.byte	0x3f
	.zero		1


	//   ....[104]....
        /*15a8*/ 	.word	0x0001a4d0
        /*15ac*/ 	.word	0x00000003
        /*15b0*/ 	.word	0x000000b0
        /*15b4*/ 	.short	0x010a
        /*15b6*/ 	.byte	0x3f
	.zero		1


	//   ....[105]....
        /*15b8*/ 	.word	0x0001a530
        /*15bc*/ 	.word	0x00000003
        /*15c0*/ 	.word	0x000000b8
        /*15c4*/ 	.short	0x010a
        /*15c6*/ 	.byte	0x3f
	.zero		1


	//   ....[106]....
        /*15c8*/ 	.word	0x0001a580
        /*15cc*/ 	.word	0x00000000
        /*15d0*/ 	.word	0x000000a0
        /*15d4*/ 	.short	0x010a
        /*15d6*/ 	.byte	0x3f
	.zero		1


	//   ....[107]....
        /*15d8*/ 	.word	0x0001a5d0
        /*15dc*/ 	.word	0x00000000
        /*15e0*/ 	.word	0x000000a8
        /*15e4*/ 	.short	0x010a
        /*15e6*/ 	.byte	0x3f
	.zero		1


	//   ....[108]....
        /*15e8*/ 	.word	0x0001a620
        /*15ec*/ 	.word	0x00000000
        /*15f0*/ 	.word	0x000000b0
        /*15f4*/ 	.short	0x010a
        /*15f6*/ 	.byte	0x3f
	.zero		1


	//   ....[109]....
        /*15f8*/ 	.word	0x0001a6f0
        /*15fc*/ 	.word	0x0000000f
        /*1600*/ 	.word	0x00000040
        /*1604*/ 	.short	0x010a
        /*1606*/ 	.byte	0x3f
	.zero		1


	//   ....[110]....
        /*1608*/ 	.word	0x0001a7c0
        /*160c*/ 	.word	0x00000007
        /*1610*/ 	.word	0x00000000
        /*1614*/ 	.short	0x010a
        /*1616*/ 	.byte	0x3f
	.zero		1


	//   ....[111]....
        /*1618*/ 	.word	0x0001a810
        /*161c*/ 	.word	0x00000009
        /*1620*/ 	.word	0x00000000
        /*1624*/ 	.short	0x010a
        /*1626*/ 	.byte	0x3f
	.zero		1


	//   ....[112]....
        /*1628*/ 	.word	0x0001a860
        /*162c*/ 	.word	0x00000006
        /*1630*/ 	.word	0x00000000
        /*1634*/ 	.short	0x010a
        /*1636*/ 	.byte	0x3f
	.zero		1


	//   ....[113]....
        /*1638*/ 	.word	0x0001a8b0
        /*163c*/ 	.word	0x00000009
        /*1640*/ 	.word	0x00000000
        /*1644*/ 	.short	0x010a
        /*1646*/ 	.byte	0x3f
	.zero		1


	//   ....[114]....
        /*1648*/ 	.word	0x0001a900
        /*164c*/ 	.word	0x00000006
        /*1650*/ 	.word	0x00000000
        /*1654*/ 	.short	0x010a
        /*1656*/ 	.byte	0x3f
	.zero		1


	//   ....[115]....
        /*1658*/ 	.word	0x0001a950
        /*165c*/ 	.word	0x00000009
        /*1660*/ 	.word	0x00000000
        /*1664*/ 	.short	0x010a
        /*1666*/ 	.byte	0x3f
	.zero		1


	//   ....[116]....
        /*1668*/ 	.word	0x0001a9a0
        /*166c*/ 	.word	0x00000006
        /*1670*/ 	.word	0x00000000
        /*1674*/ 	.short	0x010a
        /*1676*/ 	.byte	0x3f
	.zero		1


	//----- nvinfo : EIATTR_NUM_MBARRIERS
	.align		4
.L_40:
        /*1678*/ 	.byte	0x03, 0x38
        /*167a*/ 	.short	0x001a


	//----- nvinfo : EIATTR_EXIT_INSTR_OFFSETS
	.align		4
        /*167c*/ 	.byte	0x04, 0x1c
        /*167e*/ 	.short	(.L_42 - .L_41)


	//   ....[0]....
.L_41:
        /*1680*/ 	.word	0x00000bd0


	//   ....[1]....
        /*1684*/ 	.word	0x00001440


	//   ....[2]....
        /*1688*/ 	.word	0x00016cc0


	//   ....[3]....
        /*168c*/ 	.word	0x00017340


	//   ....[4]....
        /*1690*/ 	.word	0x00017370


	//   ....[5]....
        /*1694*/ 	.word	0x00018c40


	//   ....[6]....
        /*1698*/ 	.word	0x00019ed0


	//----- nvinfo : EIATTR_MAX_THREADS
	.align		4
.L_42:
        /*169c*/ 	.byte	0x04, 0x05
        /*169e*/ 	.short	(.L_44 - .L_43)
.L_43:
        /*16a0*/ 	.word	0x00000180
        /*16a4*/ 	.word	0x00000001
        /*16a8*/ 	.word	0x00000001


	//----- nvinfo : EIATTR_CRS_STACK_SIZE
	.align		4
.L_44:
        /*16ac*/ 	.byte	0x04, 0x1e
        /*16ae*/ 	.short	(.L_46 - .L_45)
.L_45:
        /*16b0*/ 	.word	0x00000000


	//----- nvinfo : EIATTR_CBANK_PARAM_SIZE
	.align		4
.L_46:
        /*16b4*/ 	.byte	0x03, 0x19
        /*16b6*/ 	.short	0x0770


	//----- nvinfo : EIATTR_PARAM_CBANK
	.align		4
        /*16b8*/ 	.byte	0x04, 0x0a
        /*16ba*/ 	.short	(.L_48 - .L_47)
	.align		4
.L_47:
        /*16bc*/ 	.word	index@(.nv.constant0._ZN7cutlass13device_kernelINS_4gemm6kernel13GemmUniversalIN4cute5tupleIJiiiiEEENS1_10collective13CollectiveMmaINS1_37MainloopSm90TmaGmmaWarpSpecializedFP8ILi8ENS5_IJNS4_1CILi1EEESB_SB_EEENS1_35KernelTmaWarpSpecializedCooperativeEEENS5_IJNSA_ILi128EEENSA_ILi256EEENSA_ILi64EEEEEENS_12float_e4m3_tENS5_IJlSB_lEEESJ_SK_NS4_8TiledMMAINS4_8MMA_AtomIJNS4_4SM904GMMA31MMA_64x256x32_F32E4M3E4M3_SS_TNILNSO_7ScaleInE1ELSQ_1EEEEEENS4_6LayoutINS5_IJNSA_ILi2EEESB_SB_EEENS5_IJSB_NSA_ILi0EEESW_EEEEENS5_IJNS4_10UnderscoreESZ_SZ_EEEEENS4_13SM90_TMA_LOADENS4_14ComposedLayoutINS4_7SwizzleILi2ELi4ELi3EEENS4_18smem_ptr_flag_bitsILi8EEENST_INS5_IJNSA_ILi8EEESH_EEENS5_IJSH_SB_EEEEEEEvNS4_8identityES12_S1C_vS1D_EENS_8epilogue10collective18CollectiveEpilogueINS1F_22Sm90TmaWarpSpecializedILi4ELi2ELi16ELb0ELb0EEEJSI_NS5_IJSF_NSA_ILi32EEEEEESJ_SK_SJ_SK_NS1F_6fusion15FusionCallbacksIS1J_NS1M_13LinCombEltActINS1F_6thread7SigmoidESJ_fSJ_fLNS_15FloatRoundStyleE2EEESI_S1L_JEEES12_NS13_INS14_ILi1ELi4ELi3EEES17_NST_INS5_IJS18_S1K_EEENS5_IJS1K_SB_EEEEEEENS4_39AutoVectorizingCopyWithAssumedAlignmentILi128EEENS4_14SM90_TMA_STOREES1Y_S20_NS4_9Copy_AtomIJNS4_17SM90_U32x4_STSM_NENS_6half_tEEEEvEEEvvEEEEvNT_6ParamsE)
        /*16c0*/ 	.short	0x0210
        /*16c2*/ 	.short	0x0770


	//----- nvinfo : EIATTR_SW_WAR
	.align		4
.L_48:
        /*16c4*/ 	.byte	0x04, 0x36
        /*16c6*/ 	.short	(.L_50 - .L_49)
.L_49:
        /*16c8*/ 	.word	0x00000008
.L_50:


//--------------------- .nv.callgraph             --------------------------
	.section	.nv.callgraph,"",@"SHT_CUDA_CALLGRAPH"
	.align	4
	.sectionentsize	8
	.align		4
        /*0000*/ 	.word	0x00000000
	.align		4
        /*0004*/ 	.word	0xffffffff
	.align		4
        /*0008*/ 	.word	index@(_ZN7cutlass13device_kernelINS_4gemm6kernel13GemmUniversalIN4cute5tupleIJiiiiEEENS1_10collective13CollectiveMmaINS1_37MainloopSm90TmaGmmaWarpSpecializedFP8ILi8ENS5_IJNS4_1CILi1EEESB_SB_EEENS1_35KernelTmaWarpSpecializedCooperativeEEENS5_IJNSA_ILi128EEENSA_ILi256EEENSA_ILi64EEEEEENS_12float_e4m3_tENS5_IJlSB_lEEESJ_SK_NS4_8TiledMMAINS4_8MMA_AtomIJNS4_4SM904GMMA31MMA_64x256x32_F32E4M3E4M3_SS_TNILNSO_7ScaleInE1ELSQ_1EEEEEENS4_6LayoutINS5_IJNSA_ILi2EEESB_SB_EEENS5_IJSB_NSA_ILi0EEESW_EEEEENS5_IJNS4_10UnderscoreESZ_SZ_EEEEENS4_13SM90_TMA_LOADENS4_14ComposedLayoutINS4_7SwizzleILi2ELi4ELi3EEENS4_18smem_ptr_flag_bitsILi8EEENST_INS5_IJNSA_ILi8EEESH_EEENS5_IJSH_SB_EEEEEEEvNS4_8identityES12_S1C_vS1D_EENS_8epilogue10collective18CollectiveEpilogueINS1F_22Sm90TmaWarpSpecializedILi4ELi2ELi16ELb0ELb0EEEJSI_NS5_IJSF_NSA_ILi32EEEEEESJ_SK_SJ_SK_NS1F_6fusion15FusionCallbacksIS1J_NS1M_13LinCombEltActINS1F_6thread7SigmoidESJ_fSJ_fLNS_15FloatRoundStyleE2EEESI_S1L_JEEES12_NS13_INS14_ILi1ELi4ELi3EEES17_NST_INS5_IJS18_S1K_EEENS5_IJS1K_SB_EEEEEEENS4_39AutoVectorizingCopyWithAssumedAlignmentILi128EEENS4_14SM90_TMA_STOREES1Y_S20_NS4_9Copy_AtomIJNS4_17SM90_U32x4_STSM_NENS_6half_tEEEEvEEEvvEEEEvNT_6ParamsE)
	.align		4
        /*000c*/ 	.word	index@(__assertfail)
	.align		4
        /*0010*/ 	.word	0x00000000
	.align		4
        /*0014*/ 	.word	0xfffffffe
	.align		4
        /*0018*/ 	.word	0x00000000
	.align		4
        /*001c*/ 	.word	0xfffffffd
	.align		4
        /*0020*/ 	.word	0x00000000
	.align		4
        /*0024*/ 	.word	0xfffffffc


//--------------------- .nv.constant4             --------------------------
	.section	.nv.constant4,"a",@progbits
	.align	8
	.align		8
.nv.constant4:
        /*0000*/ 	.dword	__assertfail
	.align		8
        /*0008*/ 	.dword	__unnamed_1
	.align		8
        /*0010*/ 	.dword	__unnamed_2
	.align		8
        /*0018*/ 	.dword	_ZN39_INTERNAL_3cb0444a_4_k_cu_8f25b5b4_27914cuda3std3__45__cpo5beginE
	.align		8
        /*0020*/ 	.dword	_ZN39_INTERNAL_3cb0444a_4_k_cu_8f25b5b4_27914cuda3std3__45__cpo3endE
	.align		8
        /*0028*/ 	.dword	_ZN39_INTERNAL_3cb0444a_4_k_cu_8f25b5b4_27914cuda3std3__45__cpo6cbeginE
	.align		8
        /*0030*/ 	.dword	_ZN39_INTERNAL_3cb0444a_4_k_cu_8f25b5b4_27914cuda3std3__45__cpo4cendE
	.align		8
        /*0038*/ 	.dword	_ZN39_INTERNAL_3cb0444a_4_k_cu_8f25b5b4_27914cuda3std3__441_GLOBAL__N__3cb0444a_4_k_cu_8f25b5b4_27916ignoreE
	.align		8
        /*0040*/ 	.dword	_ZN39_INTERNAL_3cb0444a_4_k_cu_8f25b5b4_27914cuda3std3__419piecewise_constructE
	.align		8
        /*0048*/ 	.dword	_ZN39_INTERNAL_3cb0444a_4_k_cu_8f25b5b4_27914cuda3std3__48in_placeE
	.align		8
        /*0050*/ 	.dword	_ZN39_INTERNAL_3cb0444a_4_k_cu_8f25b5b4_27914cuda3std6ranges3__45__cpo4swapE
	.align		8
        /*0058*/ 	.dword	_ZN39_INTERNAL_3cb0444a_4_k_cu_8f25b5b4_27914cuda3std6ranges3__45__cpo9iter_moveE
	.align		8
        /*0060*/ 	.dword	_ZN39_INTERNAL_3cb0444a_4_k_cu_8f25b5b4_27914cute7productE
	.align		8
        /*0068*/ 	.dword	_ZN39_INTERNAL_3cb0444a_4_k_cu_8f25b5b4_27914cute1_E
	.align		8
        /*0070*/ 	.dword	$str$24
	.align		8
        /*0078*/ 	.dword	$str$25


//--------------------- .text._ZN7cutlass13device_kernelINS_4gemm6kernel13GemmUniversalIN4cute5tupleIJiiiiEEENS1_10collective13CollectiveMmaINS1_37MainloopSm90TmaGmmaWarpSpecializedFP8ILi8ENS5_IJNS4_1CILi1EEESB_SB_EEENS1_35KernelTmaWarpSpecializedCooperativeEEENS5_IJNSA_ILi128EEENSA_ILi256EEENSA_ILi64EEEEEENS_12float_e4m3_tENS5_IJlSB_lEEESJ_SK_NS4_8TiledMMAINS4_8MMA_AtomIJNS4_4SM904GMMA31MMA_64x256x32_F32E4M3E4M3_SS_TNILNSO_7ScaleInE1ELSQ_1EEEEEENS4_6LayoutINS5_IJNSA_ILi2EEESB_SB_EEENS5_IJSB_NSA_ILi0EEESW_EEEEENS5_IJNS4_10UnderscoreESZ_SZ_EEEEENS4_13SM90_TMA_LOADENS4_14ComposedLayoutINS4_7SwizzleILi2ELi4ELi3EEENS4_18smem_ptr_flag_bitsILi8EEENST_INS5_IJNSA_ILi8EEESH_EEENS5_IJSH_SB_EEEEEEEvNS4_8identityES12_S1C_vS1D_EENS_8epilogue10collective18CollectiveEpilogueINS1F_22Sm90TmaWarpSpecializedILi4ELi2ELi16ELb0ELb0EEEJSI_NS5_IJSF_NSA_ILi32EEEEEESJ_SK_SJ_SK_NS1F_6fusion15FusionCallbacksIS1J_NS1M_13LinCombEltActINS1F_6thread7SigmoidESJ_fSJ_fLNS_15FloatRoundStyleE2EEESI_S1L_JEEES12_NS13_INS14_ILi1ELi4ELi3EEES17_NST_INS5_IJS18_S1K_EEENS5_IJS1K_SB_EEEEEEENS4_39AutoVectorizingCopyWithAssumedAlignmentILi128EEENS4_14SM90_TMA_STOREES1Y_S20_NS4_9Copy_AtomIJNS4_17SM90_U32x4_STSM_NENS_6half_tEEEEvEEEvvEEEEvNT_6ParamsE --------------------------
	.section	.text._ZN7cutlass13device_kernelINS_4gemm6kernel13GemmUniversalIN4cute5tupleIJiiiiEEENS1_10collective13CollectiveMmaINS1_37MainloopSm90TmaGmmaWarpSpecializedFP8ILi8ENS5_IJNS4_1CILi1EEESB_SB_EEENS1_35KernelTmaWarpSpecializedCooperativeEEENS5_IJNSA_ILi128EEENSA_ILi256EEENSA_ILi64EEEEEENS_12float_e4m3_tENS5_IJlSB_lEEESJ_SK_NS4_8TiledMMAINS4_8MMA_AtomIJNS4_4SM904GMMA31MMA_64x256x32_F32E4M3E4M3_SS_TNILNSO_7ScaleInE1ELSQ_1EEEEEENS4_6LayoutINS5_IJNSA_ILi2EEESB_SB_EEENS5_IJSB_NSA_ILi0EEESW_EEEEENS5_IJNS4_10UnderscoreESZ_SZ_EEEEENS4_13SM90_TMA_LOADENS4_14ComposedLayoutINS4_7SwizzleILi2ELi4ELi3EEENS4_18smem_ptr_flag_bitsILi8EEENST_INS5_IJNSA_ILi8EEESH_EEENS5_IJSH_SB_EEEEEEEvNS4_8identityES12_S1C_vS1D_EENS_8epilogue10collective18CollectiveEpilogueINS1F_22Sm90TmaWarpSpecializedILi4ELi2ELi16ELb0ELb0EEEJSI_NS5_IJSF_NSA_ILi32EEEEEESJ_SK_SJ_SK_NS1F_6fusion15FusionCallbacksIS1J_NS1M_13LinCombEltActINS1F_6thread7SigmoidESJ_fSJ_fLNS_15FloatRoundStyleE2EEESI_S1L_JEEES12_NS13_INS14_ILi1ELi4ELi3EEES17_NST_INS5_IJS18_S1K_EEENS5_IJS1K_SB_EEEEEEENS4_39AutoVectorizingCopyWithAssumedAlignmentILi128EEENS4_14SM90_TMA_STOREES1Y_S20_NS4_9Copy_AtomIJNS4_17SM90_U32x4_STSM_NENS_6half_tEEEEvEEEvvEEEEvNT_6ParamsE,"ax",@progbits
	.align	128
.text._ZN7cutlass13device_kernelINS_4gemm6kernel13GemmUniversalIN4cute5tupleIJiiiiEEENS1_10collective13CollectiveMmaINS1_37MainloopSm90TmaGmmaWarpSpecializedFP8ILi8ENS5_IJNS4_1CILi1EEESB_SB_EEENS1_35KernelTmaWarpSpecializedCooperativeEEENS5_IJNSA_ILi128EEENSA_ILi256EEENSA_ILi64EEEEEENS_12float_e4m3_tENS5_IJlSB_lEEESJ_SK_NS4_8TiledMMAINS4_8MMA_AtomIJNS4_4SM904GMMA31MMA_64x256x32_F32E4M3E4M3_SS_TNILNSO_7ScaleInE1ELSQ_1EEEEEENS4_6LayoutINS5_IJNSA_ILi2EEESB_SB_EEENS5_IJSB_NSA_ILi0EEESW_EEEEENS5_IJNS4_10UnderscoreESZ_SZ_EEEEENS4_13SM90_TMA_LOADENS4_14ComposedLayoutINS4_7SwizzleILi2ELi4ELi3EEENS4_18smem_ptr_flag_bitsILi8EEENST_INS5_IJNSA_ILi8EEESH_EEENS5_IJSH_SB_EEEEEEEvNS4_8identityES12_S1C_vS1D_EENS_8epilogue10collective18CollectiveEpilogueINS1F_22Sm90TmaWarpSpecializedILi4ELi2ELi16ELb0ELb0EEEJSI_NS5_IJSF_NSA_ILi32EEEEEESJ_SK_SJ_SK_NS1F_6fusion15FusionCallbacksIS1J_NS1M_13LinCombEltActINS1F_6thread7SigmoidESJ_fSJ_fLNS_15FloatRoundStyleE2EEESI_S1L_JEEES12_NS13_INS14_ILi1ELi4ELi3EEES17_NST_INS5_IJS18_S1K_EEENS5_IJS1K_SB_EEEEEEENS4_39AutoVectorizingCopyWithAssumedAlignmentILi128EEENS4_14SM90_TMA_STOREES1Y_S20_NS4_9Copy_AtomIJNS4_17SM90_U32x4_STSM_NENS_6half_tEEEEvEEEvvEEEEvNT_6ParamsE:
        .type           _ZN7cutlass13device_kernelINS_4gemm6kernel13GemmUniversalIN4cute5tupleIJiiiiEEENS1_10collective13CollectiveMmaINS1_37MainloopSm90TmaGmmaWarpSpecializedFP8ILi8ENS5_IJNS4_1CILi1EEESB_SB_EEENS1_35KernelTmaWarpSpecializedCooperativeEEENS5_IJNSA_ILi128EEENSA_ILi256EEENSA_ILi64EEEEEENS_12float_e4m3_tENS5_IJlSB_lEEESJ_SK_NS4_8TiledMMAINS4_8MMA_AtomIJNS4_4SM904GMMA31MMA_64x256x32_F32E4M3E4M3_SS_TNILNSO_7ScaleInE1ELSQ_1EEEEEENS4_6LayoutINS5_IJNSA_ILi2EEESB_SB_EEENS5_IJSB_NSA_ILi0EEESW_EEEEENS5_IJNS4_10UnderscoreESZ_SZ_EEEEENS4_13SM90_TMA_LOADENS4_14ComposedLayoutINS4_7SwizzleILi2ELi4ELi3EEENS4_18smem_ptr_flag_bitsILi8EEENST_INS5_IJNSA_ILi8EEESH_EEENS5_IJSH_SB_EEEEEEEvNS4_8identityES12_S1C_vS1D_EENS_8epilogue10collective18CollectiveEpilogueINS1F_22Sm90TmaWarpSpecializedILi4ELi2ELi16ELb0ELb0EEEJSI_NS5_IJSF_NSA_ILi32EEEEEESJ_SK_SJ_SK_NS1F_6fusion15FusionCallbacksIS1J_NS1M_13LinCombEltActINS1F_6thread7SigmoidESJ_fSJ_fLNS_15FloatRoundStyleE2EEESI_S1L_JEEES12_NS13_INS14_ILi1ELi4ELi3EEES17_NST_INS5_IJS18_S1K_EEENS5_IJS1K_SB_EEEEEEENS4_39AutoVectorizingCopyWithAssumedAlignmentILi128EEENS4_14SM90_TMA_STOREES1Y_S20_NS4_9Copy_AtomIJNS4_17SM90_U32x4_STSM_NENS_6half_tEEEEvEEEvvEEEEvNT_6ParamsE,@function
        .size           _ZN7cutlass13device_kernelINS_4gemm6kernel13GemmUniversalIN4cute5tupleIJiiiiEEENS1_10collective13CollectiveMmaINS1_37MainloopSm90TmaGmmaWarpSpecializedFP8ILi8ENS5_IJNS4_1CILi1EEESB_SB_EEENS1_35KernelTmaWarpSpecializedCooperativeEEENS5_IJNSA_ILi128EEENSA_ILi256EEENSA_ILi64EEEEEENS_12float_e4m3_tENS5_IJlSB_lEEESJ_SK_NS4_8TiledMMAINS4_8MMA_AtomIJNS4_4SM904GMMA31MMA_64x256x32_F32E4M3E4M3_SS_TNILNSO_7ScaleInE1ELSQ_1EEEEEENS4_6LayoutINS5_IJNSA_ILi2EEESB_SB_EEENS5_IJSB_NSA_ILi0EEESW_EEEEENS5_IJNS4_10UnderscoreESZ_SZ_EEEEENS4_13SM90_TMA_LOADENS4_14ComposedLayoutINS4_7SwizzleILi2ELi4ELi3EEENS4_18smem_ptr_flag_bitsILi8EEENST_INS5_IJNSA_ILi8EEESH_EEENS5_IJSH_SB_EEEEEEEvNS4_8identityES12_S1C_vS1D_EENS_8epilogue10collective18CollectiveEpilogueINS1F_22Sm90TmaWarpSpecializedILi4ELi2ELi16ELb0ELb0EEEJSI_NS5_IJSF_NSA_ILi32EEEEEESJ_SK_SJ_SK_NS1F_6fusion15FusionCallbacksIS1J_NS1M_13LinCombEltActINS1F_6thread7SigmoidESJ_fSJ_fLNS_15FloatRoundStyleE2EEESI_S1L_JEEES12_NS13_INS14_ILi1ELi4ELi3EEES17_NST_INS5_IJS18_S1K_EEENS5_IJS1K_SB_EEEEEEENS4_39AutoVectorizingCopyWithAssumedAlignmentILi128EEENS4_14SM90_TMA_STOREES1Y_S20_NS4_9Copy_AtomIJNS4_17SM90_U32x4_STSM_NENS_6half_tEEEEvEEEvvEEEEvNT_6ParamsE,(.L_x_661 - _ZN7cutlass13device_kernelINS_4gemm6kernel13GemmUniversalIN4cute5tupleIJiiiiEEENS1_10collective13CollectiveMmaINS1_37MainloopSm90TmaGmmaWarpSpecializedFP8ILi8ENS5_IJNS4_1CILi1EEESB_SB_EEENS1_35KernelTmaWarpSpecializedCooperativeEEENS5_IJNSA_ILi128EEENSA_ILi256EEENSA_ILi64EEEEEENS_12float_e4m3_tENS5_IJlSB_lEEESJ_SK_NS4_8TiledMMAINS4_8MMA_AtomIJNS4_4SM904GMMA31MMA_64x256x32_F32E4M3E4M3_SS_TNILNSO_7ScaleInE1ELSQ_1EEEEEENS4_6LayoutINS5_IJNSA_ILi2EEESB_SB_EEENS5_IJSB_NSA_ILi0EEESW_EEEEENS5_IJNS4_10UnderscoreESZ_SZ_EEEEENS4_13SM90_TMA_LOADENS4_14ComposedLayoutINS4_7SwizzleILi2ELi4ELi3EEENS4_18smem_ptr_flag_bitsILi8EEENST_INS5_IJNSA_ILi8EEESH_EEENS5_IJSH_SB_EEEEEEEvNS4_8identityES12_S1C_vS1D_EENS_8epilogue10collective18CollectiveEpilogueINS1F_22Sm90TmaWarpSpecializedILi4ELi2ELi16ELb0ELb0EEEJSI_NS5_IJSF_NSA_ILi32EEEEEESJ_SK_SJ_SK_NS1F_6fusion15FusionCallbacksIS1J_NS1M_13LinCombEltActINS1F_6thread7SigmoidESJ_fSJ_fLNS_15FloatRoundStyleE2EEESI_S1L_JEEES12_NS13_INS14_ILi1ELi4ELi3EEES17_NST_INS5_IJS18_S1K_EEENS5_IJS1K_SB_EEEEEEENS4_39AutoVectorizingCopyWithAssumedAlignmentILi128EEENS4_14SM90_TMA_STOREES1Y_S20_NS4_9Copy_AtomIJNS4_17SM90_U32x4_STSM_NENS_6half_tEEEEvEEEvvEEEEvNT_6ParamsE)
        .other          _ZN7cutlass13device_kernelINS_4gemm6kernel13GemmUniversalIN4cute5tupleIJiiiiEEENS1_10collective13CollectiveMmaINS1_37MainloopSm90TmaGmmaWarpSpecializedFP8ILi8ENS5_IJNS4_1CILi1EEESB_SB_EEENS1_35KernelTmaWarpSpecializedCooperativeEEENS5_IJNSA_ILi128EEENSA_ILi256EEENSA_ILi64EEEEEENS_12float_e4m3_tENS5_IJlSB_lEEESJ_SK_NS4_8TiledMMAINS4_8MMA_AtomIJNS4_4SM904GMMA31MMA_64x256x32_F32E4M3E4M3_SS_TNILNSO_7ScaleInE1ELSQ_1EEEEEENS4_6LayoutINS5_IJNSA_ILi2EEESB_SB_EEENS5_IJSB_NSA_ILi0EEESW_EEEEENS5_IJNS4_10UnderscoreESZ_SZ_EEEEENS4_13SM90_TMA_LOADENS4_14ComposedLayoutINS4_7SwizzleILi2ELi4ELi3EEENS4_18smem_ptr_flag_bitsILi8EEENST_INS5_IJNSA_ILi8EEESH_EEENS5_IJSH_SB_EEEEEEEvNS4_8identityES12_S1C_vS1D_EENS_8epilogue10collective18CollectiveEpilogueINS1F_22Sm90TmaWarpSpecializedILi4ELi2ELi16ELb0ELb0EEEJSI_NS5_IJSF_NSA_ILi32EEEEEESJ_SK_SJ_SK_NS1F_6fusion15FusionCallbacksIS1J_NS1M_13LinCombEltActINS1F_6thread7SigmoidESJ_fSJ_fLNS_15FloatRoundStyleE2EEESI_S1L_JEEES12_NS13_INS14_ILi1ELi4ELi3EEES17_NST_INS5_IJS18_S1K_EEENS5_IJS1K_SB_EEEEEEENS4_39AutoVectorizingCopyWithAssumedAlignmentILi128EEENS4_14SM90_TMA_STOREES1Y_S20_NS4_9Copy_AtomIJNS4_17SM90_U32x4_STSM_NENS_6half_tEEEEvEEEvvEEEEvNT_6ParamsE,@"STO_CUDA_ENTRY STV_DEFAULT"
_ZN7cutlass13device_kernelINS_4gemm6kernel13GemmUniversalIN4cute5tupleIJiiiiEEENS1_10collective13CollectiveMmaINS1_37MainloopSm90TmaGmmaWarpSpecializedFP8ILi8ENS5_IJNS4_1CILi1EEESB_SB_EEENS1_35KernelTmaWarpSpecializedCooperativeEEENS5_IJNSA_ILi128EEENSA_ILi256EEENSA_ILi64EEEEEENS_12float_e4m3_tENS5_IJlSB_lEEESJ_SK_NS4_8TiledMMAINS4_8MMA_AtomIJNS4_4SM904GMMA31MMA_64x256x32_F32E4M3E4M3_SS_TNILNSO_7ScaleInE1ELSQ_1EEEEEENS4_6LayoutINS5_IJNSA_ILi2EEESB_SB_EEENS5_IJSB_NSA_ILi0EEESW_EEEEENS5_IJNS4_10UnderscoreESZ_SZ_EEEEENS4_13SM90_TMA_LOADENS4_14ComposedLayoutINS4_7SwizzleILi2ELi4ELi3EEENS4_18smem_ptr_flag_bitsILi8EEENST_INS5_IJNSA_ILi8EEESH_EEENS5_IJSH_SB_EEEEEEEvNS4_8identityES12_S1C_vS1D_EENS_8epilogue10collective18CollectiveEpilogueINS1F_22Sm90TmaWarpSpecializedILi4ELi2ELi16ELb0ELb0EEEJSI_NS5_IJSF_NSA_ILi32EEEEEESJ_SK_SJ_SK_NS1F_6fusion15FusionCallbacksIS1J_NS1M_13LinCombEltActINS1F_6thread7SigmoidESJ_fSJ_fLNS_15FloatRoundStyleE2EEESI_S1L_JEEES12_NS13_INS14_ILi1ELi4ELi3EEES17_NST_INS5_IJS18_S1K_EEENS5_IJS1K_SB_EEEEEEENS4_39AutoVectorizingCopyWithAssumedAlignmentILi128EEENS4_14SM90_TMA_STOREES1Y_S20_NS4_9Copy_AtomIJNS4_17SM90_U32x4_STSM_NENS_6half_tEEEEvEEEvvEEEEvNT_6ParamsE:
[----:B------:R-:W1:Y:S02]  /*0000*/  LDC R1, c[0x0][0x28] ;  /* 0x00000a00ff017b82 */ /* 0x000e640000000800 */
[----:B-1----:R-:W-:Y:S01]  /*0010*/  IADD3 R1, R1, -0xe8, RZ ;  /* 0xffffff1801017810 */ /* 0x002fe20007ffe0ff */
[----:B------:R-:W1:Y:S05]  /*0020*/  S2R R5, SR_TID.X ;  /* 0x0000000000057919 */ /* 0x000e6a0000002100 */
[----:B------:R-:W2:Y:S01]  /*0030*/  LDC.64 R2, c[0x0][0x588] ;  /* 0x00016200ff027b82 */ /* 0x000ea20000000a00 */
[----:B------:R-:W-:Y:S01]  /*0040*/  ELECT P0, URZ, PT ;  /* 0x00000000003f782f */ /* 0x000fe20003800000 */
[----:B------:R-:W-:Y:S01]  /*0050*/  BSSY B0, `(.L_x_0) ;  /* 0x0000016000007945 */ /* 0x000fe20003800000 */
[----:B-1----:R-:W-:-:S02]  /*0060*/  SHF.R.U32.HI R0, RZ, 0x5, R5 ;  /* 0x00000005ff007819 */ /* 0x002fc40000011605 */
[----:B------:R-:W-:-:S03]  /*0070*/  SHF.R.U32.HI R6, RZ, 0x7, R5 ;  /* 0x00000007ff067819 */ /* 0x000fc60000011605 */
[----:B------:R-:W1:Y:S04]  /*0080*/  SHFL.IDX PT, R4, R0, RZ, 0x1f ;  /* 0x00001fff00047589 */ /* 0x000e6800000e0000 */
[----:B------:R3:W4:Y:S01]  /*0090*/  SHFL.IDX PT, R12, R6, RZ, 0x1f ;  /* 0x00001fff060c7589 */ /* 0x00072200000e0000 */
[----:B-1----:R-:W-:Y:S02]  /*00a0*/  ISETP.NE.OR P0, PT, R4, RZ, !P0 ;  /* 0x000000ff0400720c */ /* 0x002fe40004705670 */
[----:B------:R-:W-:-:S11]  /*00b0*/  SHF.R.S32.HI R5, RZ, 0x1f, R4 ;  /* 0x0000001fff057819 */ /* 0x000fd60000011404 */
[----:B--234-:R-:W-:Y:S05]  /*00c0*/  @P0 BRA `(.L_x_1) ;  /* 0x0000000000380947 */ /* 0x01cfea0003800000 */
[----:B------:R-:W-:Y:S02]  /*00d0*/  ULDC.64 UR4, c[0x0][0x198] ;  /* 0x0000660000047ab9 */ /* 0x000fe40000000a00 */
[----:B------:R-:W-:Y:S02]  /*00e0*/  UIADD3 UR6, UP0, UR4, 0xf0, URZ ;  /* 0x000000f004067890 */ /* 0x000fe4000ff1e03f */
[----:B------:R-:W-:Y:S02]  /*00f0*/  UIADD3 UR8, UP1, UR4, 0x1f0, URZ ;  /* 0x000001f004087890 */ /* 0x000fe4000ff3e03f */
[----:B------:R-:W-:Y:S02]  /*0100*/  UIADD3 UR10, UP2, UR4, 0x3f0, URZ ;  /* 0x000003f0040a7890 */ /* 0x000fe4000ff5e03f */
[----:B------:R-:W-:Y:S02]  /*0110*/  UIADD3 UR4, UP3, UR4, 0x4f0, URZ ;  /* 0x000004f004047890 */ /* 0x000fe4000ff7e03f */
[----:B------:R-:W-:-:S02]  /*0120*/  UIADD3.X UR7, URZ, UR5, URZ, UP0, !UPT ;  /* 0x000000053f077290 */ /* 0x000fc400087fe43f */
[----:B------:R-:W-:Y:S02]  /*0130*/  UIADD3.X UR9, URZ, UR5, URZ, UP1, !UPT ;  /* 0x000000053f097290 */ /* 0x000fe40008ffe43f */
[----:B------:R-:W-:Y:S02]  /*0140*/  UIADD3.X UR11, URZ, UR5, URZ, UP2, !UPT ;  /* 0x000000053f0b7290 */ /* 0x000fe400097fe43f */
[----:B------:R-:W-:-:S03]  /*0150*/  UIADD3.X UR5, URZ, UR5, URZ, UP3, !UPT ;  /* 0x000000053f057290 */ /* 0x000fc60009ffe43f */
[----:B------:R1:W-:Y:S02]  /*0160*/  UTMACCTL.PF [UR6] ;  /* 0x00000000060079b9 */ /* 0x0003e40008040000 */
[----:B------:R1:W-:Y:S02]  /*0170*/  UTMACCTL.PF [UR8] ;  /* 0x00000000080079b9 */ /* 0x0003e40008040000 */
[----:B------:R1:W-:Y:S02]  /*0180*/  UTMACCTL.PF [UR10] ;  /* 0x000000000a0079b9 */ /* 0x0003e40008040000 */
[----:B------:R1:W-:Y:S02]  /*0190*/  UTMACCTL.PF [UR4] ;  /* 0x00000000040079b9 */ /* 0x0003e40008040000 */
[----:B-1----:R-:W-:Y:S01]  /*01a0*/  NOP ;  /* 0x0000000000007918 */ /* 0x002fe20000000000 */
.L_x_1:
[----:B------:R-:W-:Y:S05]  /*01b0*/  BSYNC B0 ;  /* 0x0000000000007941 */ /* 0x000fea0003800000 */
.L_x_0:
[----:B------:R-:W-:Y:S01]  /*01c0*/  ULDC.64 UR4, c[0x0][0x590] ;  /* 0x0001640000047ab9 */ /* 0x000fe20000000a00 */
[----:B------:R-:W-:Y:S01]  /*01d0*/  LEA.HI R5, R5, R4, RZ, 0x2 ;  /* 0x0000000405057211 */ /* 0x000fe200078f10ff */
[----:B------:R-:W-:Y:S01]  /*01e0*/  ULDC.64 UR48, c[0x0][0x208] ;  /* 0x0000820000307ab9 */ /* 0x000fe20000000a00 */
[----:B------:R-:W-:Y:S02]  /*01f0*/  ISETP.NE.U32.AND P2, PT, RZ, UR4, PT ;  /* 0x00000004ff007c0c */ /* 0x000fe4000bf45070 */
[----:B------:R-:W-:Y:S02]  /*0200*/  LOP3.LUT R5, R5, 0xfffffffc, RZ, 0xc0, !PT ;  /* 0xfffffffc05057812 */ /* 0x000fe400078ec0ff */
[----:B------:R-:W-:Y:S02]  /*0210*/  ISETP.NE.AND.EX P3, PT, RZ, UR5, PT, P2 ;  /* 0x00000005ff007c0c */ /* 0x000fe4000bf65320 */
[----:B------:R-:W-:Y:S02]  /*0220*/  IADD3 R4, R4, -R5, RZ ;  /* 0x8000000504047210 */ /* 0x000fe40007ffe0ff */
[----:B------:R-:W-:-:S02]  /*0230*/  PRMT R5, RZ, 0x7610, R5 ;  /* 0x00007610ff057816 */ /* 0x000fc40000000005 */
[----:B------:R-:W-:Y:S02]  /*0240*/  MOV R6, R2 ;  /* 0x0000000200067202 */ /* 0x000fe40000000f00 */
[----:B------:R-:W-:-:S05]  /*0250*/  MOV R7, R3 ;  /* 0x0000000300077202 */ /* 0x000fca0000000f00 */
[----:B------:R-:W-:Y:S05]  /*0260*/  @P3 BRA `(.L_x_2) ;  /* 0x0000000000303947 */ /* 0x000fea0003800000 */
[----:B------:R-:W-:Y:S02]  /*0270*/  ULDC.64 UR6, c[0x0][0x588] ;  /* 0x0001620000067ab9 */ /* 0x000fe40000000a00 */
[----:B------:R-:W-:-:S04]  /*0280*/  ISETP.NE.U32.AND P0, PT, RZ, UR6, PT ;  /* 0x00000006ff007c0c */ /* 0x000fc8000bf05070 */
[----:B------:R-:W-:-:S13]  /*0290*/  ISETP.NE.AND.EX P0, PT, RZ, UR7, PT, P0 ;  /* 0x00000007ff007c0c */ /* 0x000fda000bf05300 */
[----:B------:R-:W-:Y:S05]  /*02a0*/  @!P0 BRA `(.L_x_3) ;  /* 0x0000000000108947 */ /* 0x000fea0003800000 */
[----:B------:R-:W2:Y:S02]  /*02b0*/  LDG.E R5, desc[UR48][R6.64] ;  /* 0x0000003006057981 */ /* 0x000ea4000c1e1900 */
[----:B--2---:R-:W-:Y:S02]  /*02c0*/  FSETP.NEU.AND P1, PT, R5, RZ, PT ;  /* 0x000000ff0500720b */ /* 0x004fe40003f2d000 */
[----:B------:R-:W-:Y:S01]  /*02d0*/  MOV R5, 0x1 ;  /* 0x0000000100057802 */ /* 0x000fe20000000f00 */
[----:B------:R-:W-:Y:S10]  /*02e0*/  BRA `(.L_x_2) ;  /* 0x0000000000107947 */ /* 0x000ff40003800000 */
.L_x_3:
[----:B------:R-:W-:Y:S01]  /*02f0*/  ULDC UR6, c[0x0][0x580] ;  /* 0x0001600000067ab9 */ /* 0x000fe20000000800 */
[----:B------:R-:W-:Y:S02]  /*0300*/  MOV R5, 0x1 ;  /* 0x0000000100057802 */ /* 0x000fe40000000f00 */
[----:B------:R-:W-:Y:S02]  /*0310*/  CS2R R6, SRZ ;  /* 0x0000000000067805 */ /* 0x000fe4000001ff00 */
[----:B------:R-:W-:-:S13]  /*0320*/  FSETP.NEU.AND P1, PT, RZ, UR6, PT ;  /* 0x00000006ff007c0b */ /* 0x000fda000bf2d000 */
.L_x_2:
[----:B------:R-:W-:Y:S02]  /*0330*/  ISETP.NE.U32.AND P4, PT, R6, RZ, PT ;  /* 0x000000ff0600720c */ /* 0x000fe40003f85070 */
[----:B------:R-:W-:Y:S02]  /*0340*/  ISETP.NE.AND.EX P5, PT, RZ, UR5, PT, P2 ;  /* 0x00000005ff007c0c */ /* 0x000fe4000bfa5320 */
[----:B------:R-:W-:Y:S02]  /*0350*/  ISETP.NE.AND.EX P2, PT, R7, RZ, PT, P4 ;  /* 0x000000ff0700720c */ /* 0x000fe40003f45340 */
[----:B------:R-:W-:-:S11]  /*0360*/  PLOP3.LUT P0, PT, PT, PT, PT, 0x8, 0x0 ;  /* 0x000000000000781c */ /* 0x000fd60003f0e170 */
[----:B------:R-:W-:Y:S05]  /*0370*/  @P2 BRA P5, `(.L_x_4) ;  /* 0x0000000000342947 */ /* 0x000fea0002800000 */
[----:B------:R-:W-:-:S04]  /*0380*/  ISETP.NE.U32.AND P0, PT, RZ, UR4, PT ;  /* 0x00000004ff007c0c */ /* 0x000fc8000bf05070 */
[----:B------:R-:W-:-:S13]  /*0390*/  ISETP.NE.AND.EX P0, PT, RZ, UR5, PT, P0 ;  /* 0x00000005ff007c0c */ /* 0x000fda000bf05300 */
[----:B------:R-:W-:Y:S05]  /*03a0*/  @!P0 BRA `(.L_x_5) ;  /* 0x0000000000248947 */ /* 0x000fea0003800000 */
[----:B------:R-:W-:Y:S02]  /*03b0*/  PRMT R5, R5, 0x9910, RZ ;  /* 0x0000991005057816 */ /* 0x000fe400000000ff */
[----:B------:R-:W-:Y:S02]  /*03c0*/  ISETP.NE.U32.AND P0, PT, R6, RZ, PT ;  /* 0x000000ff0600720c */ /* 0x000fe40003f05070 */
[----:B------:R-:W-:Y:S02]  /*03d0*/  ISETP.NE.AND P2, PT, R5, RZ, PT ;  /* 0x000000ff0500720c */ /* 0x000fe40003f45270 */
[----:B------:R-:W-:Y:S02]  /*03e0*/  ISETP.NE.AND.EX P0, PT, R7, RZ, PT, P0 ;  /* 0x000000ff0700720c */ /* 0x000fe40003f05300 */
[----:B------:R-:W-:-:S09]  /*03f0*/  SEL R5, RZ, 0xffffffff, P1 ;  /* 0xffffffffff057807 */ /* 0x000fd20000800000 */
[----:B------:R-:W-:-:S04]  /*0400*/  @!P2 SEL R5, RZ, 0xffffffff, P0 ;  /* 0xffffffffff05a807 */ /* 0x000fc80000000000 */
[----:B------:R-:W-:-:S04]  /*0410*/  LOP3.LUT R5, R5, 0x1, RZ, 0xc0, !PT ;  /* 0x0000000105057812 */ /* 0x000fc800078ec0ff */
[----:B------:R-:W-:Y:S01]  /*0420*/  ISETP.EQ.U32.AND P0, PT, R5, 0x1, PT ;  /* 0x000000010500780c */ /* 0x000fe20003f02070 */
[----:B------:R-:W-:-:S12]  /*0430*/  BRA `(.L_x_4) ;  /* 0x0000000000047947 */ /* 0x000fd80003800000 */
.L_x_5:
[----:B------:R-:W-:-:S13]  /*0440*/  PLOP3.LUT P0, PT, P1, PT, PT, 0x8, 0x0 ;  /* 0x000000000000781c */ /* 0x000fda0000f0e170 */
.L_x_4:
[----:B------:R-:W1:Y:S02]  /*0450*/  SHFL.IDX PT, R5, R0, RZ, 0x1f ;  /* 0x00001fff00057589 */ /* 0x000e6400000e0000 */
[----:B-1----:R-:W-:-:S13]  /*0460*/  ISETP.NE.AND P1, PT, R5, RZ, PT ;  /* 0x000000ff0500720c */ /* 0x002fda0003f25270 */
[----:B------:R-:W-:Y:S05]  /*0470*/  @P1 BRA `(.L_x_6) ;  /* 0x0000000000841947 */ /* 0x000fea0003800000 */
[----:B------:R-:W-:Y:S01]  /*0480*/  ELECT P1, URZ, PT ;  /* 0x00000000003f782f */ /* 0x000fe20003820000 */
[----:B------:R-:W-:-:S12]  /*0490*/  BSSY B0, `(.L_x_6) ;  /* 0x000001f000007945 */ /* 0x000fd80003800000 */
[----:B------:R-:W-:Y:S05]  /*04a0*/  @!P1 BRA `(.L_x_7) ;  /* 0x0000000000749947 */ /* 0x000fea0003800000 */
[----:B------:R-:W1:Y:S01]  /*04b0*/  S2UR UR8, SR_CgaCtaId ;  /* 0x00000000000879c3 */ /* 0x000e620000008800 */
[----:B------:R-:W-:Y:S01]  /*04c0*/  UMOV UR4, 0x400 ;  /* 0x0000040000047882 */ /* 0x000fe20000000000 */
[----:B------:R-:W-:Y:S01]  /*04d0*/  UMOV UR5, 0x1 ;  /* 0x0000000100057882 */ /* 0x000fe20000000000 */
[----:B------:R-:W-:Y:S02]  /*04e0*/  UMOV UR6, 0x100 ;  /* 0x0000010000067882 */ /* 0x000fe40000000000 */
[----:B------:R-:W-:-:S04]  /*04f0*/  UIADD3 UR6, -UR6, 0x100000, URZ ;  /* 0x0010000006067890 */ /* 0x000fc8000fffe13f */
[----:B------:R-:W-:Y:S02]  /*0500*/  USHF.L.U32 UR7, UR6, 0xb, URZ ;  /* 0x0000000b06077899 */ /* 0x000fe4000800063f */
[----:B------:R-:W-:Y:S02]  /*0510*/  USHF.L.U32 UR6, UR6, 0x1, URZ ;  /* 0x0000000106067899 */ /* 0x000fe4000800063f */
[----:B-1----:R-:W-:Y:S02]  /*0520*/  ULEA UR8, UR8, UR4, 0x18 ;  /* 0x0000000408087291 */ /* 0x002fe4000f8ec03f */
[----:B------:R-:W-:-:S04]  /*0530*/  UIADD3 UR4, -UR5, 0x100000, URZ ;  /* 0x0010000005047890 */ /* 0x000fc8000fffe13f */
[----:B------:R-:W-:Y:S02]  /*0540*/  USHF.L.U32 UR5, UR4, 0xb, URZ ;  /* 0x0000000b04057899 */ /* 0x000fe4000800063f */
[----:B------:R-:W-:Y:S01]  /*0550*/  USHF.L.U32 UR4, UR4, 0x1, URZ ;  /* 0x0000000104047899 */ /* 0x000fe2000800063f */
[----:B------:R-:W1:Y:S11]  /*0560*/  FENCE.VIEW.ASYNC.S ;  /* 0x00000000000073c6 */ /* 0x000e760000000000 */
[----:B-1----:R1:W2:Y:S01]  /*0570*/  SYNCS.EXCH.64 URZ, [UR8], UR4 ;  /* 0x00000004083f75b2 */ /* 0x0022a20008000100 */
[----:B------:R1:W3:Y:S01]  /*0580*/  SYNCS.EXCH.64 URZ, [UR8+0x40], UR6 ;  /* 0x00004006083f75b2 */ /* 0x0002e20008000100 */
[----:B------:R1:W4:Y:S01]  /*0590*/  SYNCS.EXCH.64 URZ, [UR8+0x8], UR4 ;  /* 0x00000804083f75b2 */ /* 0x0003220008000100 */
[----:B------:R1:W1:Y:S01]  /*05a0*/  SYNCS.EXCH.64 URZ, [UR8+0x48], UR6 ;  /* 0x00004806083f75b2 */ /* 0x0002620008000100 */
        /* <DEDUP_REMOVED lines=12> */
[----:B------:R-:W-:Y:S01]  /*0670*/  NOP ;  /* 0x0000000000007918 */ /* 0x000fe20000000000 */
.L_x_7:
[----:B-1----:R-:W-:Y:S05]  /*0680*/  BSYNC B0 ;  /* 0x0000000000007941 */ /* 0x002fea0003800000 */
.L_x_6:
[----:B------:R-:W1:Y:S01]  /*0690*/  SHFL.IDX PT, R5, R0, RZ, 0x1f ;  /* 0x00001fff00057589 */ /* 0x000e6200000e0000 */
[----:B------:R-:W2:Y:S01]  /*06a0*/  LDC R6, c[0x0][0x904] ;  /* 0x00024100ff067b82 */ /* 0x000ea20000000800 */
[----:B------:R-:W-:Y:S01]  /*06b0*/  NOP ;  /* 0x0000000000007918 */ /* 0x000fe20000000000 */
[----:B-1----:R-:W-:-:S13]  /*06c0*/  ISETP.NE.AND P1, PT, R5, RZ, PT ;  /* 0x000000ff0500720c */ /* 0x002fda0003f25270 */
[----:B------:R-:W-:Y:S05]  /*06d0*/  @P1 BRA `(.L_x_8) ;  /* 0x0000000000581947 */ /* 0x000fea0003800000 */
[----:B------:R-:W1:Y:S01]  /*06e0*/  S2UR UR5, SR_CgaCtaId ;  /* 0x00000000000579c3 */ /* 0x000e620000008800 */
[----:B------:R-:W-:Y:S01]  /*06f0*/  UMOV UR4, 0x400 ;  /* 0x0000040000047882 */ /* 0x000fe20000000000 */
[----:B------:R-:W-:Y:S01]  /*0700*/  UMOV UR6, 0x20 ;  /* 0x0000002000067882 */ /* 0x000fe20000000000 */
[----:B------:R-:W-:Y:S01]  /*0710*/  UMOV UR7, 0x100 ;  /* 0x0000010000077882 */ /* 0x000fe20000000000 */
[----:B------:R-:W-:Y:S01]  /*0720*/  ELECT P1, URZ, PT ;  /* 0x00000000003f782f */ /* 0x000fe20003820000 */
[----:B-1----:R-:W-:Y:S02]  /*0730*/  ULEA UR8, UR5, UR4, 0x18 ;  /* 0x0000000405087291 */ /* 0x002fe4000f8ec03f */
[----:B------:R-:W-:-:S04]  /*0740*/  UIADD3 UR4, -UR6, 0x100000, URZ ;  /* 0x0010000006047890 */ /* 0x000fc8000fffe13f */
[----:B------:R-:W-:Y:S02]  /*0750*/  USHF.L.U32 UR5, UR4, 0xb, URZ ;  /* 0x0000000b04057899 */ /* 0x000fe4000800063f */
[----:B------:R-:W-:Y:S02]  /*0760*/  USHF.L.U32 UR4, UR4, 0x1, URZ ;  /* 0x0000000104047899 */ /* 0x000fe4000800063f */
[----:B------:R-:W-:-:S04]  /*0770*/  UIADD3 UR6, -UR7, 0x100000, URZ ;  /* 0x0010000007067890 */ /* 0x000fc8000fffe13f */
[----:B------:R-:W-:Y:S02]  /*0780*/  USHF.L.U32 UR7, UR6, 0xb, URZ ;  /* 0x0000000b06077899 */ /* 0x000fe4000800063f */
[----:B------:R-:W-:Y:S01]  /*0790*/  USHF.L.U32 UR6, UR6, 0x1, URZ ;  /* 0x0000000106067899 */ /* 0x000fe2000800063f */
[----:B------:R-:W1:Y:S03]  /*07a0*/  FENCE.VIEW.ASYNC.S ;  /* 0x00000000000073c6 */ /* 0x000e660000000000 */
[----:B-1----:R1:W1:Y:S08]  /*07b0*/  SYNCS.EXCH.64 URZ, [UR8+0x80], UR4 ;  /* 0x00008004083f75b2 */ /* 0x0022700008000100 */
        /* <DEDUP_REMOVED lines=8> */
.L_x_8:
[----:B------:R-:W5:Y:S01]  /*0840*/  SHFL.IDX PT, R0, R0, RZ, 0x1f ;  /* 0x00001fff00007589 */ /* 0x000f6200000e0000 */
[----:B--2---:R-:W-:Y:S02]  /*0850*/  ISETP.NE.AND P6, PT, R6, 0x1, PT ;  /* 0x000000010600780c */ /* 0x004fe40003fc5270 */
[----:B------:R-:W-:Y:S01]  /*0860*/  ELECT P1, URZ, PT ;  /* 0x00000000003f782f */ /* 0x000fe20003820000 */
[----:B------:R-:W2:Y:S01]  /*0870*/  S2UR UR37, SR_CgaCtaId ;  /* 0x00000000002579c3 */ /* 0x000ea20000008800 */
[----:B------:R-:W3:Y:S01]  /*0880*/  S2R R7, SR_CTAID.Y ;  /* 0x0000000000077919 */ /* 0x000ee20000002600 */
[----:B------:R-:W-:Y:S01]  /*0890*/  ISETP.NE.AND P4, PT, R4, RZ, PT ;  /* 0x000000ff0400720c */ /* 0x000fe20003f85270 */
[----:B-1----:R-:W-:Y:S01]  /*08a0*/  UMOV UR4, 0x20 ;  /* 0x0000002000047882 */ /* 0x002fe20000000000 */
[----:B------:R-:W-:Y:S01]  /*08b0*/  NOP ;  /* 0x0000000000007918 */ /* 0x000fe20000000000 */
[----:B------:R-:W1:Y:S05]  /*08c0*/  S2R R8, SR_CTAID.X ;  /* 0x0000000000087919 */ /* 0x000e6a0000002500 */
[----:B------:R-:W1:Y:S01]  /*08d0*/  @P6 LDC R9, c[0x0][0x10] ;  /* 0x00000400ff096b82 */ /* 0x000e620000000800 */
[----:B------:R-:W-:-:S07]  /*08e0*/  @P6 MOV R11, RZ ;  /* 0x000000ff000b6202 */ /* 0x000fce0000000f00 */
[----:B------:R-:W4:Y:S01]  /*08f0*/  @!P6 LDC R5, c[0x0][0xc] ;  /* 0x00000300ff05eb82 */ /* 0x000f220000000800 */
[----:B-----5:R-:W-:Y:S02]  /*0900*/  ISETP.NE.OR P2, PT, R0, RZ, !P1 ;  /* 0x000000ff0000720c */ /* 0x020fe40004f45670 */
[----:B------:R-:W-:-:S04]  /*0910*/  ISETP.EQ.OR P1, PT, R4, 0x3, !P4 ;  /* 0x000000030400780c */ /* 0x000fc80006722670 */
[----:B------:R-:W-:Y:S02]  /*0920*/  ISETP.EQ.AND P1, PT, R12, RZ, P1 ;  /* 0x000000ff0c00720c */ /* 0x000fe40000f22270 */
[----:B---3--:R-:W-:-:S05]  /*0930*/  @P6 MOV R10, R7 ;  /* 0x00000007000a6202 */ /* 0x008fca0000000f00 */
[----:B------:R-:W-:Y:S01]  /*0940*/  VOTEU.ALL UP0, P2 ;  /* 0x00000000003f7886 */ /* 0x000fe20001000000 */
[----:B------:R-:W-:Y:S01]  /*0950*/  VOTEU.ALL UP1, P2 ;  /* 0x00000000003f7886 */ /* 0x000fe20001020000 */
[----:B-1----:R-:W-:Y:S01]  /*0960*/  @P6 IMAD.WIDE.U32 R10, R8, R9, R10 ;  /* 0x00000009080a6225 */ /* 0x002fe200078e000a */
[----:B------:R-:W-:Y:S02]  /*0970*/  @P6 MOV R9, RZ ;  /* 0x000000ff00096202 */ /* 0x000fe40000000f00 */
[----:B------:R-:W-:Y:S01]  /*0980*/  @!UP0 UMOV UR6, 0x400 ;  /* 0x0000040000068882 */ /* 0x000fe20000000000 */
[----:B------:R-:W-:-:S04]  /*0990*/  @!UP0 UIADD3 UR4, -UR4, 0x100000, URZ ;  /* 0x0010000004048890 */ /* 0x000fc8000fffe13f */
[----:B------:R-:W-:Y:S02]  /*09a0*/  @!UP0 USHF.L.U32 UR5, UR4, 0xb, URZ ;  /* 0x0000000b04058899 */ /* 0x000fe4000800063f */
[----:B------:R-:W-:Y:S01]  /*09b0*/  @!UP0 USHF.L.U32 UR4, UR4, 0x1, URZ ;  /* 0x0000000104048899 */ /* 0x000fe2000800063f */
[----:B------:R-:W-:Y:S01]  /*09c0*/  @P6 IADD3 R19, R11, R9, RZ ;  /* 0x000000090b136210 */ /* 0x000fe20007ffe0ff */
[----:B--2---:R-:W-:Y:S01]  /*09d0*/  @!UP0 ULEA UR8, UR37, UR6, 0x18 ;  /* 0x0000000625088291 */ /* 0x004fe2000f8ec03f */
[----:B------:R-:W-:Y:S01]  /*09e0*/  MOV R9, RZ ;  /* 0x000000ff00097202 */ /* 0x000fe20000000f00 */
[----:B------:R-:W-:Y:S01]  /*09f0*/  VOTEU.ALL UP0, P2 ;  /* 0x00000000003f7886 */ /* 0x000fe20001000000 */
[C---:B------:R-:W-:Y:S01]  /*0a00*/  ISETP.NE.AND P2, PT, R12.reuse, RZ, PT ;  /* 0x000000ff0c00720c */ /* 0x040fe20003f45270 */
[----:B------:R-:W-:Y:S01]  /*0a10*/  ULDC UR6, c[0x0][0xc] ;  /* 0x0000030000067ab9 */ /* 0x000fe20000000800 */
[----:B------:R-:W-:Y:S01]  /*0a20*/  @P6 MOV R18, R10 ;  /* 0x0000000a00126202 */ /* 0x000fe20000000f00 */
[----:B----4-:R-:W-:Y:S01]  /*0a30*/  @!P6 IMAD.WIDE.U32 R10, R5, R7, R8 ;  /* 0x00000007050ae225 */ /* 0x010fe200078e0008 */
[----:B------:R-:W-:Y:S01]  /*0a40*/  IADD3 R12, R12, -0x1, RZ ;  /* 0xffffffff0c0c7810 */ /* 0x000fe20007ffe0ff */
[----:B------:R-:W-:Y:S01]  /*0a50*/  ULDC UR7, c[0x0][0x10] ;  /* 0x0000040000077ab9 */ /* 0x000fe20000000800 */
[----:B------:R-:W-:-:S02]  /*0a60*/  SEL R5, RZ, 0x1, !P1 ;  /* 0x00000001ff057807 */ /* 0x000fc40004800000 */
[----:B------:R-:W-:Y:S01]  /*0a70*/  ISETP.GE.U32.AND P1, PT, R12, 0x2, PT ;  /* 0x000000020c00780c */ /* 0x000fe20003f26070 */
[----:B------:R-:W1:Y:S02]  /*0a80*/  FENCE.VIEW.ASYNC.S ;  /* 0x00000000000073c6 */ /* 0x000e640000000000 */
[----:B-1----:R-:W1:Y:S01]  /*0a90*/  @!UP0 SYNCS.EXCH.64 URZ, [UR8+0xc0], UR4 ;  /* 0x0000c004083f85b2 */ /* 0x002e620008000100 */
[----:B------:R-:W-:Y:S02]  /*0aa0*/  @!P6 MOV R18, R10 ;  /* 0x0000000a0012e202 */ /* 0x000fe40000000f00 */
[----:B------:R-:W-:Y:S02]  /*0ab0*/  @!P6 MOV R19, R11 ;  /* 0x0000000b0013e202 */ /* 0x000fe40000000f00 */
[----:B------:R-:W-:Y:S01]  /*0ac0*/  SEL R5, R5, 0x2, P1 ;  /* 0x0000000205057807 */ /* 0x000fe20000800000 */
[----:B------:R2:W-:Y:S01]  /*0ad0*/  STL [R1+0xc0], R18 ;  /* 0x0000c01201007387 */ /* 0x0005e20000100800 */
[----:B------:R-:W-:-:S03]  /*0ae0*/  ISETP.EQ.AND P5, PT, R4, 0x2, !P2 ;  /* 0x000000020400780c */ /* 0x000fc600057a2270 */
[----:B------:R2:W-:Y:S01]  /*0af0*/  STL [R1+0xc4], R19 ;  /* 0x0000c41301007387 */ /* 0x0005e20000100800 */
[----:B------:R-:W-:-:S03]  /*0b00*/  SEL R0, RZ, 0x1, !P5 ;  /* 0x00000001ff007807 */ /* 0x000fc60006800000 */
[----:B------:R2:W-:Y:S01]  /*0b10*/  STL [R1+0xc8], R5 ;  /* 0x0000c80501007387 */ /* 0x0005e20000100800 */
[----:B------:R-:W-:Y:S01]  /*0b20*/  SEL R0, R0, 0x2, P1 ;  /* 0x0000000200007807 */ /* 0x000fe20000800000 */
[----:B------:R3:W1:Y:S01]  /*0b30*/  @!UP1 SYNCS.EXCH.64 URZ, [UR8+0xc8], UR4 ;  /* 0x0000c804083f95b2 */ /* 0x0006620008000100 */
[----:B------:R-:W-:Y:S01]  /*0b40*/  NOP ;  /* 0x0000000000007918 */ /* 0x000fe20000000000 */
[----:B---3--:R-:W-:-:S03]  /*0b50*/  UIMAD.WIDE.U32 UR4, UR6, UR7, URZ ;  /* 0x00000007060472a5 */ /* 0x008fc6000f8e003f */
[----:B------:R-:W-:Y:S02]  /*0b60*/  ULDC UR6, c[0x0][0x14] ;  /* 0x0000050000067ab9 */ /* 0x000fe40000000800 */
[----:B------:R-:W-:Y:S02]  /*0b70*/  UIMAD.WIDE.U32 UR46, UR4, UR6, URZ ;  /* 0x00000006042e72a5 */ /* 0x000fe4000f8e003f */
[----:B------:R-:W-:-:S04]  /*0b80*/  UIMAD UR38, UR5, UR6, URZ ;  /* 0x00000006052672a4 */ /* 0x000fc8000f8e023f */
[----:B------:R-:W-:Y:S01]  /*0b90*/  UIADD3 UR38, UR47, UR38, URZ ;  /* 0x000000262f267290 */ /* 0x000fe2000fffe03f */
[----:B-1----:R-:W-:Y:S06]  /*0ba0*/  BAR.SYNC.DEFER_BLOCKING 0x0 ;  /* 0x0000000000007b1d */ /* 0x002fec0000010000 */
[----:B--2---:R-:W-:Y:S05]  /*0bb0*/  @!P2 BRA `(.L_x_9) ;  /* 0x000001600044a947 */ /* 0x004fea0003800000 */
[----:B------:R-:W-:-:S13]  /*0bc0*/  ISETP.GT.U32.AND P0, PT, R12, 0x1, PT ;  /* 0x000000010c00780c */ /* 0x000fda0003f04070 */
[----:B------:R-:W-:Y:S05]  /*0bd0*/  @P0 EXIT ;  /* 0x000000000000094d */ /* 0x000fea0003800000 */
[----:B------:R-:W-:Y:S01]  /*0be0*/  PRMT R2, RZ, 0x7610, R2 ;  /* 0x00007610ff027816 */ /* 0x000fe20000000002 */
[----:B------:R-:W-:Y:S01]  /*0bf0*/  ULDC.64 UR4, c[0x0][0x8f8] ;  /* 0x00023e0000047ab9 */ /* 0x000fe20000000a00 */
[----:B------:R-:W-:Y:S01]  /*0c00*/  UMOV UR55, 0xffffffff ;  /* 0xffffffff00377882 */ /* 0x000fe20000000000 */
[----:B------:R-:W-:Y:S02]  /*0c10*/  ISETP.GE.U32.AND P0, PT, R18, UR4, PT ;  /* 0x0000000412007c0c */ /* 0x000fe4000bf06070 */
[----:B------:R1:W-:Y:S01]  /*0c20*/  STL.S16 [R1+0xd0], R2 ;  /* 0x0000d00201007387 */ /* 0x0003e20000100600 */
[----:B------:R-:W-:Y:S02]  /*0c30*/  MOV R6, 0xffffffff ;  /* 0xffffffff00067802 */ /* 0x000fe40000000f00 */
[----:B------:R-:W-:Y:S02]  /*0c40*/  ISETP.GE.U32.AND.EX P0, PT, R19, UR5, PT, P0 ;  /* 0x0000000513007c0c */ /* 0x000fe4000bf06100 */
[----:B------:R-:W-:-:S02]  /*0c50*/  MOV R5, 0xffffffff ;  /* 0xffffffff00057802 */ /* 0x000fc40000000f00 */
[----:B------:R-:W-:-:S09]  /*0c60*/  PRMT R4, RZ, 0x7610, R4 ;  /* 0x00007610ff047816 */ /* 0x000fd20000000004 */
[----:B-1----:R-:W-:Y:S05]  /*0c70*/  @P0 BRA `(.L_x_10) ;  /* 0x0000000400640947 */ /* 0x002fea0003800000 */
[----:B------:R-:W1:Y:S01]  /*0c80*/  LDC.64 R14, c[0x0][0x8d0] ;  /* 0x00023400ff0e7b82 */ /* 0x000e620000000a00 */
[----:B------:R-:W-:Y:S02]  /*0c90*/  MOV R2, R18 ;  /* 0x0000001200027202 */ /* 0x000fe40000000f00 */
[----:B------:R-:W-:-:S05]  /*0ca0*/  MOV R3, R19 ;  /* 0x0000001300037202 */ /* 0x000fca0000000f00 */
[----:B------:R-:W2:Y:S08]  /*0cb0*/  LDC R6, c[0x0][0x8d8] ;  /* 0x00023600ff067b82 */ /* 0x000eb00000000800 */
[----:B------:R-:W3:Y:S01]  /*0cc0*/  LDC.64 R16, c[0x0][0x8c8] ;  /* 0x00023200ff107b82 */ /* 0x000ee20000000a00 */
[----:B-1----:R-:W-:-:S04]  /*0cd0*/  ISETP.NE.U32.AND P0, PT, R14, RZ, PT ;  /* 0x000000ff0e00720c */ /* 0x002fc80003f05070 */
[----:B------:R-:W-:-:S13]  /*0ce0*/  ISETP.NE.AND.EX P0, PT, R15, RZ, PT, P0 ;  /* 0x000000ff0f00720c */ /* 0x000fda0003f05300 */
[----:B--23--:R-:W-:Y:S05]  /*0cf0*/  @!P0 BRA `(.L_x_11) ;  /* 0x0000000000288947 */ /* 0x00cfea0003800000 */
[----:B------:R-:W1:Y:S02]  /*0d00*/  LDC R11, c[0x0][0x8dc] ;  /* 0x00023700ff0b7b82 */ /* 0x000e640000000800 */
[----:B-1----:R-:W-:-:S04]  /*0d10*/  IADD3 R11, P0, R18, R11, RZ ;  /* 0x0000000b120b7210 */ /* 0x002fc80007f1e0ff */
[----:B------:R-:W-:-:S05]  /*0d20*/  IADD3.X R13, RZ, R19, RZ, P0, !PT ;  /* 0x00000013ff0d7210 */ /* 0x000fca00007fe4ff */
[----:B------:R-:W-:-:S04]  /*0d30*/  IMAD.WIDE.U32 R2, R13, R14, RZ ;  /* 0x0000000e0d027225 */ /* 0x000fc800078e00ff */
[----:B------:R-:W-:-:S04]  /*0d40*/  IMAD.WIDE.U32 R4, P0, R11, R15, R2 ;  /* 0x0000000f0b047225 */ /* 0x000fc80007800002 */
[----:B------:R-:W-:Y:S01]  /*0d50*/  IMAD.WIDE.U32 R2, R11, R14, RZ ;  /* 0x0000000e0b027225 */ /* 0x000fe200078e00ff */
[----:B------:R-:W-:Y:S02]  /*0d60*/  IADD3.X R11, RZ, RZ, RZ, P0, !PT ;  /* 0x000000ffff0b7210 */ /* 0x000fe400007fe4ff */
[----:B------:R-:W-:Y:S02]  /*0d70*/  MOV R10, R5 ;  /* 0x00000005000a7202 */ /* 0x000fe40000000f00 */
[----:B------:R-:W-:-:S05]  /*0d80*/  IADD3 RZ, P0, R3, R4, RZ ;  /* 0x0000000403ff7210 */ /* 0x000fca0007f1e0ff */
[----:B------:R-:W-:-:S08]  /*0d90*/  IMAD.WIDE.U32.X R2, R13, R15, R10, P0 ;  /* 0x0000000f0d027225 */ /* 0x000fd000000e040a */
.L_x_11:
[-CC-:B------:R-:W-:Y:S01]  /*0da0*/  SHF.R.U64 R23, R2, R6.reuse, R3.reuse ;  /* 0x0000000602177219 */ /* 0x180fe20000001203 */
[----:B------:R-:W1:Y:S01]  /*0db0*/  LDC R10, c[0x0][0x8c0] ;  /* 0x00023000ff0a7b82 */ /* 0x000e620000000800 */
[----:B------:R-:W-:Y:S01]  /*0dc0*/  SHF.R.U32.HI R2, RZ, R6, R3 ;  /* 0x00000006ff027219 */ /* 0x000fe20000011603 */
[----:B------:R-:W-:Y:S01]  /*0dd0*/  ULDC UR4, c[0x0][0x150] ;  /* 0x0000540000047ab9 */ /* 0x000fe20000000800 */
[----:B------:R-:W-:Y:S02]  /*0de0*/  IADD3 R9, P0, RZ, -R23, RZ ;  /* 0x80000017ff097210 */ /* 0x000fe40007f1e0ff */
[----:B------:R-:W-:Y:S02]  /*0df0*/  MOV R3, R19 ;  /* 0x0000001300037202 */ /* 0x000fe40000000f00 */
[----:B------:R-:W-:Y:S01]  /*0e00*/  IADD3.X R11, RZ, ~R2, RZ, P0, !PT ;  /* 0x80000002ff0b7210 */ /* 0x000fe200007fe4ff */
[----:B------:R-:W2:Y:S01]  /*0e10*/  LDC R12, c[0x0][0x8b0] ;  /* 0x00022c00ff0c7b82 */ /* 0x000ea20000000800 */
[----:B------:R-:W-:-:S02]  /*0e20*/  MOV R2, R18 ;  /* 0x0000001200027202 */ /* 0x000fc40000000f00 */
[----:B------:R-:W-:Y:S01]  /*0e30*/  I2FP.F32.U32 R4, R8 ;  /* 0x0000000800047245 */ /* 0x000fe20000201000 */
[-C--:B------:R-:W-:Y:S02]  /*0e40*/  IMAD R6, R11, R16.reuse, RZ ;  /* 0x000000100b067224 */ /* 0x080fe400078e02ff */
[C---:B------:R-:W-:Y:S02]  /*0e50*/  IMAD.WIDE.U32 R2, R9.reuse, R16, R2 ;  /* 0x0000001009027225 */ /* 0x040fe400078e0002 */
[----:B------:R-:W3:Y:S02]  /*0e60*/  LDC.64 R18, c[0x0][0x8e8] ;  /* 0x00023a00ff127b82 */ /* 0x000ee40000000a00 */
[----:B------:R-:W-:Y:S01]  /*0e70*/  FMUL R4, R4, UR4 ;  /* 0x0000000404047c20 */ /* 0x000fe20008400000 */
[----:B------:R-:W-:Y:S01]  /*0e80*/  IMAD R9, R9, R17, R6 ;  /* 0x0000001109097224 */ /* 0x000fe200078e0206 */
[----:B------:R-:W-:-:S04]  /*0e90*/  ULDC UR4, c[0x0][0x154] ;  /* 0x0000550000047ab9 */ /* 0x000fc80000000800 */
[----:B------:R-:W4:Y:S01]  /*0ea0*/  F2I.U32.TRUNC.NTZ R4, R4 ;  /* 0x0000000400047305 */ /* 0x000f22000020f000 */
[----:B------:R-:W5:Y:S01]  /*0eb0*/  LDC R11, c[0x0][0x900] ;  /* 0x00024000ff0b7b82 */ /* 0x000f620000000800 */
[----:B------:R-:W-:-:S04]  /*0ec0*/  IADD3 R9, R3, R9, RZ ;  /* 0x0000000903097210 */ /* 0x000fc80007ffe0ff */
[-CC-:B-1----:R-:W-:Y:S02]  /*0ed0*/  SHF.R.U64 R16, R2, R10.reuse, R9.reuse ;  /* 0x0000000a02107219 */ /* 0x182fe40000001209 */
[----:B------:R-:W-:Y:S01]  /*0ee0*/  I2FP.F32.U32 R2, R7 ;  /* 0x0000000700027245 */ /* 0x000fe20000201000 */
[----:B------:R-:W1:Y:S01]  /*0ef0*/  LDC R5, c[0x0][0x144] ;  /* 0x00005100ff057b82 */ /* 0x000e620000000800 */
[----:B------:R-:W-:Y:S02]  /*0f00*/  SHF.R.U32.HI R9, RZ, R10, R9 ;  /* 0x0000000aff097219 */ /* 0x000fe40000011609 */
[----:B------:R-:W-:Y:S01]  /*0f10*/  MOV R10, 0x1 ;  /* 0x00000001000a7802 */ /* 0x000fe20000000f00 */
[----:B------:R-:W-:Y:S01]  /*0f20*/  FMUL R3, R2, UR4 ;  /* 0x0000000402037c20 */ /* 0x000fe20008400000 */
[----:B--2---:R-:W-:Y:S02]  /*0f30*/  SHF.R.U64 R22, R16, R12, R9 ;  /* 0x0000000c10167219 */ /* 0x004fe40000001209 */
[----:B----4-:R-:W-:Y:S01]  /*0f40*/  IADD3 R6, -R4, RZ, RZ ;  /* 0x000000ff04067210 */ /* 0x010fe20007ffe1ff */
[----:B------:R-:W2:Y:S01]  /*0f50*/  LDC R14, c[0x0][0x148] ;  /* 0x00005200ff0e7b82 */ /* 0x000ea20000000800 */
[----:B---3--:R-:W-:-:S02]  /*0f60*/  ISETP.NE.U32.AND P0, PT, R18, RZ, PT ;  /* 0x000000ff1200720c */ /* 0x008fc40003f05070 */
[----:B------:R-:W-:Y:S02]  /*0f70*/  SHF.R.U32.HI R4, RZ, R12, R9 ;  /* 0x0000000cff047219 */ /* 0x000fe40000011609 */
[----:B------:R-:W-:Y:S01]  /*0f80*/  ISETP.NE.AND.EX P0, PT, R19, RZ, PT, P0 ;  /* 0x000000ff1300720c */ /* 0x000fe20003f05300 */
[----:B------:R3:W4:Y:S01]  /*0f90*/  F2I.U32.TRUNC.NTZ R12, R3 ;  /* 0x00000003000c7305 */ /* 0x000722000020f000 */
[----:B------:R-:W-:Y:S01]  /*0fa0*/  MOV R2, 0xffffffff ;  /* 0xffffffff00027802 */ /* 0x000fe20000000f00 */
[----:B------:R-:W2:Y:S01]  /*0fb0*/  LDC R15, c[0x0][0x8a8] ;  /* 0x00022a00ff0f7b82 */ /* 0x000ea20000000800 */
[-CC-:B-----5:R-:W-:Y:S02]  /*0fc0*/  SHF.R.U64 R24, R22, R11.reuse, R4.reuse ;  /* 0x0000000b16187219 */ /* 0x1a0fe40000001204 */
[-C--:B------:R-:W-:Y:S02]  /*0fd0*/  SHF.L.U32 R2, R2, R11.reuse, RZ ;  /* 0x0000000b02027219 */ /* 0x080fe400000006ff */
[----:B------:R-:W-:-:S02]  /*0fe0*/  SHF.R.U32.HI R4, RZ, R11, R4 ;  /* 0x0000000bff047219 */ /* 0x000fc40000011604 */
[----:B------:R-:W-:Y:S01]  /*0ff0*/  SHF.L.U32 R10, R10, R11, RZ ;  /* 0x0000000b0a0a7219 */ /* 0x000fe200000006ff */
[----:B------:R-:W2:Y:S01]  /*1000*/  LDC R17, c[0x0][0x8f0] ;  /* 0x00023c00ff117b82 */ /* 0x000ea20000000800 */
[----:B------:R-:W-:Y:S01]  /*1010*/  LOP3.LUT R11, RZ, R2, RZ, 0x33, !PT ;  /* 0x00000002ff0b7212 */ /* 0x000fe200078e33ff */
[----:B-1----:R-:W-:Y:S01]  /*1020*/  IMAD R6, R5, R6, R8 ;  /* 0x0000000605067224 */ /* 0x002fe200078e0208 */
[----:B------:R-:W-:Y:S02]  /*1030*/  MOV R2, R24 ;  /* 0x0000001800027202 */ /* 0x000fe40000000f00 */
[----:B---3--:R-:W-:-:S03]  /*1040*/  MOV R3, R4 ;  /* 0x0000000400037202 */ /* 0x008fc60000000f00 */
[----:B------:R-:W1:Y:S08]  /*1050*/  LDC R21, c[0x0][0x8e0] ;  /* 0x00023800ff157b82 */ /* 0x000e700000000800 */
[----:B------:R-:W3:Y:S01]  /*1060*/  LDC R20, c[0x0][0x8b8] ;  /* 0x00022e00ff147b82 */ /* 0x000ee20000000800 */
[----:B----4-:R-:W-:Y:S05]  /*1070*/  @!P0 BRA `(.L_x_12) ;  /* 0x0000000000288947 */ /* 0x010fea0003800000 */
[----:B------:R-:W4:Y:S02]  /*1080*/  LDC R9, c[0x0][0x8f4] ;  /* 0x00023d00ff097b82 */ /* 0x000f240000000800 */
[----:B----4-:R-:W-:-:S04]  /*1090*/  IADD3 R9, P0, R24, R9, RZ ;  /* 0x0000000918097210 */ /* 0x010fc80007f1e0ff */
        /* <DEDUP_REMOVED lines=8> */
.L_x_12:
[----:B--2---:R-:W-:Y:S02]  /*1120*/  SHF.R.U64 R2, R2, R17, R3 ;  /* 0x0000001102027219 */ /* 0x004fe40000001203 */
[----:B------:R-:W-:Y:S02]  /*1130*/  LOP3.LUT R11, R22, R11, RZ, 0xc0, !PT ;  /* 0x0000000b160b7212 */ /* 0x000fe400078ec0ff */
[----:B------:R-:W-:Y:S02]  /*1140*/  IADD3 R12, -R12, RZ, RZ ;  /* 0x000000ff0c0c7210 */ /* 0x000fe40007ffe1ff */
[----:B------:R-:W-:Y:S01]  /*1150*/  IADD3 R3, R15, -0x1, RZ ;  /* 0xffffffff0f037810 */ /* 0x000fe20007ffe0ff */
[----:B------:R-:W-:Y:S01]  /*1160*/  IMAD R11, R10, R2, R11 ;  /* 0x000000020a0b7224 */ /* 0x000fe200078e020b */
[----:B------:R-:W-:Y:S01]  /*1170*/  IADD3 R4, -R2, RZ, RZ ;  /* 0x000000ff02047210 */ /* 0x000fe20007ffe1ff */
[----:B------:R-:W-:Y:S01]  /*1180*/  @P6 IMAD R6, R14, R12, R7 ;  /* 0x0000000c0e066224 */ /* 0x000fe200078e0207 */
[----:B------:R-:W-:-:S02]  /*1190*/  LOP3.LUT R3, R16, R3, RZ, 0xc0, !PT ;  /* 0x0000000310037212 */ /* 0x000fc400078ec0ff */
[----:B------:R-:W-:Y:S01]  /*11a0*/  R2UR UR55, R23 ;  /* 0x00000000173772ca */ /* 0x000fe200000e0000 */
[----:B-1----:R-:W-:Y:S01]  /*11b0*/  IMAD R2, R4, R21, R24 ;  /* 0x0000001504027224 */ /* 0x002fe200078e0218 */
[----:B------:R-:W-:Y:S01]  /*11c0*/  MOV R4, 0x1 ;  /* 0x0000000100047802 */ /* 0x000fe20000000f00 */
[----:B---3--:R-:W-:Y:S02]  /*11d0*/  IMAD R6, R11, R20, R6 ;  /* 0x000000140b067224 */ /* 0x008fe400078e0206 */
[----:B------:R-:W-:-:S05]  /*11e0*/  IMAD R3, R2, R15, R3 ;  /* 0x0000000f02037224 */ /* 0x000fca00078e0203 */
[----:B------:R-:W-:Y:S02]  /*11f0*/  SEL R5, R3, R6, !P6 ;  /* 0x0000000603057207 */ /* 0x000fe40007000000 */
[----:B------:R-:W-:-:S07]  /*1200*/  SEL R6, R6, R3, !P6 ;  /* 0x0000000306067207 */ /* 0x000fce0007000000 */
.L_x_10:
[----:B------:R-:W-:-:S08]  /*1210*/  NOP ;  /* 0x0000000000007918 */ /* 0x000fd00000000000 */
[----:B------:R-:W1:Y:S02]  /*1220*/  USETMAXREG.TRY_ALLOC.CTAPOOL UP0, 0xe8 ;  /* 0x000000e8000079c8 */ /* 0x000e640008000600 */
[----:B-1----:R-:W-:-:S13]  /*1230*/  PLOP3.LUT P0, PT, PT, PT, UP0, 0x80, 0x0 ;  /* 0x000000000000781c */ /* 0x002fda0003f0f008 */
[----:B------:R-:W-:Y:S05]  /*1240*/  @!P0 BRA `(.L_x_10) ;  /* 0xfffffffc00f08947 */ /* 0x000fea000383ffff */
[----:B------:R-:W-:Y:S02]  /*1250*/  ULDC.64 UR4, c[0x0][0x590] ;  /* 0x0001640000047ab9 */ /* 0x000fe40000000a00 */
[----:B------:R-:W-:-:S04]  /*1260*/  ISETP.NE.U32.AND P0, PT, RZ, UR4, PT ;  /* 0x00000004ff007c0c */ /* 0x000fc8000bf05070 */
[----:B------:R-:W-:-:S13]  /*1270*/  ISETP.NE.AND.EX P0, PT, RZ, UR5, PT, P0 ;  /* 0x00000005ff007c0c */ /* 0x000fda000bf05300 */
[----:B------:R-:W-:Y:S05]  /*1280*/  @P0 BRA `(.L_x_13) ;  /* 0x0000000000340947 */ /* 0x000fea0003800000 */
[----:B------:R-:W-:Y:S02]  /*1290*/  ULDC.64 UR4, c[0x0][0x588] ;  /* 0x0001620000047ab9 */ /* 0x000fe40000000a00 */
[----:B------:R-:W-:-:S04]  /*12a0*/  ISETP.NE.U32.AND P0, PT, RZ, UR4, PT ;  /* 0x00000004ff007c0c */ /* 0x000fc8000bf05070 */
[----:B------:R-:W-:-:S13]  /*12b0*/  ISETP.NE.AND.EX P0, PT, RZ, UR5, PT, P0 ;  /* 0x00000005ff007c0c */ /* 0x000fda000bf05300 */
[----:B------:R-:W-:Y:S05]  /*12c0*/  @!P0 BRA `(.L_x_14) ;  /* 0x0000000000148947 */ /* 0x000fea0003800000 */
[----:B------:R-:W1:Y:S02]  /*12d0*/  LDC.64 R16, c[0x0][0x588] ;  /* 0x00016200ff107b82 */ /* 0x000e640000000a00 */
[----:B-1----:R1:W5:Y:S01]  /*12e0*/  LDG.E R16, desc[UR48][R16.64] ;  /* 0x0000003010107981 */ /* 0x002362000c1e1900 */
[----:B------:R-:W-:-:S05]  /*12f0*/  MOV R2, 0x1 ;  /* 0x0000000100027802 */ /* 0x000fca0000000f00 */
[----:B------:R1:W-:Y:S01]  /*1300*/  STL.S16 [R1+0xd0], R2 ;  /* 0x0000d00201007387 */ /* 0x0003e20000100600 */
[----:B------:R-:W-:Y:S05]  /*1310*/  BRA `(.L_x_13) ;  /* 0x0000000000107947 */ /* 0x000fea0003800000 */
.L_x_14:
[----:B------:R-:W-:Y:S01]  /*1320*/  MOV R2, 0x1 ;  /* 0x0000000100027802 */ /* 0x000fe20000000f00 */
[----:B------:R-:W-:Y:S02]  /*1330*/  ULDC UR4, c[0x0][0x580] ;  /* 0x0001600000047ab9 */ /* 0x000fe40000000800 */
[----:B------:R-:W-:Y:S02]  /*1340*/  MOV R16, UR4 ;  /* 0x0000000400107c02 */ /* 0x000fe40008000f00 */
[----:B------:R2:W-:Y:S05]  /*1350*/  STL.S16 [R1+0xd0], R2 ;  /* 0x0000d00201007387 */ /* 0x0005ea0000100600 */
.L_x_13:
        /* <DEDUP_REMOVED lines=8> */
[----:B-12---:R-:W1:Y:S02]  /*13e0*/  LDC.64 R2, c[0x0][0x5a8] ;  /* 0x00016a00ff027b82 */ /* 0x006e640000000a00 */
[----:B-1----:R3:W5:Y:S01]  /*13f0*/  LDG.E R2, desc[UR48][R2.64] ;  /* 0x0000003002027981 */ /* 0x002762000c1e1900 */
[----:B------:R-:W-:Y:S05]  /*1400*/  BRA `(.L_x_15) ;  /* 0x0000000000087947 */ /* 0x000fea0003800000 */
.L_x_16:
[----:B------:R-:W-:Y:S02]  /*1410*/  ULDC UR4, c[0x0][0x5a0] ;  /* 0x0001680000047ab9 */ /* 0x000fe40000000800 */
[----:B-12---:R-:W-:-:S07]  /*1420*/  MOV R2, UR4 ;  /* 0x0000000400027c02 */ /* 0x006fce0008000f00 */
.L_x_15:
[----:B------:R-:W-:-:S13]  /*1430*/  LOP3.LUT P0, RZ, R4, 0xff, RZ, 0xc0, !PT ;  /* 0x000000ff04ff7812 */ /* 0x000fda000780c0ff */
[----:B------:R-:W-:Y:S05]  /*1440*/  @!P0 EXIT ;  /* 0x000000000000894d */ /* 0x000fea0003800000 */
[----:B---3--:R-:W3:Y:S01]  /*1450*/  LDL R3, [R1+0xc8] ;  /* 0x0000c80001037983 */ /* 0x008ee20000100800 */
[----:B------:R-:W-:Y:S01]  /*1460*/  LOP3.LUT R4, R0, 0x1, RZ, 0xfc, !PT ;  /* 0x0000000100047812 */ /* 0x000fe200078efcff */
[----:B------:R-:W-:Y:S01]  /*1470*/  ULDC UR4, c[0x0][0x28c] ;  /* 0x0000a30000047ab9 */ /* 0x000fe20000000800 */
[----:B------:R-:W-:Y:S01]  /*1480*/  ULDC.64 UR40, c[0x0][0x198] ;  /* 0x0000660000287ab9 */ /* 0x000fe20000000a00 */
[----:B------:R-:W-:Y:S02]  /*1490*/  UIADD3 UR4, UR4, 0x3f, URZ ;  /* 0x0000003f04047890 */ /* 0x000fe4000fffe03f */
[----:B------:R4:W-:Y:S01]  /*14a0*/  STL [R1+0xcc], R4 ;  /* 0x0000cc0401007387 */ /* 0x0009e20000100800 */
[----:B------:R-:W-:Y:S01]  /*14b0*/  UMOV UR36, URZ ;  /* 0x0000003f00247c82 */ /* 0x000fe20008000000 */
[----:B------:R-:W-:Y:S02]  /*14c0*/  USHF.R.S32.HI UR5, URZ, 0x1f, UR4 ;  /* 0x0000001f3f057899 */ /* 0x000fe40008011404 */
[----:B------:R4:W-:Y:S01]  /*14d0*/  STL [R1+0xb8], RZ ;  /* 0x0000b8ff01007387 */ /* 0x0009e20000100800 */
[----:B------:R-:W-:Y:S01]  /*14e0*/  UMOV UR39, URZ ;  /* 0x0000003f00277c82 */ /* 0x000fe20008000000 */
[----:B------:R-:W-:-:S04]  /*14f0*/  ULEA.HI UR5, UR5, UR4, URZ, 0x6 ;  /* 0x0000000405057291 */ /* 0x000fc8000f8f303f */
[----:B------:R-:W-:Y:S01]  /*1500*/  USHF.R.S32.HI UR42, URZ, 0x6, UR5 ;  /* 0x000000063f2a7899 */ /* 0x000fe20008011405 */
[----:B---3--:R-:W-:-:S05]  /*1510*/  LOP3.LUT R0, R3, 0x1, RZ, 0xfc, !PT ;  /* 0x0000000103007812 */ /* 0x008fca00078efcff */
[----:B------:R4:W-:Y:S04]  /*1520*/  STL [R1+0xbc], R0 ;  /* 0x0000bc0001007387 */ /* 0x0009e80000100800 */
[----:B------:R4:W-:Y:S02]  /*1530*/  STL [R1+0xb4], RZ ;  /* 0x0000b4ff01007387 */ /* 0x0009e40000100800 */
.L_x_522:
[----:B----4-:R-:W3:Y:S01]  /*1540*/  S2R R0, SR_TID.X ;  /* 0x0000000000007919 */ /* 0x010ee20000002100 */
[----:B------:R-:W4:Y:S01]  /*1550*/  S2UR UR9, SR_CgaCtaId ;  /* 0x00000000000979c3 */ /* 0x000f220000008800 */
[----:B------:R-:W-:Y:S01]  /*1560*/  UMOV UR43, 0x400 ;  /* 0x00000400002b7882 */ /* 0x000fe20000000000 */
[----:B------:R-:W-:Y:S01]  /*1570*/  UMOV UR5, URZ ;  /* 0x0000003f00057c82 */ /* 0x000fe20008000000 */
[----:B------:R-:W-:Y:S01]  /*1580*/  STL [R1+0xb0], RZ ;  /* 0x0000b0ff01007387 */ /* 0x000fe20000100800 */
[----:B------:R-:W-:Y:S01]  /*1590*/  UMOV UR4, URZ ;  /* 0x0000003f00047c82 */ /* 0x000fe20008000000 */
[----:B------:R-:W-:Y:S01]  /*15a0*/  UMOV UR6, URZ ;  /* 0x0000003f00067c82 */ /* 0x000fe20008000000 */
[----:B------:R-:W-:Y:S01]  /*15b0*/  UMOV UR12, UR39 ;  /* 0x00000027000c7c82 */ /* 0x000fe20008000000 */
[----:B------:R-:W-:Y:S01]  /*15c0*/  STL [R1+0xac], RZ ;  /* 0x0000acff01007387 */ /* 0x000fe20000100800 */
[----:B------:R-:W2:Y:S01]  /*15d0*/  LDC R3, c[0x0][0x28c] ;  /* 0x0000a300ff037b82 */ /* 0x000ea20000000800 */
[----:B------:R-:W-:-:S02]  /*15e0*/  CS2R R228, SRZ ;  /* 0x0000000000e47805 */ /* 0x000fc4000001ff00 */
[----:B-1----:R-:W-:Y:S01]  /*15f0*/  MOV R17, RZ ;  /* 0x000000ff00117202 */ /* 0x002fe20000000f00 */
[----:B------:R-:W-:Y:S01]  /*1600*/  STL [R1+0xa8], RZ ;  /* 0x0000a8ff01007387 */ /* 0x000fe20000100800 */
[----:B------:R-:W-:Y:S02]  /*1610*/  CS2R R18, SRZ ;  /* 0x0000000000127805 */ /* 0x000fe4000001ff00 */
[----:B------:R-:W-:Y:S02]  /*1620*/  CS2R R22, SRZ ;  /* 0x0000000000167805 */ /* 0x000fe4000001ff00 */
[----:B------:R-:W-:Y:S01]  /*1630*/  CS2R R152, SRZ ;  /* 0x0000000000987805 */ /* 0x000fe2000001ff00 */
[----:B------:R-:W-:Y:S01]  /*1640*/  STL [R1+0xa4], RZ ;  /* 0x0000a4ff01007387 */ /* 0x000fe20000100800 */
[----:B------:R-:W-:Y:S02]  /*1650*/  CS2R R154, SRZ ;  /* 0x00000000009a7805 */ /* 0x000fe4000001ff00 */
[----:B------:R-:W-:-:S02]  /*1660*/  CS2R R156, SRZ ;  /* 0x00000000009c7805 */ /* 0x000fc4000001ff00 */
[----:B------:R-:W-:Y:S01]  /*1670*/  CS2R R158, SRZ ;  /* 0x00000000009e7805 */ /* 0x000fe2000001ff00 */
[----:B------:R-:W-:Y:S01]  /*1680*/  STL [R1+0xa0], RZ ;  /* 0x0000a0ff01007387 */ /* 0x000fe20000100800 */
[----:B------:R-:W-:Y:S02]  /*1690*/  CS2R R160, SRZ ;  /* 0x0000000000a07805 */ /* 0x000fe4000001ff00 */
[----:B------:R-:W-:Y:S02]  /*16a0*/  CS2R R162, SRZ ;  /* 0x0000000000a27805 */ /* 0x000fe4000001ff00 */
[----:B------:R-:W-:Y:S01]  /*16b0*/  CS2R R164, SRZ ;  /* 0x0000000000a47805 */ /* 0x000fe2000001ff00 */
[----:B------:R-:W-:Y:S01]  /*16c0*/  STL [R1+0x9c], RZ ;  /* 0x00009cff01007387 */ /* 0x000fe20000100800 */
[----:B----4-:R-:W-:Y:S01]  /*16d0*/  ULEA UR43, UR9, UR43, 0x18 ;  /* 0x0000002b092b7291 */ /* 0x010fe2000f8ec03f */
[----:B------:R-:W-:Y:S02]  /*16e0*/  CS2R R166, SRZ ;  /* 0x0000000000a67805 */ /* 0x000fe4000001ff00 */
[----:B------:R-:W-:Y:S01]  /*16f0*/  CS2R R168, SRZ ;  /* 0x0000000000a87805 */ /* 0x000fe2000001ff00 */
[----:B------:R-:W-:Y:S01]  /*1700*/  STL [R1+0x98], RZ ;  /* 0x000098ff01007387 */ /* 0x000fe20000100800 */
[----:B------:R-:W-:-:S02]  /*1710*/  CS2R R170, SRZ ;  /* 0x0000000000aa7805 */ /* 0x000fc4000001ff00 */
[----:B------:R-:W-:Y:S02]  /*1720*/  CS2R R172, SRZ ;  /* 0x0000000000ac7805 */ /* 0x000fe4000001ff00 */
[----:B------:R-:W-:Y:S02]  /*1730*/  CS2R R174, SRZ ;  /* 0x0000000000ae7805 */ /* 0x000fe4000001ff00 */
[----:B---3--:R-:W-:Y:S01]  /*1740*/  LOP3.LUT R0, R0, 0x80, RZ, 0xc0, !PT ;  /* 0x0000008000007812 */ /* 0x008fe200078ec0ff */
[----:B------:R-:W-:Y:S01]  /*1750*/  STL [R1+0x94], RZ ;  /* 0x000094ff01007387 */ /* 0x000fe20000100800 */
[----:B--2---:R-:W-:Y:S02]  /*1760*/  ISETP.GE.AND P0, PT, R3, 0x1, PT ;  /* 0x000000010300780c */ /* 0x004fe40003f06270 */
[----:B------:R-:W-:Y:S02]  /*1770*/  CS2R R176, SRZ ;  /* 0x0000000000b07805 */ /* 0x000fe4000001ff00 */
[----:B------:R-:W-:Y:S01]  /*1780*/  SHF.R.U32.HI R0, RZ, 0x7, R0 ;  /* 0x00000007ff007819 */ /* 0x000fe20000011600 */
[----:B------:R-:W-:Y:S01]  /*1790*/  STL [R1+0x90], RZ ;  /* 0x000090ff01007387 */ /* 0x000fe20000100800 */
[----:B------:R-:W-:-:S02]  /*17a0*/  CS2R R178, SRZ ;  /* 0x0000000000b27805 */ /* 0x000fc4000001ff00 */
[----:B------:R-:W-:Y:S02]  /*17b0*/  CS2R R180, SRZ ;  /* 0x0000000000b47805 */ /* 0x000fe4000001ff00 */
[----:B------:R-:W-:Y:S01]  /*17c0*/  CS2R R182, SRZ ;  /* 0x0000000000b67805 */ /* 0x000fe2000001ff00 */
[----:B------:R-:W-:Y:S01]  /*17d0*/  STL [R1+0x8c], RZ ;  /* 0x00008cff01007387 */ /* 0x000fe20000100800 */
[----:B------:R-:W-:Y:S02]  /*17e0*/  CS2R R184, SRZ ;  /* 0x0000000000b87805 */ /* 0x000fe4000001ff00 */
[----:B------:R-:W-:Y:S02]  /*17f0*/  CS2R R186, SRZ ;  /* 0x0000000000ba7805 */ /* 0x000fe4000001ff00 */
[----:B------:R-:W-:Y:S01]  /*1800*/  CS2R R188, SRZ ;  /* 0x0000000000bc7805 */ /* 0x000fe2000001ff00 */
[----:B------:R-:W1:Y:S01]  /*1810*/  SHFL.IDX PT, R0, R0, RZ, 0x1f ;  /* 0x00001fff00007589 */ /* 0x000e6200000e0000 */
[----:B------:R-:W-:-:S02]  /*1820*/  CS2R R190, SRZ ;  /* 0x0000000000be7805 */ /* 0x000fc4000001ff00 */
[----:B------:R-:W-:Y:S02]  /*1830*/  CS2R R192, SRZ ;  /* 0x0000000000c07805 */ /* 0x000fe4000001ff00 */
[----:B------:R-:W-:Y:S01]  /*1840*/  CS2R R194, SRZ ;  /* 0x0000000000c27805 */ /* 0x000fe2000001ff00 */
[----:B------:R2:W-:Y:S01]  /*1850*/  STL [R1+0x88], RZ ;  /* 0x000088ff01007387 */ /* 0x0005e20000100800 */
[----:B------:R-:W-:Y:S02]  /*1860*/  CS2R R196, SRZ ;  /* 0x0000000000c47805 */ /* 0x000fe4000001ff00 */
[----:B------:R-:W-:Y:S02]  /*1870*/  CS2R R198, SRZ ;  /* 0x0000000000c67805 */ /* 0x000fe4000001ff00 */
[----:B------:R-:W-:Y:S01]  /*1880*/  CS2R R200, SRZ ;  /* 0x0000000000c87805 */ /* 0x000fe2000001ff00 */
[----:B------:R2:W-:Y:S01]  /*1890*/  STL [R1+0x84], RZ ;  /* 0x000084ff01007387 */ /* 0x0005e20000100800 */
        /* <DEDUP_REMOVED lines=16> */
[----:B-1----:R-:W-:-:S02]  /*19a0*/  R2UR UR7, R0 ;  /* 0x00000000000772ca */ /* 0x002fc400000e0000 */
[----:B------:R-:W-:Y:S02]  /*19b0*/  CS2R R226, SRZ ;  /* 0x0000000000e27805 */ /* 0x000fe4000001ff00 */
[----:B------:R-:W-:Y:S01]  /*19c0*/  MOV R0, UR36 ;  /* 0x0000002400007c02 */ /* 0x000fe20008000f00 */
        /* <DEDUP_REMOVED lines=9> */
[----:B------:R-:W-:Y:S01]  /*1a60*/  CS2R R36, SRZ ;  /* 0x0000000000247805 */ /* 0x000fe2000001ff00 */
[----:B------:R-:W-:Y:S01]  /*1a70*/  ULEA.HI UR8, UR7, UR7, URZ, 0x1 ;  /* 0x0000000707087291 */ /* 0x000fe2000f8f083f */
[----:B------:R-:W-:Y:S01]  /*1a80*/  CS2R R38, SRZ ;  /* 0x0000000000267805 */ /* 0x000fe2000001ff00 */
[----:B------:R2:W-:Y:S01]  /*1a90*/  STL [R1+0x64], RZ ;  /* 0x000064ff01007387 */ /* 0x0005e20000100800 */
[----:B------:R-:W-:Y:S01]  /*1aa0*/  CS2R R40, SRZ ;  /* 0x0000000000287805 */ /* 0x000fe2000001ff00 */
[----:B------:R-:W-:Y:S01]  /*1ab0*/  ULOP3.LUT UR8, UR8, 0xffffe, URZ, 0xc0, !UPT ;  /* 0x000ffffe08087892 */ /* 0x000fe2000f8ec03f */
[----:B------:R-:W-:Y:S01]  /*1ac0*/  CS2R R42, SRZ ;  /* 0x00000000002a7805 */ /* 0x000fe2000001ff00 */
[----:B------:R2:W-:Y:S01]  /*1ad0*/  STL [R1+0x60], RZ ;  /* 0x000060ff01007387 */ /* 0x0005e20000100800 */
[----:B------:R-:W-:Y:S01]  /*1ae0*/  CS2R R44, SRZ ;  /* 0x00000000002c7805 */ /* 0x000fe2000001ff00 */
[----:B------:R-:W-:Y:S01]  /*1af0*/  UIADD3 UR8, UR7, -UR8, URZ ;  /* 0x8000000807087290 */ /* 0x000fe2000fffe03f */
[----:B------:R-:W-:Y:S01]  /*1b00*/  CS2R R46, SRZ ;  /* 0x00000000002e7805 */ /* 0x000fe2000001ff00 */
[----:B------:R2:W-:Y:S01]  /*1b10*/  STL [R1+0x5c], RZ ;  /* 0x00005cff01007387 */ /* 0x0005e20000100800 */
[----:B------:R-:W-:Y:S01]  /*1b20*/  CS2R R48, SRZ ;  /* 0x0000000000307805 */ /* 0x000fe2000001ff00 */
[----:B------:R-:W-:Y:S01]  /*1b30*/  ULEA UR8, UR8, UR43, 0xc ;  /* 0x0000002b08087291 */ /* 0x000fe2000f8e603f */
[----:B------:R-:W-:Y:S01]  /*1b40*/  CS2R R50, SRZ ;  /* 0x0000000000327805 */ /* 0x000fe2000001ff00 */
[----:B------:R2:W-:Y:S01]  /*1b50*/  STL [R1+0x58], RZ ;  /* 0x000058ff01007387 */ /* 0x0005e20000100800 */
[----:B------:R-:W-:Y:S01]  /*1b60*/  CS2R R52, SRZ ;  /* 0x0000000000347805 */ /* 0x000fe2000001ff00 */
[----:B------:R-:W-:Y:S01]  /*1b70*/  UIADD3 UR8, UR8, 0x6200, URZ ;  /* 0x0000620008087890 */ /* 0x000fe2000fffe03f */
[----:B------:R-:W-:Y:S01]  /*1b80*/  CS2R R54, SRZ ;  /* 0x0000000000367805 */ /* 0x000fe2000001ff00 */
[----:B------:R2:W-:Y:S01]  /*1b90*/  STL [R1+0x54], RZ ;  /* 0x000054ff01007387 */ /* 0x0005e20000100800 */
[----:B------:R-:W-:Y:S01]  /*1ba0*/  CS2R R56, SRZ ;  /* 0x0000000000387805 */ /* 0x000fe2000001ff00 */
[----:B------:R-:W-:Y:S01]  /*1bb0*/  USHF.R.U32.HI UR7, URZ, 0x4, UR8 ;  /* 0x000000043f077899 */ /* 0x000fe20008011608 */
[----:B------:R-:W-:Y:S01]  /*1bc0*/  CS2R R58, SRZ ;  /* 0x00000000003a7805 */ /* 0x000fe2000001ff00 */
[----:B------:R2:W-:Y:S01]  /*1bd0*/  STL [R1+0x50], RZ ;  /* 0x000050ff01007387 */ /* 0x0005e20000100800 */
[----:B------:R-:W-:Y:S01]  /*1be0*/  CS2R R60, SRZ ;  /* 0x00000000003c7805 */ /* 0x000fe2000001ff00 */
[----:B------:R-:W-:Y:S01]  /*1bf0*/  ULOP3.LUT UR7, UR7, 0x3fff, URZ, 0xc0, !UPT ;  /* 0x00003fff07077892 */ /* 0x000fe2000f8ec03f */
        /* <DEDUP_REMOVED lines=59> */
[----:B------:R-:W-:Y:S01]  /*1fb0*/  CS2R R150, SRZ ;  /* 0x0000000000967805 */ /* 0x000fe2000001ff00 */
[----:B------:R2:W-:Y:S04]  /*1fc0*/  STL [R1+0x10], RZ ;  /* 0x000010ff01007387 */ /* 0x0005e80000100800 */
[----:B------:R2:W-:Y:S04]  /*1fd0*/  STL [R1+0xc], RZ ;  /* 0x00000cff01007387 */ /* 0x0005e80000100800 */
[----:B------:R2:W-:Y:S04]  /*1fe0*/  STL [R1+0x8], RZ ;  /* 0x000008ff01007387 */ /* 0x0005e80000100800 */
[----:B------:R2:W-:Y:S04]  /*1ff0*/  STL [R1+0x4], RZ ;  /* 0x000004ff01007387 */ /* 0x0005e80000100800 */
[----:B------:R2:W-:Y:S01]  /*2000*/  STL [R1], RZ ;  /* 0x000000ff01007387 */ /* 0x0005e20000100800 */
[----:B------:R-:W-:Y:S05]  /*2010*/  @!P0 BRA `(.L_x_17) ;  /* 0x0000001000c88947 */ /* 0x000fea0003800000 */
[----:B------:R-:W3:Y:S02]  /*2020*/  LDL R3, [R1+0xbc] ;  /* 0x0000bc0001037983 */ /* 0x000ee40000100800 */
[----:B---3--:R-:W-:-:S13]  /*2030*/  ISETP.NE.AND P1, PT, R3, 0x3, PT ;  /* 0x000000030300780c */ /* 0x008fda0003f25270 */
[----:B------:R-:W-:Y:S05]  /*2040*/  @!P1 BRA `(.L_x_18) ;  /* 0x0000000000049947 */ /* 0x000fea0003800000 */
[----:B------:R-:W-:Y:S01]  /*2050*/  BPT.TRAP 0x1 ;  /* 0x000000040000795c */ /* 0x000fe20000300000 */
.L_x_18:
[----:B------:R-:W-:Y:S01]  /*2060*/  ULEA UR4, UR39, UR43, 0x3 ;  /* 0x0000002b27047291 */ /* 0x000fe2000f8e183f */
[----:B------:R-:W-:-:S04]  /*2070*/  MOV R0, UR36 ;  /* 0x0000002400007c02 */ /* 0x000fc80008000f00 */
[----:B------:R-:W-:-:S04]  /*2080*/  SHF.L.U32 R0, R0, 0x1f, RZ ;  /* 0x0000001f00007819 */ /* 0x000fc800000006ff */
[----:B------:R1:W3:Y:S01]  /*2090*/  SYNCS.PHASECHK.TRANS64.TRYWAIT P0, [UR4], R0 ;  /* 0x00000000ff0075a7 */ /* 0x0002e20008000144 */
[----:B------:R-:W-:Y:S05]  /*20a0*/  @!P1 BRA `(.L_x_19) ;  /* 0x0000000000049947 */ /* 0x000fea0003800000 */
[----:B------:R-:W-:Y:S01]  /*20b0*/  BPT.TRAP 0x1 ;  /* 0x000000040000795c */ /* 0x000fe20000300000 */
.L_x_19:
[----:B---3--:R-:W-:Y:S05]  /*20c0*/  @P0 BRA `(.L_x_20) ;  /* 0x0000000000080947 */ /* 0x008fea0003800000 */
[----:B------:R-:W3:Y:S02]  /*20d0*/  SYNCS.PHASECHK.TRANS64.TRYWAIT P0, [UR4], R0 ;  /* 0x00000000ff0075a7 */ /* 0x000ee40008000144 */
[----:B---3--:R-:W-:Y:S05]  /*20e0*/  @!P0 BRA `(.L_x_21) ;  /* 0x0000017c007c8947 */ /* 0x008fea0003800000 */
.L_x_20:
[----:B------:R-:W-:Y:S01]  /*20f0*/  UIADD3 UR4, UR43, 0x16200, URZ ;  /* 0x000162002b047890 */ /* 0x000fe2000fffe03f */
[----:B------:R-:W-:Y:S01]  /*2100*/  WARPGROUP.ARRIVE ;  /* 0x00000000000079c5 */ /* 0x000fe20000000000 */
[----:B------:R-:W-:Y:S01]  /*2110*/  ULOP3.LUT UR8, UR7, 0x10000, URZ, 0xfc, !UPT ;  /* 0x0001000007087892 */ /* 0x000fe2000f8efc3f */
[----:B------:R4:W-:Y:S01]  /*2120*/  STL [R1+0xb0], RZ ;  /* 0x0000b0ff01007387 */ /* 0x0009e20000100800 */
[----:B------:R-:W-:Y:S01]  /*2130*/  USHF.R.U32.HI UR4, URZ, 0x4, UR4 ;  /* 0x000000043f047899 */ /* 0x000fe20008011604 */
[----:B------:R-:W-:Y:S01]  /*2140*/  CS2R R228, SRZ ;  /* 0x0000000000e47805 */ /* 0x000fe2000001ff00 */
[----:B------:R-:W-:Y:S01]  /*2150*/  ULEA UR8, UR39, UR8, 0x9 ;  /* 0x0000000827087291 */ /* 0x000fe2000f8e483f */
[----:B------:R4:W-:Y:S01]  /*2160*/  STL [R1+0xac], RZ ;  /* 0x0000acff01007387 */ /* 0x0009e20000100800 */
[----:B------:R-:W-:Y:S01]  /*2170*/  ULOP3.LUT UR4, UR4, 0x3fff, URZ, 0xc0, !UPT ;  /* 0x00003fff04047892 */ /* 0x000fe2000f8ec03f */
[----:B------:R-:W-:Y:S01]  /*2180*/  MOV R17, RZ ;  /* 0x000000ff00117202 */ /* 0x000fe20000000f00 */
[----:B------:R-:W-:Y:S01]  /*2190*/  UMOV UR9, 0x80000020 ;  /* 0x8000002000097882 */ /* 0x000fe20000000000 */
[----:B------:R-:W-:Y:S01]  /*21a0*/  UMOV UR11, 0x80000020 ;  /* 0x80000020000b7882 */ /* 0x000fe20000000000 */
[----:B------:R-:W-:Y:S01]  /*21b0*/  ULOP3.LUT UR4, UR4, 0x10000, URZ, 0xfc, !UPT ;  /* 0x0001000004047892 */ /* 0x000fe2000f8efc3f */
[----:B------:R4:W-:Y:S01]  /*21c0*/  STL [R1+0xa8], RZ ;  /* 0x0000a8ff01007387 */ /* 0x0009e20000100800 */
[----:B------:R-:W-:Y:S01]  /*21d0*/  ULDC UR5, c[0x0][0x50c] ;  /* 0x0001430000057ab9 */ /* 0x000fe20000000800 */
[----:B------:R-:W-:Y:S01]  /*21e0*/  CS2R R18, SRZ ;  /* 0x0000000000127805 */ /* 0x000fe2000001ff00 */
[----:B------:R-:W-:Y:S01]  /*21f0*/  ULEA UR10, UR39, UR4, 0xa ;  /* 0x00000004270a7291 */ /* 0x000fe2000f8e503f */
[----:B------:R4:W-:Y:S01]  /*2200*/  STL [R1+0xa4], RZ ;  /* 0x0000a4ff01007387 */ /* 0x0009e20000100800 */
[----:B------:R-:W-:Y:S01]  /*2210*/  UISETP.NE.AND UP0, UPT, UR5, 0x2, UPT ;  /* 0x000000020500788c */ /* 0x000fe2000bf05270 */
[----:B------:R-:W-:Y:S01]  /*2220*/  CS2R R22, SRZ ;  /* 0x0000000000167805 */ /* 0x000fe2000001ff00 */
[----:B------:R-:W-:Y:S01]  /*2230*/  UMOV UR4, 0x2 ;  /* 0x0000000200047882 */ /* 0x000fe20000000000 */
[----:B------:R4:W-:Y:S01]  /*2240*/  STL [R1+0xa0], RZ ;  /* 0x0000a0ff01007387 */ /* 0x0009e20000100800 */
[----:B------:R-:W-:Y:S01]  /*2250*/  USEL UR5, URZ, 0x1, UP0 ;  /* 0x000000013f057887 */ /* 0x000fe20008000000 */
[----:B------:R-:W-:-:S02]  /*2260*/  CS2R R152, SRZ ;  /* 0x0000000000987805 */ /* 0x000fc4000001ff00 */
[----:B------:R-:W-:Y:S01]  /*2270*/  CS2R R154, SRZ ;  /* 0x00000000009a7805 */ /* 0x000fe2000001ff00 */
[----:B------:R-:W-:Y:S01]  /*2280*/  QGMMA.64x256x32.F32.E4M3.E4M3 R24, gdesc[UR8], RZ, !UPT, gsb0 ;  /* 0x03e00000081879f3 */ /* 0x000fe2000c0008ff */
[----:B------:R-:W-:Y:S01]  /*2290*/  UIADD3 UR8, UR8, 0x2, URZ ;  /* 0x0000000208087890 */ /* 0x000fe2000fffe03f */
[----:B------:R4:W-:Y:S01]  /*22a0*/  STL [R1+0x9c], RZ ;  /* 0x00009cff01007387 */ /* 0x0009e20000100800 */
[----:B------:R-:W-:Y:S01]  /*22b0*/  UIADD3 UR10, UR10, 0x2, URZ ;  /* 0x000000020a0a7890 */ /* 0x000fe2000fffe03f */
[----:B------:R-:W-:Y:S01]  /*22c0*/  ISETP.NE.AND P0, PT, RZ, UR5, PT ;  /* 0x00000005ff007c0c */ /* 0x000fe2000bf05270 */
[----:B------:R-:W-:Y:S01]  /*22d0*/  UMOV UR9, 0x80000020 ;  /* 0x8000002000097882 */ /* 0x000fe20000000000 */
[----:B------:R-:W-:Y:S01]  /*22e0*/  UMOV UR11, 0x80000020 ;  /* 0x80000020000b7882 */ /* 0x000fe20000000000 */
[----:B------:R4:W-:Y:S01]  /*22f0*/  STL [R1+0x98], RZ ;  /* 0x000098ff01007387 */ /* 0x0009e20000100800 */
[----:B------:R-:W-:Y:S02]  /*2300*/  CS2R R156, SRZ ;  /* 0x00000000009c7805 */ /* 0x000fe4000001ff00 */
[----:B------:R-:W-:-:S02]  /*2310*/  CS2R R158, SRZ ;  /* 0x00000000009e7805 */ /* 0x000fc4000001ff00 */
[----:B------:R-:W-:Y:S01]  /*2320*/  CS2R R160, SRZ ;  /* 0x0000000000a07805 */ /* 0x000fe2000001ff00 */
[----:B------:R4:W-:Y:S01]  /*2330*/  STL [R1+0x94], RZ ;  /* 0x000094ff01007387 */ /* 0x0009e20000100800 */
[----:B------:R-:W-:Y:S02]  /*2340*/  CS2R R162, SRZ ;  /* 0x0000000000a27805 */ /* 0x000fe4000001ff00 */
[----:B------:R-:W-:Y:S02]  /*2350*/  CS2R R164, SRZ ;  /* 0x0000000000a47805 */ /* 0x000fe4000001ff00 */
[----:B------:R-:W-:Y:S01]  /*2360*/  CS2R R166, SRZ ;  /* 0x0000000000a67805 */ /* 0x000fe2000001ff00 */
        /* <DEDUP_REMOVED lines=40> */
[----:B------:R4:W-:Y:S04]  /*25f0*/  STL [R1+0x68], RZ ;  /* 0x000068ff01007387 */ /* 0x0009e80000100800 */
        /* <DEDUP_REMOVED lines=25> */
[----:B------:R4:W-:Y:S01]  /*2790*/  STL [R1], RZ ;  /* 0x000000ff01007387 */ /* 0x0009e20000100800 */
[----:B------:R-:W-:-:S02]  /*27a0*/  WARPGROUP.DEPBAR.LE gsb0, 0x0 ;  /* 0x00008000000079c5 */ /* 0x000fc40000010000 */
[----:B------:R-:W-:-:S06]  /*27b0*/  WARPGROUP.ARRIVE ;  /* 0x00000000000079c5 */ /* 0x000fcc0000000000 */
[----:B------:R-:W-:Y:S03]  /*27c0*/  QGMMA.64x256x32.F32.E4M3.E4M3 R24, gdesc[UR8], R24, gsb0 ;  /* 0x03e00000081879f3 */ /* 0x000fe60008000818 */
[----:B------:R-:W-:Y:S02]  /*27d0*/  WARPGROUP.DEPBAR.LE gsb0, 0x0 ;  /* 0x00008000000079c5 */ /* 0x000fe40000010000 */
[----:B----4-:R-:W-:Y:S05]  /*27e0*/  @!P0 BRA `(.L_x_22) ;  /* 0x0000000800b88947 */ /* 0x010fea0003800000 */
[----:B------:R-:W-:Y:S01]  /*27f0*/  FADD R4, RZ, R107 ;  /* 0x0000006bff047221 */ /* 0x000fe20000000000 */
[----:B-1-3--:R-:W-:-:S01]  /*2800*/  FADD R0, RZ, R108 ;  /* 0x0000006cff007221 */ /* 0x00afc20000000000 */
[----:B------:R-:W-:Y:S01]  /*2810*/  FADD R3, RZ, R109 ;  /* 0x0000006dff037221 */ /* 0x000fe20000000000 */
[----:B------:R-:W-:-:S01]  /*2820*/  FADD R227, RZ, R24 ;  /* 0x00000018ffe37221 */ /* 0x000fc20000000000 */
[----:B------:R-:W-:Y:S01]  /*2830*/  FADD R226, RZ, R25 ;  /* 0x00000019ffe27221 */ /* 0x000fe20000000000 */
[----:B------:R1:W-:Y:S01]  /*2840*/  STL [R1], R4 ;  /* 0x0000000401007387 */ /* 0x0003e20000100800 */
[----:B------:R-:W-:-:S01]  /*2850*/  FADD R225, RZ, R26 ;  /* 0x0000001affe17221 */ /* 0x000fc20000000000 */
[----:B------:R-:W-:Y:S01]  /*2860*/  FADD R224, RZ, R27 ;  /* 0x0000001bffe07221 */ /* 0x000fe20000000000 */
[----:B------:R-:W-:-:S01]  /*2870*/  FADD R223, RZ, R28 ;  /* 0x0000001cffdf7221 */ /* 0x000fc20000000000 */
[----:B------:R3:W-:Y:S01]  /*2880*/  STL [R1+0x4], R0 ;  /* 0x0000040001007387 */ /* 0x0007e20000100800 */
[----:B------:R-:W-:-:S01]  /*2890*/  FADD R222, RZ, R29 ;  /* 0x0000001dffde7221 */ /* 0x000fc20000000000 */
[----:B------:R-:W-:Y:S01]  /*28a0*/  FADD R221, RZ, R30 ;  /* 0x0000001effdd7221 */ /* 0x000fe20000000000 */
[----:B------:R-:W-:-:S01]  /*28b0*/  FADD R220, RZ, R31 ;  /* 0x0000001fffdc7221 */ /* 0x000fc20000000000 */
[----:B------:R4:W-:Y:S01]  /*28c0*/  STL [R1+0x8], R3 ;  /* 0x0000080301007387 */ /* 0x0009e20000100800 */
[----:B------:R-:W-:-:S01]  /*28d0*/  FADD R219, RZ, R32 ;  /* 0x00000020ffdb7221 */ /* 0x000fc20000000000 */
[----:B-1----:R-:W-:Y:S01]  /*28e0*/  FADD R4, RZ, R110 ;  /* 0x0000006eff047221 */ /* 0x002fe20000000000 */
[----:B------:R-:W-:-:S01]  /*28f0*/  FADD R218, RZ, R33 ;  /* 0x00000021ffda7221 */ /* 0x000fc20000000000 */
[----:B------:R-:W-:Y:S01]  /*2900*/  FADD R217, RZ, R34 ;  /* 0x00000022ffd97221 */ /* 0x000fe20000000000 */
[----:B------:R-:W-:-:S01]  /*2910*/  FADD R216, RZ, R35 ;  /* 0x00000023ffd87221 */ /* 0x000fc20000000000 */
[----:B---3--:R-:W-:Y:S01]  /*2920*/  FADD R0, RZ, R111 ;  /* 0x0000006fff007221 */ /* 0x008fe20000000000 */
[----:B------:R1:W-:Y:S01]  /*2930*/  STL [R1+0xc], R4 ;  /* 0x00000c0401007387 */ /* 0x0003e20000100800 */
[----:B------:R-:W-:-:S01]  /*2940*/  FADD R215, RZ, R36 ;  /* 0x00000024ffd77221 */ /* 0x000fc20000000000 */
[----:B------:R-:W-:Y:S01]  /*2950*/  FADD R214, RZ, R37 ;  /* 0x00000025ffd67221 */ /* 0x000fe20000000000 */
[----:B----4-:R-:W-:-:S01]  /*2960*/  FADD R3, RZ, R112 ;  /* 0x00000070ff037221 */ /* 0x010fc20000000000 */
        /* <DEDUP_REMOVED lines=90> */
[----:B------:R-:W-:Y:S01]  /*2f10*/  FADD R159, RZ, R92 ;  /* 0x0000005cff9f7221 */ /* 0x000fe20000000000 */
[----:B------:R-:W-:-:S01]  /*2f20*/  FADD R158, RZ, R93 ;  /* 0x0000005dff9e7221 */ /* 0x000fc20000000000 */
[----:B------:R-:W-:Y:S01]  /*2f30*/  FADD R157, RZ, R94 ;  /* 0x0000005eff9d7221 */ /* 0x000fe20000000000 */
[----:B------:R-:W-:-:S01]  /*2f40*/  FADD R156, RZ, R95 ;  /* 0x0000005fff9c7221 */ /* 0x000fc20000000000 */
[----:B------:R3:W-:Y:S01]  /*2f50*/  STL [R1+0x5c], R3 ;  /* 0x00005c0301007387 */ /* 0x0007e20000100800 */
[----:B------:R-:W-:-:S01]  /*2f60*/  FADD R155, RZ, R96 ;  /* 0x00000060ff9b7221 */ /* 0x000fc20000000000 */
[----:B-1----:R-:W-:Y:S01]  /*2f70*/  FADD R4, RZ, R134 ;  /* 0x00000086ff047221 */ /* 0x002fe20000000000 */
[----:B------:R-:W-:-:S01]  /*2f80*/  FADD R154, RZ, R97 ;  /* 0x00000061ff9a7221 */ /* 0x000fc20000000000 */
[----:B------:R1:W-:Y:S01]  /*2f90*/  STL [R1+0x58], R0 ;  /* 0x0000580001007387 */ /* 0x0003e20000100800 */
[----:B------:R-:W-:-:S01]  /*2fa0*/  FADD R153, RZ, R98 ;  /* 0x00000062ff997221 */ /* 0x000fc20000000000 */
[----:B------:R-:W-:Y:S01]  /*2fb0*/  FADD R152, RZ, R99 ;  /* 0x00000063ff987221 */ /* 0x000fe20000000000 */
[----:B------:R-:W-:-:S01]  /*2fc0*/  FADD R23, RZ, R100 ;  /* 0x00000064ff177221 */ /* 0x000fc20000000000 */
[----:B------:R-:W-:Y:S01]  /*2fd0*/  FADD R22, RZ, R101 ;  /* 0x00000065ff167221 */ /* 0x000fe20000000000 */
[----:B------:R-:W-:-:S01]  /*2fe0*/  FADD R19, RZ, R102 ;  /* 0x00000066ff137221 */ /* 0x000fc20000000000 */
[----:B---3--:R-:W-:Y:S01]  /*2ff0*/  FADD R3, RZ, R132 ;  /* 0x00000084ff037221 */ /* 0x008fe20000000000 */
[----:B------:R-:W-:-:S01]  /*3000*/  FADD R18, RZ, R103 ;  /* 0x00000067ff127221 */ /* 0x000fc20000000000 */
[----:B------:R-:W-:Y:S01]  /*3010*/  FADD R17, RZ, R104 ;  /* 0x00000068ff117221 */ /* 0x000fe20000000000 */
[----:B------:R-:W-:-:S01]  /*3020*/  FADD R228, RZ, R105 ;  /* 0x00000069ffe47221 */ /* 0x000fc20000000000 */
[----:B-1----:R-:W-:Y:S01]  /*3030*/  FADD R0, RZ, R131 ;  /* 0x00000083ff007221 */ /* 0x002fe20000000000 */
[----:B------:R-:W-:-:S01]  /*3040*/  FADD R229, RZ, R106 ;  /* 0x0000006affe57221 */ /* 0x000fc20000000000 */
[----:B------:R-:W-:-:S03]  /*3050*/  UMOV UR4, URZ ;  /* 0x0000003f00047c82 */ /* 0x000fc60008000000 */
[----:B------:R1:W-:Y:S04]  /*3060*/  STL [R1+0x60], R0 ;  /* 0x0000600001007387 */ /* 0x0003e80000100800 */
[----:B------:R3:W-:Y:S01]  /*3070*/  STL [R1+0x64], R3 ;  /* 0x0000640301007387 */ /* 0x0007e20000100800 */
[----:B-1----:R-:W-:-:S01]  /*3080*/  FADD R0, RZ, R133 ;  /* 0x00000085ff007221 */ /* 0x002fc20000000000 */
[----:B---3--:R-:W-:-:S04]  /*3090*/  FADD R3, RZ, R135 ;  /* 0x00000087ff037221 */ /* 0x008fc80000000000 */
[----:B------:R1:W-:Y:S04]  /*30a0*/  STL [R1+0x68], R0 ;  /* 0x0000680001007387 */ /* 0x0003e80000100800 */
[----:B------:R3:W-:Y:S04]  /*30b0*/  STL [R1+0x6c], R4 ;  /* 0x00006c0401007387 */ /* 0x0007e80000100800 */
[----:B------:R4:W-:Y:S01]  /*30c0*/  STL [R1+0x70], R3 ;  /* 0x0000700301007387 */ /* 0x0009e20000100800 */
[----:B-1----:R-:W-:-:S01]  /*30d0*/  FADD R0, RZ, R136 ;  /* 0x00000088ff007221 */ /* 0x002fc20000000000 */
[----:B---3--:R-:W-:-:S04]  /*30e0*/  FADD R4, RZ, R137 ;  /* 0x00000089ff047221 */ /* 0x008fc80000000000 */
[----:B------:R1:W-:Y:S01]  /*30f0*/  STL [R1+0x74], R0 ;  /* 0x0000740001007387 */ /* 0x0003e20000100800 */
[----:B----4-:R-:W-:-:S03]  /*3100*/  FADD R3, RZ, R138 ;  /* 0x0000008aff037221 */ /* 0x010fc60000000000 */
        /* <DEDUP_REMOVED lines=26> */
[----:B-1----:R-:W-:-:S05]  /*32b0*/  FADD R0, RZ, R151 ;  /* 0x00000097ff007221 */ /* 0x002fca0000000000 */
[----:B------:R4:W-:Y:S02]  /*32c0*/  STL [R1+0xb0], R0 ;  /* 0x0000b00001007387 */ /* 0x0009e40000100800 */
.L_x_22:
[----:B------:R-:W-:-:S04]  /*32d0*/  UIADD3 UR12, UR39, 0x1, URZ ;  /* 0x00000001270c7890 */ /* 0x000fc8000fffe03f */
[----:B------:R-:W-:-:S04]  /*32e0*/  UISETP.NE.AND UP0, UPT, UR12, 0x8, UPT ;  /* 0x000000080c00788c */ /* 0x000fc8000bf05270 */
[----:B------:R-:W-:Y:S02]  /*32f0*/  USEL UR6, URZ, 0x1, UP0 ;  /* 0x000000013f067887 */ /* 0x000fe40008000000 */
[----:B------:R-:W-:Y:S02]  /*3300*/  USEL UR12, UR12, URZ, UP0 ;  /* 0x0000003f0c0c7287 */ /* 0x000fe40008000000 */
[----:B------:R-:W-:-:S06]  /*3310*/  ULOP3.LUT UR6, UR36, UR6, URZ, 0x3c, !UPT ;  /* 0x0000000624067292 */ /* 0x000fcc000f8e3c3f */
[----:B-1-34-:R-:W-:Y:S01]  /*3320*/  MOV R0, UR6 ;  /* 0x0000000600007c02 */ /* 0x01afe20008000f00 */
[----:B------:R-:W-:-:S06]  /*3330*/  UMOV UR6, 0x1 ;  /* 0x0000000100067882 */ /* 0x000fcc0000000000 */
.L_x_17:
[----:B------:R-:W-:-:S04]  /*3340*/  UISETP.LT.AND UP0, UPT, UR42, 0x1, UPT ;  /* 0x000000012a00788c */ /* 0x000fc8000bf01270 */
[----:B------:R-:W-:-:S04]  /*3350*/  USEL UR8, UR42, 0x1, UP0 ;  /* 0x000000012a087887 */ /* 0x000fc80008000000 */
[----:B------:R-:W-:-:S04]  /*3360*/  UIADD3 UR8, UR42, -UR8, URZ ;  /* 0x800000082a087290 */ /* 0x000fc8000fffe03f */
[----:B------:R-:W-:-:S06]  /*3370*/  UISETP.GE.AND UP0, UPT, UR8, 0x1, UPT ;  /* 0x000000010800788c */ /* 0x000fcc000bf06270 */
[----:B------:R-:W-:-:S13]  /*3380*/  PLOP3.LUT P0, PT, PT, PT, UP0, 0x80, 0x0 ;  /* 0x000000000000781c */ /* 0x000fda0003f0f008 */
[----:B------:R-:W-:Y:S05]  /*3390*/  @!P0 BRA `(.L_x_23) ;  /* 0x0000001000948947 */ /* 0x000fea0003800000 */
[----:B------:R-:W-:Y:S01]  /*33a0*/  MOV R3, UR8 ;  /* 0x0000000800037c02 */ /* 0x000fe20008000f00 */
[----:B------:R-:W-:Y:S01]  /*33b0*/  UMOV UR13, UR39 ;  /* 0x00000027000d7c82 */ /* 0x000fe20008000000 */
[----:B------:R-:W-:-:S05]  /*33c0*/  ULDC UR14, c[0x0][0x50c] ;  /* 0x00014300000e7ab9 */ /* 0x000fca0000000800 */
.L_x_31:
[----:B------:R-:W3:Y:S02]  /*33d0*/  LDL R4, [R1+0xbc] ;  /* 0x0000bc0001047983 */ /* 0x000ee40000100800 */
[----:B---3--:R-:W-:-:S13]  /*33e0*/  ISETP.NE.AND P1, PT, R4, 0x3, PT ;  /* 0x000000030400780c */ /* 0x008fda0003f25270 */
[----:B------:R-:W-:Y:S05]  /*33f0*/  @!P1 BRA `(.L_x_24) ;  /* 0x0000000000049947 */ /* 0x000fea0003800000 */
[----:B------:R-:W-:Y:S01]  /*3400*/  BPT.TRAP 0x1 ;  /* 0x000000040000795c */ /* 0x000fe20000300000 */
.L_x_24:
[----:B------:R-:W-:Y:S01]  /*3410*/  ULEA UR8, UR12, UR43, 0x3 ;  /* 0x0000002b0c087291 */ /* 0x000fe2000f8e183f */
[----:B------:R-:W-:-:S08]  /*3420*/  SHF.L.U32 R4, R0, 0x1f, RZ ;  /* 0x0000001f00047819 */ /* 0x000fd000000006ff */
[----:B------:R1:W3:Y:S01]  /*3430*/  SYNCS.PHASECHK.TRANS64.TRYWAIT P0, [UR8], R4 ;  /* 0x00000004ff0075a7 */ /* 0x0002e20008000148 */
[----:B------:R-:W-:Y:S05]  /*3440*/  @!P1 BRA `(.L_x_25) ;  /* 0x0000000000049947 */ /* 0x000fea0003800000 */
[----:B------:R-:W-:Y:S01]  /*3450*/  BPT.TRAP 0x1 ;  /* 0x000000040000795c */ /* 0x000fe20000300000 */
.L_x_25:
[----:B---3--:R-:W-:Y:S05]  /*3460*/  @P0 BRA `(.L_x_26) ;  /* 0x0000000000080947 */ /* 0x008fea0003800000 */
[----:B------:R-:W3:Y:S02]  /*3470*/  SYNCS.PHASECHK.TRANS64.TRYWAIT P0, [UR8], R4 ;  /* 0x00000004ff0075a7 */ /* 0x000ee40008000148 */
[----:B---3--:R-:W-:Y:S05]  /*3480*/  @!P0 BRA `(.L_x_27) ;  /* 0x0000016800ac8947 */ /* 0x008fea0003800000 */
.L_x_26:
[----:B------:R-:W-:Y:S01]  /*3490*/  UIADD3 UR8, UR43, 0x16200, URZ ;  /* 0x000162002b087890 */ /* 0x000fe2000fffe03f */
[----:B------:R-:W-:Y:S01]  /*34a0*/  WARPGROUP.ARRIVE ;  /* 0x00000000000079c5 */ /* 0x000fe20000000000 */
[----:B------:R-:W-:Y:S02]  /*34b0*/  UISETP.NE.AND UP0, UPT, UR5, URZ, UPT ;  /* 0x0000003f0500728c */ /* 0x000fe4000bf05270 */
[----:B------:R-:W-:Y:S02]  /*34c0*/  USHF.R.U32.HI UR8, URZ, 0x4, UR8 ;  /* 0x000000043f087899 */ /* 0x000fe40008011608 */
[----:B------:R-:W-:Y:S02]  /*34d0*/  USEL UR6, UR6, URZ, !UP0 ;  /* 0x0000003f06067287 */ /* 0x000fe4000c000000 */
[----:B------:R-:W-:Y:S02]  /*34e0*/  ULOP3.LUT UR5, UR8, 0x3fff, URZ, 0xc0, !UPT ;  /* 0x00003fff08057892 */ /* 0x000fe4000f8ec03f */
[----:B------:R-:W-:-:S02]  /*34f0*/  ULOP3.LUT UR8, UR7, 0x10000, URZ, 0xfc, !UPT ;  /* 0x0001000007087892 */ /* 0x000fc4000f8efc3f */
[----:B------:R-:W-:Y:S02]  /*3500*/  ULOP3.LUT UR5, UR5, 0x10000, URZ, 0xfc, !UPT ;  /* 0x0001000005057892 */ /* 0x000fe4000f8efc3f */
[----:B------:R-:W-:Y:S02]  /*3510*/  UISETP.NE.U32.AND UP0, UPT, UR6, URZ, UPT ;  /* 0x0000003f0600728c */ /* 0x000fe4000bf05070 */
[----:B------:R-:W-:Y:S02]  /*3520*/  ULEA UR8, UR12, UR8, 0x9 ;  /* 0x000000080c087291 */ /* 0x000fe4000f8e483f */
[----:B------:R-:W-:Y:S01]  /*3530*/  ULEA UR10, UR12, UR5, 0xa ;  /* 0x000000050c0a7291 */ /* 0x000fe2000f8e503f */
[----:B------:R-:W-:Y:S01]  /*3540*/  UMOV UR9, 0x80000020 ;  /* 0x8000002000097882 */ /* 0x000fe20000000000 */
[----:B------:R-:W-:Y:S01]  /*3550*/  UMOV UR11, 0x80000020 ;  /* 0x80000020000b7882 */ /* 0x000fe20000000000 */
[----:B------:R-:W-:-:S06]  /*3560*/  UIADD3 UR4, UR4, 0x2, URZ ;  /* 0x0000000204047890 */ /* 0x000fcc000fffe03f */
[----:B------:R-:W-:Y:S01]  /*3570*/  QGMMA.64x256x32.F32.E4M3.E4M3 R24, gdesc[UR8], R24, UP0, gsb0 ;  /* 0x03e00000081879f3 */ /* 0x000fe2000b800818 */
[----:B------:R-:W-:Y:S02]  /*3580*/  UIADD3 UR8, UR8, 0x2, URZ ;  /* 0x0000000208087890 */ /* 0x000fe4000fffe03f */
[----:B------:R-:W-:Y:S01]  /*3590*/  UIADD3 UR10, UR10, 0x2, URZ ;  /* 0x000000020a0a7890 */ /* 0x000fe2000fffe03f */
[----:B------:R-:W-:Y:S01]  /*35a0*/  UMOV UR9, 0x80000020 ;  /* 0x8000002000097882 */ /* 0x000fe20000000000 */
[----:B------:R-:W-:Y:S01]  /*35b0*/  UMOV UR11, 0x80000020 ;  /* 0x80000020000b7882 */ /* 0x000fe20000000000 */
[----:B------:R-:W-:-:S04]  /*35c0*/  UISETP.NE.AND UP0, UPT, UR4, UR14, UPT ;  /* 0x0000000e0400728c */ /* 0x000fc8000bf05270 */
[----:B------:R-:W-:-:S06]  /*35d0*/  USEL UR5, URZ, 0x1, UP0 ;  /* 0x000000013f057887 */ /* 0x000fcc0008000000 */
[----:B------:R-:W-:Y:S01]  /*35e0*/  ISETP.NE.AND P0, PT, RZ, UR5, PT ;  /* 0x00000005ff007c0c */ /* 0x000fe2000bf05270 */
[----:B------:R-:W-:Y:S02]  /*35f0*/  WARPGROUP.DEPBAR.LE gsb0, 0x0 ;  /* 0x00008000000079c5 */ /* 0x000fe40000010000 */
[----:B------:R-:W-:-:S09]  /*3600*/  WARPGROUP.ARRIVE ;  /* 0x00000000000079c5 */ /* 0x000fd20000000000 */
[----:B------:R-:W-:Y:S03]  /*3610*/  QGMMA.64x256x32.F32.E4M3.E4M3 R24, gdesc[UR8], R24, gsb0 ;  /* 0x03e00000081879f3 */ /* 0x000fe60008000818 */
[----:B------:R-:W-:Y:S02]  /*3620*/  WARPGROUP.DEPBAR.LE gsb0, 0x0 ;  /* 0x00008000000079c5 */ /* 0x000fe40000010000 */
[----:B------:R-:W-:Y:S05]  /*3630*/  @!P0 BRA `(.L_x_28) ;  /* 0x0000000c00948947 */ /* 0x000fea0003800000 */
[----:B------:R-:W4:Y:S04]  /*3640*/  LDL.LU R21, [R1] ;  /* 0x0000000001157983 */ /* 0x000f280000300800 */
[----:B------:R-:W2:Y:S04]  /*3650*/  LDL.LU R20, [R1+0x4] ;  /* 0x0000040001147983 */ /* 0x000ea80000300800 */
        /* <DEDUP_REMOVED lines=8> */
[----:B---3--:R-:W3:Y:S01]  /*36e0*/  LDL.LU R7, [R1+0x28] ;  /* 0x0000280001077983 */ /* 0x008ee20000300800 */
[----:B------:R-:W-:-:S01]  /*36f0*/  FADD R227, R24, R227 ;  /* 0x000000e318e37221 */ /* 0x000fc20000000000 */
[----:B------:R-:W-:Y:S01]  /*3700*/  FADD R226, R25, R226 ;  /* 0x000000e219e27221 */ /* 0x000fe20000000000 */
[----:B------:R-:W-:-:S01]  /*3710*/  FADD R225, R26, R225 ;  /* 0x000000e11ae17221 */ /* 0x000fc20000000000 */
[----:B------:R-:W-:Y:S01]  /*3720*/  STL [R1+0xe4], R6 ;  /* 0x0000e40601007387 */ /* 0x000fe20000100800 */
        /* <DEDUP_REMOVED lines=11> */
[----:B-----5:R-:W-:Y:S01]  /*37e0*/  STL [R1+0xd8], R2 ;  /* 0x0000d80201007387 */ /* 0x020fe20000100800 */
[----:B------:R-:W-:-:S01]  /*37f0*/  FADD R215, R36, R215 ;  /* 0x000000d724d77221 */ /* 0x000fc20000000000 */
[----:B------:R-:W-:Y:S01]  /*3800*/  FADD R214, R37, R214 ;  /* 0x000000d625d67221 */ /* 0x000fe20000000000 */
[----:B------:R-:W-:-:S01]  /*3810*/  FADD R213, R38, R213 ;  /* 0x000000d526d57221 */ /* 0x000fc20000000000 */
[----:B------:R-:W-:Y:S01]  /*3820*/  STL [R1+0xd4], R0 ;  /* 0x0000d40001007387 */ /* 0x000fe20000100800 */
[----:B------:R-:W-:-:S01]  /*3830*/  FADD R212, R39, R212 ;  /* 0x000000d427d47221 */ /* 0x000fc20000000000 */
[----:B------:R-:W-:Y:S01]  /*3840*/  FADD R211, R40, R211 ;  /* 0x000000d328d37221 */ /* 0x000fe20000000000 */
        /* <DEDUP_REMOVED lines=66> */
[----:B----4-:R-:W-:-:S01]  /*3c70*/  FADD R21, R107, R21 ;  /* 0x000000156b157221 */ /* 0x010fc20000000000 */
[----:B--2---:R-:W-:-:S04]  /*3c80*/  FADD R20, R108, R20 ;  /* 0x000000146c147221 */ /* 0x004fc80000000000 */
[----:B------:R2:W-:Y:S01]  /*3c90*/  STL [R1], R21 ;  /* 0x0000001501007387 */ /* 0x0005e20000100800 */
[----:B------:R-:W-:-:S03]  /*3ca0*/  FADD R15, R109, R15 ;  /* 0x0000000f6d0f7221 */ /* 0x000fc60000000000 */
[----:B------:R4:W-:Y:S01]  /*3cb0*/  STL [R1+0x4], R20 ;  /* 0x0000041401007387 */ /* 0x0009e20000100800 */
        /* <DEDUP_REMOVED lines=13> */
[----:B--2---:R-:W2:Y:S01]  /*3d90*/  LDL.LU R21, [R1+0x2c] ;  /* 0x00002c0001157983 */ /* 0x004ea20000300800 */
[----:B---3--:R-:W-:-:S03]  /*3da0*/  FADD R7, R117, R7 ;  /* 0x0000000775077221 */ /* 0x008fc60000000000 */
[----:B------:R3:W-:Y:S04]  /*3db0*/  STL [R1+0x20], R9 ;  /* 0x0000200901007387 */ /* 0x0007e80000100800 */
[----:B----4-:R-:W4:Y:S04]  /*3dc0*/  LDL.LU R20, [R1+0x30] ;  /* 0x0000300001147983 */ /* 0x010f280000300800 */
[----:B------:R3:W-:Y:S04]  /*3dd0*/  STL [R1+0x24], R8 ;  /* 0x0000240801007387 */ /* 0x0007e80000100800 */
[----:B-1----:R-:W4:Y:S04]  /*3de0*/  LDL.LU R15, [R1+0x34] ;  /* 0x00003400010f7983 */ /* 0x002f280000300800 */
[----:B------:R1:W-:Y:S04]  /*3df0*/  STL [R1+0x28], R7 ;  /* 0x0000280701007387 */ /* 0x0003e80000100800 */
[----:B------:R-:W4:Y:S04]  /*3e00*/  LDL.LU R14, [R1+0x38] ;  /* 0x00003800010e7983 */ /* 0x000f280000300800 */
[----:B------:R-:W4:Y:S04]  /*3e10*/  LDL.LU R13, [R1+0x3c] ;  /* 0x00003c00010d7983 */ /* 0x000f280000300800 */
[----:B------:R-:W4:Y:S04]  /*3e20*/  LDL.LU R12, [R1+0x40] ;  /* 0x00004000010c7983 */ /* 0x000f280000300800 */
[----:B------:R-:W4:Y:S04]  /*3e30*/  LDL.LU R11, [R1+0x44] ;  /* 0x00004400010b7983 */ /* 0x000f280000300800 */
[----:B------:R-:W4:Y:S04]  /*3e40*/  LDL.LU R10, [R1+0x48] ;  /* 0x00004800010a7983 */ /* 0x000f280000300800 */
[----:B---3--:R-:W3:Y:S04]  /*3e50*/  LDL.LU R9, [R1+0x4c] ;  /* 0x00004c0001097983 */ /* 0x008ee80000300800 */
[----:B------:R-:W3:Y:S04]  /*3e60*/  LDL.LU R8, [R1+0x50] ;  /* 0x0000500001087983 */ /* 0x000ee80000300800 */
[----:B-1----:R-:W3:Y:S04]  /*3e70*/  LDL.LU R7, [R1+0x54] ;  /* 0x0000540001077983 */ /* 0x002ee80000300800 */
[----:B------:R-:W3:Y:S04]  /*3e80*/  LDL.LU R6, [R1+0x58] ;  /* 0x0000580001067983 */ /* 0x000ee80000300800 */
[----:B------:R-:W3:Y:S04]  /*3e90*/  LDL.LU R5, [R1+0x5c] ;  /* 0x00005c0001057983 */ /* 0x000ee80000300800 */
[----:B------:R-:W3:Y:S04]  /*3ea0*/  LDL.LU R4, [R1+0x60] ;  /* 0x0000600001047983 */ /* 0x000ee80000300800 */
[----:B------:R-:W3:Y:S04]  /*3eb0*/  LDL.LU R3, [R1+0x64] ;  /* 0x0000640001037983 */ /* 0x000ee80000300800 */
[----:B------:R-:W3:Y:S04]  /*3ec0*/  LDL.LU R2, [R1+0x68] ;  /* 0x0000680001027983 */ /* 0x000ee80000300800 */
[----:B------:R-:W3:Y:S01]  /*3ed0*/  LDL.LU R0, [R1+0x6c] ;  /* 0x00006c0001007983 */ /* 0x000ee20000300800 */
[----:B--2---:R-:W-:-:S01]  /*3ee0*/  FADD R21, R118, R21 ;  /* 0x0000001576157221 */ /* 0x004fc20000000000 */
[----:B----4-:R-:W-:-:S04]  /*3ef0*/  FADD R20, R119, R20 ;  /* 0x0000001477147221 */ /* 0x010fc80000000000 */
[----:B------:R-:W-:Y:S01]  /*3f00*/  STL [R1+0x2c], R21 ;  /* 0x00002c1501007387 */ /* 0x000fe20000100800 */
[----:B------:R-:W-:-:S03]  /*3f10*/  FADD R15, R120, R15 ;  /* 0x0000000f780f7221 */ /* 0x000fc60000000000 */
        /* <DEDUP_REMOVED lines=11> */
[----:B---3--:R-:W-:-:S03]  /*3fd0*/  FADD R9, R126, R9 ;  /* 0x000000097e097221 */ /* 0x008fc60000000000 */
        /* <DEDUP_REMOVED lines=8> */
[----:B------:R1:W-:Y:S01]  /*4060*/  STL [R1+0x58], R6 ;  /* 0x0000580601007387 */ /* 0x0003e20000100800 */
[----:B------:R-:W-:-:S03]  /*4070*/  FADD R4, R131, R4 ;  /* 0x0000000483047221 */ /* 0x000fc60000000000 */
[----:B------:R2:W-:Y:S01]  /*4080*/  STL [R1+0x5c], R5 ;  /* 0x00005c0501007387 */ /* 0x0005e20000100800 */
[----:B------:R-:W-:-:S03]  /*4090*/  FADD R3, R132, R3 ;  /* 0x0000000384037221 */ /* 0x000fc60000000000 */
[----:B------:R-:W-:Y:S01]  /*40a0*/  STL [R1+0x60], R4 ;  /* 0x0000600401007387 */ /* 0x000fe20000100800 */
[----:B------:R-:W-:-:S03]  /*40b0*/  FADD R2, R133, R2 ;  /* 0x0000000285027221 */ /* 0x000fc60000000000 */
[----:B-1----:R-:W3:Y:S01]  /*40c0*/  LDL.LU R6, [R1+0x70] ;  /* 0x0000700001067983 */ /* 0x002ee20000300800 */
[----:B------:R-:W-:-:S03]  /*40d0*/  FADD R0, R134, R0 ;  /* 0x0000000086007221 */ /* 0x000fc60000000000 */
[----:B------:R1:W-:Y:S04]  /*40e0*/  STL [R1+0x64], R3 ;  /* 0x0000640301007387 */ /* 0x0003e80000100800 */
[----:B--2---:R-:W2:Y:S04]  /*40f0*/  LDL.LU R5, [R1+0x74] ;  /* 0x0000740001057983 */ /* 0x004ea80000300800 */
[----:B------:R4:W-:Y:S04]  /*4100*/  STL [R1+0x68], R2 ;  /* 0x0000680201007387 */ /* 0x0009e80000100800 */
[----:B-1----:R-:W2:Y:S04]  /*4110*/  LDL.LU R3, [R1+0x78] ;  /* 0x0000780001037983 */ /* 0x002ea80000300800 */
[----:B------:R1:W-:Y:S04]  /*4120*/  STL [R1+0x6c], R0 ;  /* 0x00006c0001007387 */ /* 0x0003e80000100800 */
[----:B----4-:R-:W4:Y:S04]  /*4130*/  LDL.LU R2, [R1+0x7c] ;  /* 0x00007c0001027983 */ /* 0x010f280000300800 */
[----:B-1----:R-:W4:Y:S04]  /*4140*/  LDL.LU R0, [R1+0x80] ;  /* 0x0000800001007983 */ /* 0x002f280000300800 */
[----:B------:R-:W4:Y:S04]  /*4150*/  LDL.LU R21, [R1+0x84] ;  /* 0x0000840001157983 */ /* 0x000f280000300800 */
        /* <DEDUP_REMOVED lines=10> */
[----:B------:R-:W4:Y:S01]  /*4200*/  LDL.LU R4, [R1+0xb0] ;  /* 0x0000b00001047983 */ /* 0x000f220000300800 */
[----:B------:R-:W-:Y:S01]  /*4210*/  UMOV UR4, URZ ;  /* 0x0000003f00047c82 */ /* 0x000fe20008000000 */
[----:B---3--:R-:W-:-:S05]  /*4220*/  FADD R6, R135, R6 ;  /* 0x0000000687067221 */ /* 0x008fca0000000000 */
[----:B------:R1:W-:Y:S01]  /*4230*/  STL [R1+0x70], R6 ;  /* 0x0000700601007387 */ /* 0x0003e20000100800 */
[----:B--2---:R-:W-:-:S03]  /*4240*/  FADD R5, R136, R5 ;  /* 0x0000000588057221 */ /* 0x004fc60000000000 */
[----:B-1----:R1:W5:Y:S01]  /*4250*/  LDL.LU R6, [R1+0xe4] ;  /* 0x0000e40001067983 */ /* 0x0023620000300800 */
[----:B------:R-:W-:-:S03]  /*4260*/  FADD R3, R137, R3 ;  /* 0x0000000389037221 */ /* 0x000fc60000000000 */
[----:B------:R2:W-:Y:S01]  /*4270*/  STL [R1+0x74], R5 ;  /* 0x0000740501007387 */ /* 0x0005e20000100800 */
[----:B----4-:R-:W-:-:S03]  /*4280*/  FADD R2, R138, R2 ;  /* 0x000000028a027221 */ /* 0x010fc60000000000 */
[----:B--2---:R1:W5:Y:S01]  /*4290*/  LDL.LU R5, [R1+0xe0] ;  /* 0x0000e00001057983 */ /* 0x0043620000300800 */
[----:B------:R-:W-:-:S03]  /*42a0*/  FADD R0, R139, R0 ;  /* 0x000000008b007221 */ /* 0x000fc60000000000 */
[----:B------:R2:W-:Y:S01]  /*42b0*/  STL [R1+0x78], R3 ;  /* 0x0000780301007387 */ /* 0x0005e20000100800 */
[----:B------:R-:W-:-:S01]  /*42c0*/  FADD R21, R140, R21 ;  /* 0x000000158c157221 */ /* 0x000fc20000000000 */
[----:B------:R-:W-:Y:S02]  /*42d0*/  FADD R20, R141, R20 ;  /* 0x000000148d147221 */ /* 0x000fe40000000000 */
[----:B--2---:R1:W5:Y:S01]  /*42e0*/  LDL.LU R3, [R1+0xdc] ;  /* 0x0000dc0001037983 */ /* 0x0043620000300800 */
[----:B------:R-:W-:-:S03]  /*42f0*/  FADD R15, R142, R15 ;  /* 0x0000000f8e0f7221 */ /* 0x000fc60000000000 */
[----:B------:R2:W-:Y:S01]  /*4300*/  STL [R1+0x7c], R2 ;  /* 0x00007c0201007387 */ /* 0x0005e20000100800 */
[----:B------:R-:W-:-:S01]  /*4310*/  FADD R14, R143, R14 ;  /* 0x0000000e8f0e7221 */ /* 0x000fc20000000000 */
[----:B------:R-:W-:Y:S01]  /*4320*/  FADD R13, R144, R13 ;  /* 0x0000000d900d7221 */ /* 0x000fe20000000000 */
[----:B------:R-:W-:-:S01]  /*4330*/  FADD R12, R145, R12 ;  /* 0x0000000c910c7221 */ /* 0x000fc20000000000 */
[----:B--2---:R1:W5:Y:S01]  /*4340*/  LDL.LU R2, [R1+0xd8] ;  /* 0x0000d80001027983 */ /* 0x0043620000300800 */
[----:B------:R-:W-:-:S03]  /*4350*/  FADD R11, R146, R11 ;  /* 0x0000000b920b7221 */ /* 0x000fc60000000000 */
[----:B------:R2:W-:Y:S01]  /*4360*/  STL [R1+0x80], R0 ;  /* 0x0000800001007387 */ /* 0x0005e20000100800 */
[----:B------:R-:W-:-:S01]  /*4370*/  FADD R10, R147, R10 ;  /* 0x0000000a930a7221 */ /* 0x000fc20000000000 */
[----:B------:R-:W-:Y:S02]  /*4380*/  FADD R9, R148, R9 ;  /* 0x0000000994097221 */ /* 0x000fe40000000000 */
[----:B--2---:R1:W5:Y:S04]  /*4390*/  LDL.LU R0, [R1+0xd4] ;  /* 0x0000d40001007983 */ /* 0x0043680000300800 */
[----:B------:R1:W-:Y:S01]  /*43a0*/  STL [R1+0x84], R21 ;  /* 0x0000841501007387 */ /* 0x0003e20000100800 */
[----:B------:R-:W-:-:S03]  /*43b0*/  FADD R8, R149, R8 ;  /* 0x0000000895087221 */ /* 0x000fc60000000000 */
[----:B------:R1:W-:Y:S01]  /*43c0*/  STL [R1+0x88], R20 ;  /* 0x0000881401007387 */ /* 0x0003e20000100800 */
[----:B------:R-:W-:-:S03]  /*43d0*/  FADD R4, R4, R151 ;  /* 0x0000009704047221 */ /* 0x000fc60000000000 */
[----:B------:R1:W-:Y:S01]  /*43e0*/  STL [R1+0x8c], R15 ;  /* 0x00008c0f01007387 */ /* 0x0003e20000100800 */
[----:B------:R-:W-:-:S03]  /*43f0*/  FADD R7, R150, R7 ;  /* 0x0000000796077221 */ /* 0x000fc60000000000 */
[----:B------:R1:W-:Y:S04]  /*4400*/  STL [R1+0x90], R14 ;  /* 0x0000900e01007387 */ /* 0x0003e80000100800 */
[----:B------:R1:W-:Y:S04]  /*4410*/  STL [R1+0x94], R13 ;  /* 0x0000940d01007387 */ /* 0x0003e80000100800 */
[----:B------:R1:W-:Y:S04]  /*4420*/  STL [R1+0x98], R12 ;  /* 0x0000980c01007387 */ /* 0x0003e80000100800 */
[----:B------:R1:W-:Y:S04]  /*4430*/  STL [R1+0x9c], R11 ;  /* 0x00009c0b01007387 */ /* 0x0003e80000100800 */
[----:B------:R1:W-:Y:S04]  /*4440*/  STL [R1+0xa0], R10 ;  /* 0x0000a00a01007387 */ /* 0x0003e80000100800 */
[----:B------:R1:W-:Y:S04]  /*4450*/  STL [R1+0xa4], R9 ;  /* 0x0000a40901007387 */ /* 0x0003e80000100800 */
[----:B------:R1:W-:Y:S04]  /*4460*/  STL [R1+0xa8], R8 ;  /* 0x0000a80801007387 */ /* 0x0003e80000100800 */
[----:B------:R1:W-:Y:S04]  /*4470*/  STL [R1+0xb0], R4 ;  /* 0x0000b00401007387 */ /* 0x0003e80000100800 */
[----:B------:R1:W-:Y:S02]  /*4480*/  STL [R1+0xac], R7 ;  /* 0x0000ac0701007387 */ /* 0x0003e40000100800 */
.L_x_28:
[----:B------:R-:W-:Y:S05]  /*4490*/  @!P1 BRA `(.L_x_29) ;  /* 0x0000000000049947 */ /* 0x000fea0003800000 */
[----:B------:R-:W-:Y:S01]  /*44a0*/  BPT.TRAP 0x1 ;  /* 0x000000040000795c */ /* 0x000fe20000300000 */
.L_x_29:
[----:B-1-3--:R-:W3:Y:S01]  /*44b0*/  LDL R4, [R1+0xc8] ;  /* 0x0000c80001047983 */ /* 0x00aee20000100800 */
[----:B------:R-:W-:-:S04]  /*44c0*/  ULEA UR6, UR13, UR43, 0x3 ;  /* 0x0000002b0d067291 */ /* 0x000fc8000f8e183f */
[----:B------:R-:W-:-:S04]  /*44d0*/  UIADD3 UR6, UR6, 0x40, URZ ;  /* 0x0000004006067890 */ /* 0x000fc8000fffe03f */
[----:B------:R-:W-:-:S09]  /*44e0*/  UPRMT UR6, URZ, 0x654, UR6 ;  /* 0x000006543f067896 */ /* 0x000fd20008000006 */
[----:B------:R-:W-:Y:S01]  /*44f0*/  SYNCS.ARRIVE.TRANS64.RED.A1T0 RZ, [UR6], RZ ;  /* 0x000000ffffff79a7 */ /* 0x000fe20008100406 */
[----:B---3--:R-:W-:-:S13]  /*4500*/  ISETP.GT.U32.AND P0, PT, R4, 0x1, PT ;  /* 0x000000010400780c */ /* 0x008fda0003f04070 */
[----:B------:R-:W-:Y:S05]  /*4510*/  @P0 BRA `(.L_x_30) ;  /* 0x0000000000040947 */ /* 0x000fea0003800000 */
[----:B------:R-:W-:Y:S01]  /*4520*/  BPT.TRAP 0x1 ;  /* 0x000000040000795c */ /* 0x000fe20000300000 */
.L_x_30:
[----:B------:R-:W-:Y:S01]  /*4530*/  UIADD3 UR12, UR12, 0x1, URZ ;  /* 0x000000010c0c7890 */ /* 0x000fe2000fffe03f */
[C---:B-----5:R-:W-:Y:S01]  /*4540*/  ISETP.GT.AND P0, PT, R3.reuse, 0x1, PT ;  /* 0x000000010300780c */ /* 0x060fe20003f04270 */
[----:B------:R-:W-:Y:S01]  /*4550*/  UIADD3 UR13, UR13, 0x1, URZ ;  /* 0x000000010d0d7890 */ /* 0x000fe2000fffe03f */
[----:B------:R-:W-:Y:S01]  /*4560*/  IADD3 R3, R3, -0x1, RZ ;  /* 0xffffffff03037810 */ /* 0x000fe20007ffe0ff */
[----:B------:R-:W-:Y:S02]  /*4570*/  UISETP.NE.AND UP0, UPT, UR12, 0x8, UPT ;  /* 0x000000080c00788c */ /* 0x000fe4000bf05270 */
[----:B------:R-:W-:Y:S02]  /*4580*/  UISETP.NE.AND UP1, UPT, UR13, 0x8, UPT ;  /* 0x000000080d00788c */ /* 0x000fe4000bf25270 */
[----:B------:R-:W-:Y:S02]  /*4590*/  USEL UR6, URZ, 0x1, UP0 ;  /* 0x000000013f067887 */ /* 0x000fe40008000000 */
[----:B------:R-:W-:-:S02]  /*45a0*/  USEL UR12, UR12, URZ, UP0 ;  /* 0x0000003f0c0c7287 */ /* 0x000fc40008000000 */
[----:B------:R-:W-:Y:S02]  /*45b0*/  USEL UR13, UR13, URZ, UP1 ;  /* 0x0000003f0d0d7287 */ /* 0x000fe40008800000 */
[----:B------:R-:W-:Y:S01]  /*45c0*/  LOP3.LUT R0, R0, UR6, RZ, 0x3c, !PT ;  /* 0x0000000600007c12 */ /* 0x000fe2000f8e3cff */
[----:B------:R-:W-:Y:S01]  /*45d0*/  UMOV UR6, 0x1 ;  /* 0x0000000100067882 */ /* 0x000fe20000000000 */
[----:B------:R-:W-:Y:S08]  /*45e0*/  @P0 BRA `(.L_x_31) ;  /* 0xffffffec00780947 */ /* 0x000ff0000383ffff */
.L_x_23:
[----:B------:R-:W-:-:S04]  /*45f0*/  UISETP.NE.AND UP0, UPT, UR4, URZ, UPT ;  /* 0x0000003f0400728c */ /* 0x000fc8000bf05270 */
[----:B------:R-:W-:-:S06]  /*4600*/  USEL UR4, URZ, 0x1, !UP0 ;  /* 0x000000013f047887 */ /* 0x000fcc000c000000 */
[----:B------:R-:W-:-:S13]  /*4610*/  ISETP.NE.AND P0, PT, RZ, UR4, PT ;  /* 0x00000004ff007c0c */ /* 0x000fda000bf05270 */
[----:B------:R-:W-:Y:S05]  /*4620*/  @!P0 BRA `(.L_x_32) ;  /* 0x0000000c00688947 */ /* 0x000fea0003800000 */
[----:B------:R-:W3:Y:S04]  /*4630*/  LDL.LU R4, [R1+0xb0] ;  /* 0x0000b00001047983 */ /* 0x000ee80000300800 */
[----:B------:R-:W4:Y:S04]  /*4640*/  LDL.LU R7, [R1+0xac] ;  /* 0x0000ac0001077983 */ /* 0x000f280000300800 */
[----:B------:R-:W2:Y:S04]  /*4650*/  LDL.LU R8, [R1+0xa8] ;  /* 0x0000a80001087983 */ /* 0x000ea80000300800 */
[----:B------:R-:W3:Y:S04]  /*4660*/  LDL.LU R9, [R1+0xa4] ;  /* 0x0000a40001097983 */ /* 0x000ee80000300800 */
[----:B------:R-:W4:Y:S04]  /*4670*/  LDL.LU R10, [R1+0xa0] ;  /* 0x0000a000010a7983 */ /* 0x000f280000300800 */
[----:B------:R-:W2:Y:S04]  /*4680*/  LDL.LU R11, [R1+0x9c] ;  /* 0x00009c00010b7983 */ /* 0x000ea80000300800 */
[----:B------:R-:W3:Y:S04]  /*4690*/  LDL.LU R12, [R1+0x98] ;  /* 0x00009800010c7983 */ /* 0x000ee80000300800 */
[----:B------:R-:W4:Y:S04]  /*46a0*/  LDL.LU R13, [R1+0x94] ;  /* 0x00009400010d7983 */ /* 0x000f280000300800 */
[----:B------:R-:W2:Y:S04]  /*46b0*/  LDL.LU R14, [R1+0x90] ;  /* 0x00009000010e7983 */ /* 0x000ea80000300800 */
[----:B------:R-:W3:Y:S01]  /*46c0*/  LDL.LU R0, [R1+0x24] ;  /* 0x0000240001007983 */ /* 0x000ee20000300800 */
[----:B------:R-:W-:-:S03]  /*46d0*/  FADD R227, R24, R227 ;  /* 0x000000e318e37221 */ /* 0x000fc60000000000 */
[----:B------:R-:W4:Y:S01]  /*46e0*/  LDL.LU R3, [R1+0x28] ;  /* 0x0000280001037983 */ /* 0x000f220000300800 */
[----:B------:R-:W-:-:S03]  /*46f0*/  FADD R226, R25, R226 ;  /* 0x000000e219e27221 */ /* 0x000fc60000000000 */
[----:B------:R-:W2:Y:S01]  /*4700*/  LDL.LU R21, [R1+0x2c] ;  /* 0x00002c0001157983 */ /* 0x000ea20000300800 */
        /* <DEDUP_REMOVED lines=13> */
[----:B------:R-:W2:Y:S04]  /*47e0*/  LDL.LU R28, [R1+0x10] ;  /* 0x00001000011c7983 */ /* 0x000ea80000300800 */
[----:B------:R-:W2:Y:S04]  /*47f0*/  LDL.LU R29, [R1+0xc] ;  /* 0x00000c00011d7983 */ /* 0x000ea80000300800 */
[----:B------:R-:W2:Y:S04]  /*4800*/  LDL.LU R30, [R1+0x8] ;  /* 0x00000800011e7983 */ /* 0x000ea80000300800 */
[----:B------:R-:W2:Y:S04]  /*4810*/  LDL.LU R31, [R1+0x4] ;  /* 0x00000400011f7983 */ /* 0x000ea80000300800 */
[----:B------:R-:W2:Y:S01]  /*4820*/  LDL.LU R32, [R1] ;  /* 0x0000000001207983 */ /* 0x000ea20000300800 */
[----:B------:R-:W-:Y:S01]  /*4830*/  FADD R211, R40, R211 ;  /* 0x000000d328d37221 */ /* 0x000fe20000000000 */
        /* <DEDUP_REMOVED lines=73> */
[----:B---3--:R-:W-:Y:S01]  /*4cd0*/  FADD R0, R116, R0 ;  /* 0x0000000074007221 */ /* 0x008fe20000000000 */
[----:B----4-:R-:W-:Y:S01]  /*4ce0*/  FADD R3, R117, R3 ;  /* 0x0000000375037221 */ /* 0x010fe20000000000 */
[----:B--2---:R-:W-:Y:S01]  /*4cf0*/  FADD R21, R118, R21 ;  /* 0x0000001576157221 */ /* 0x004fe20000000000 */
        /* <DEDUP_REMOVED lines=10> */
[----:B------:R-:W-:-:S05]  /*4da0*/  FADD R32, R107, R32 ;  /* 0x000000206b207221 */ /* 0x000fca0000000000 */
[----:B------:R1:W-:Y:S04]  /*4db0*/  STL [R1], R32 ;  /* 0x0000002001007387 */ /* 0x0003e80000100800 */
        /* <DEDUP_REMOVED lines=21> */
[----:B-1----:R-:W4:Y:S04]  /*4f10*/  LDL.LU R32, [R1+0x58] ;  /* 0x0000580001207983 */ /* 0x002f280000300800 */
[----:B--2---:R-:W2:Y:S04]  /*4f20*/  LDL.LU R31, [R1+0x5c] ;  /* 0x00005c00011f7983 */ /* 0x004ea80000300800 */
[----:B---3--:R-:W3:Y:S04]  /*4f30*/  LDL.LU R30, [R1+0x60] ;  /* 0x00006000011e7983 */ /* 0x008ee80000300800 */
[----:B----4-:R-:W4:Y:S04]  /*4f40*/  LDL.LU R29, [R1+0x64] ;  /* 0x00006400011d7983 */ /* 0x010f280000300800 */
        /* <DEDUP_REMOVED lines=20> */
[----:B------:R-:W-:-:S04]  /*5090*/  FADD R39, R122, R39 ;  /* 0x000000277a277221 */ /* 0x000fc80000000000 */
        /* <DEDUP_REMOVED lines=15> */
[----:B--2---:R-:W-:-:S03]  /*5190*/  FADD R31, R130, R31 ;  /* 0x0000001f821f7221 */ /* 0x004fc60000000000 */
[----:B------:R1:W-:Y:S01]  /*51a0*/  STL [R1+0x58], R32 ;  /* 0x0000582001007387 */ /* 0x0003e20000100800 */
[----:B---3--:R-:W-:-:S03]  /*51b0*/  FADD R30, R131, R30 ;  /* 0x0000001e831e7221 */ /* 0x008fc60000000000 */
[----:B------:R1:W-:Y:S01]  /*51c0*/  STL [R1+0x5c], R31 ;  /* 0x00005c1f01007387 */ /* 0x0003e20000100800 */
[----:B----4-:R-:W-:-:S03]  /*51d0*/  FADD R29, R132, R29 ;  /* 0x0000001d841d7221 */ /* 0x010fc60000000000 */
        /* <DEDUP_REMOVED lines=31> */
.L_x_32:
[----:B-1----:R-:W1:Y:S02]  /*53d0*/  LDC R0, c[0x0][0x28c] ;  /* 0x0000a300ff007b82 */ /* 0x002e640000000800 */
[----:B-1----:R-:W-:-:S13]  /*53e0*/  ISETP.GE.AND P0, PT, R0, 0x1, PT ;  /* 0x000000010000780c */ /* 0x002fda0003f06270 */
[----:B------:R-:W-:Y:S05]  /*53f0*/  @!P0 BRA `(.L_x_33) ;  /* 0x0000000000408947 */ /* 0x000fea0003800000 */
[----:B------:R-:W3:Y:S02]  /*5400*/  LDL R3, [R1+0xbc] ;  /* 0x0000bc0001037983 */ /* 0x000ee40000100800 */
[----:B---3--:R-:W-:-:S13]  /*5410*/  ISETP.NE.AND P0, PT, R3, 0x3, PT ;  /* 0x000000030300780c */ /* 0x008fda0003f05270 */
[----:B------:R-:W-:Y:S05]  /*5420*/  @!P0 BRA `(.L_x_34) ;  /* 0x0000000000048947 */ /* 0x000fea0003800000 */
[----:B------:R-:W-:Y:S01]  /*5430*/  BPT.TRAP 0x1 ;  /* 0x000000040000795c */ /* 0x000fe20000300000 */
.L_x_34:
[----:B------:R-:W3:Y:S01]  /*5440*/  LDL R0, [R1+0xc8] ;  /* 0x0000c80001007983 */ /* 0x000ee20000100800 */
[----:B------:R-:W-:-:S04]  /*5450*/  UISETP.LT.AND UP0, UPT, UR42, 0x1, UPT ;  /* 0x000000012a00788c */ /* 0x000fc8000bf01270 */
[----:B------:R-:W-:-:S04]  /*5460*/  USEL UR4, UR42, 0x1, UP0 ;  /* 0x000000012a047887 */ /* 0x000fc80008000000 */
[----:B------:R-:W-:-:S04]  /*5470*/  UIADD3 UR4, UR39, UR42, -UR4 ;  /* 0x0000002a27047290 */ /* 0x000fc8000fffe804 */
[----:B------:R-:W-:-:S04]  /*5480*/  USHF.L.U32 UR4, UR4, 0x3, URZ ;  /* 0x0000000304047899 */ /* 0x000fc8000800063f */
[----:B------:R-:W-:-:S04]  /*5490*/  ULOP3.LUT UR4, UR4, 0x38, URZ, 0xc0, !UPT ;  /* 0x0000003804047892 */ /* 0x000fc8000f8ec03f */
[----:B------:R-:W-:-:S04]  /*54a0*/  UIADD3 UR4, UR43, 0x40, UR4 ;  /* 0x000000402b047890 */ /* 0x000fc8000fffe004 */
[----:B------:R-:W-:-:S09]  /*54b0*/  UPRMT UR4, URZ, 0x654, UR4 ;  /* 0x000006543f047896 */ /* 0x000fd20008000004 */
[----:B------:R-:W-:Y:S01]  /*54c0*/  SYNCS.ARRIVE.TRANS64.RED.A1T0 RZ, [UR4], RZ ;  /* 0x000000ffffff79a7 */ /* 0x000fe20008100404 */
[----:B---3--:R-:W-:-:S13]  /*54d0*/  ISETP.GT.U32.AND P0, PT, R0, 0x1, PT ;  /* 0x000000010000780c */ /* 0x008fda0003f04070 */
[----:B------:R-:W-:Y:S05]  /*54e0*/  @P0 BRA `(.L_x_33) ;  /* 0x0000000000040947 */ /* 0x000fea0003800000 */
[----:B------:R-:W-:Y:S01]  /*54f0*/  BPT.TRAP 0x1 ;  /* 0x000000040000795c */ /* 0x000fe20000300000 */
.L_x_33:
[----:B------:R-:W-:Y:S01]  /*5500*/  UIADD3 UR4, UR43, 0x100, URZ ;  /* 0x000001002b047890 */ /* 0x000fe2000fffe03f */
[----:B------:R-:W-:Y:S02]  /*5510*/  R2UR UR54, R6 ;  /* 0x00000000063672ca */ /* 0x000fe400000e0000 */
[----:B------:R-:W-:Y:S01]  /*5520*/  R2UR UR53, R5 ;  /* 0x00000000053572ca */ /* 0x000fe200000e0000 */
[----:B------:R-:W-:-:S06]  /*5530*/  ULOP3.LUT UP0, URZ, UR4, 0x9f, URZ, 0xc0, !UPT ;  /* 0x0000009f043f7892 */ /* 0x000fcc000f80c03f */
[----:B------:R-:W-:-:S04]  /*5540*/  PLOP3.LUT P0, PT, PT, PT, UP0, 0x80, 0x0 ;  /* 0x000000000000781c */ /* 0x000fc80003f0f008 */
[----:B------:R-:W-:Y:S02]  /*5550*/  USHF.L.U32 UR54, UR54, 0x7, URZ ;  /* 0x0000000736367899 */ /* 0x000fe4000800063f */
[----:B------:R-:W-:-:S07]  /*5560*/  USHF.L.U32 UR53, UR53, 0x8, URZ ;  /* 0x0000000835357899 */ /* 0x000fce000800063f */
[----:B------:R-:W-:Y:S05]  /*5570*/  @!P0 BRA `(.L_x_35) ;  /* 0x0000000000408947 */ /* 0x000fea0003800000 */
[----:B------:R-:W-:Y:S01]  /*5580*/  MOV R14, 0x0 ;  /* 0x00000000000e7802 */ /* 0x000fe20000000f00 */
[----:B------:R-:W-:Y:S01]  /*5590*/  ULDC.64 UR4, c[0x4][0x70] ;  /* 0x01001c0000047ab9 */ /* 0x000fe20000000a00 */
[----:B------:R-:W-:Y:S01]  /*55a0*/  ULDC.64 UR6, c[0x4][0x8] ;  /* 0x0100020000067ab9 */ /* 0x000fe20000000a00 */
[----:B------:R-:W-:Y:S02]  /*55b0*/  MOV R4, UR4 ;  /* 0x0000000400047c02 */ /* 0x000fe40008000f00 */
[----:B------:R-:W-:Y:S01]  /*55c0*/  MOV R5, UR5 ;  /* 0x0000000500057c02 */ /* 0x000fe20008000f00 */
[----:B------:R-:W1:Y:S01]  /*55d0*/  LDC.64 R14, c[0x4][R14] ;  /* 0x010000000e0e7b82 */ /* 0x000e620000000a00 */
[----:B------:R-:W-:Y:S01]  /*55e0*/  ULDC.64 UR4, c[0x4][0x78] ;  /* 0x01001e0000047ab9 */ /* 0x000fe20000000a00 */
[----:B------:R-:W-:Y:S02]  /*55f0*/  MOV R10, UR6 ;  /* 0x00000006000a7c02 */ /* 0x000fe40008000f00 */
[----:B------:R-:W-:-:S02]  /*5600*/  MOV R6, UR4 ;  /* 0x0000000400067c02 */ /* 0x000fc40008000f00 */
[----:B------:R-:W-:Y:S02]  /*5610*/  MOV R7, UR5 ;  /* 0x0000000500077c02 */ /* 0x000fe40008000f00 */
[----:B------:R-:W-:Y:S02]  /*5620*/  MOV R11, UR7 ;  /* 0x00000007000b7c02 */ /* 0x000fe40008000f00 */
[----:B------:R-:W-:Y:S02]  /*5630*/  MOV R8, 0x70 ;  /* 0x0000007000087802 */ /* 0x000fe40000000f00 */
[----:B------:R-:W-:Y:S02]  /*5640*/  MOV R12, 0x1 ;  /* 0x00000001000c7802 */ /* 0x000fe40000000f00 */
[----:B------:R-:W-:-:S07]  /*5650*/  MOV R13, RZ ;  /* 0x000000ff000d7202 */ /* 0x000fce0000000f00 */
[----:B------:R-:W-:-:S07]  /*5660*/  LEPC R20, `(.L_x_35) ;  /* 0x000000001014794e */ /* 0x000fce0000000000 */
[----:B-12--5:R-:W-:Y:S05]  /*5670*/  CALL.ABS.NOINC R14 ;  /* 0x000000000e007343 */ /* 0x026fea0003c00000 */
.L_x_35:
[----:B------:R-:W-:-:S04]  /*5680*/  UIADD3 UR4, UR43, 0x4100, URZ ;  /* 0x000041002b047890 */ /* 0x000fc8000fffe03f */
[----:B------:R-:W-:-:S06]  /*5690*/  ULOP3.LUT UP0, URZ, UR4, 0x9f, URZ, 0xc0, !UPT ;  /* 0x0000009f043f7892 */ /* 0x000fcc000f80c03f */
[----:B------:R-:W-:-:S13]  /*56a0*/  PLOP3.LUT P0, PT, PT, PT, UP0, 0x80, 0x0 ;  /* 0x000000000000781c */ /* 0x000fda0003f0f008 */
        /* <DEDUP_REMOVED lines=17> */
.L_x_36:
[----:B------:R-:W1:Y:S02]  /*57c0*/  LDC.64 R4, c[0x0][0x590] ;  /* 0x00016400ff047b82 */ /* 0x000e640000000a00 */
[----:B-1----:R-:W-:-:S04]  /*57d0*/  ISETP.NE.U32.AND P2, PT, R4, RZ, PT ;  /* 0x000000ff0400720c */ /* 0x002fc80003f45070 */
[----:B------:R-:W-:-:S13]  /*57e0*/  ISETP.NE.AND.EX P2, PT, R5, RZ, PT, P2 ;  /* 0x000000ff0500720c */ /* 0x000fda0003f45320 */
[----:B------:R-:W-:Y:S05]  /*57f0*/  @!P2 BRA `(.L_x_37) ;  /* 0x00000000003ca947 */ /* 0x000fea0003800000 */
[----:B------:R-:W-:Y:S02]  /*5800*/  ULDC.64 UR4, c[0x0][0x588] ;  /* 0x0001620000047ab9 */ /* 0x000fe40000000a00 */
[----:B------:R-:W-:-:S04]  /*5810*/  ISETP.NE.U32.AND P0, PT, RZ, UR4, PT ;  /* 0x00000004ff007c0c */ /* 0x000fc8000bf05070 */
[----:B------:R-:W-:-:S13]  /*5820*/  ISETP.NE.AND.EX P0, PT, RZ, UR5, PT, P0 ;  /* 0x00000005ff007c0c */ /* 0x000fda000bf05300 */
[----:B------:R-:W-:Y:S05]  /*5830*/  @!P0 BRA `(.L_x_38) ;  /* 0x00000000001c8947 */ /* 0x000fea0003800000 */
[----:B------:R-:W1:Y:S01]  /*5840*/  LDC.64 R6, c[0x0][0x588] ;  /* 0x00016200ff067b82 */ /* 0x000e620000000a00 */
[----:B------:R-:W-:-:S04]  /*5850*/  IMAD R3, R4, UR55, RZ ;  /* 0x0000003704037c24 */ /* 0x000fc8000f8e02ff */
[----:B-1----:R-:W-:-:S05]  /*5860*/  IMAD.WIDE R6, R3, 0x4, R6 ;  /* 0x0000000403067825 */ /* 0x002fca00078e0206 */
[----:B-----5:R1:W5:Y:S01]  /*5870*/  LDG.E R16, desc[UR48][R6.64] ;  /* 0x0000003006107981 */ /* 0x020362000c1e1900 */
[----:B------:R-:W-:-:S05]  /*5880*/  MOV R0, 0x1 ;  /* 0x0000000100007802 */ /* 0x000fca0000000f00 */
[----:B------:R1:W-:Y:S01]  /*5890*/  STL.S16 [R1+0xd0], R0 ;  /* 0x0000d00001007387 */ /* 0x0003e20000100600 */
[----:B------:R-:W-:Y:S05]  /*58a0*/  BRA `(.L_x_37) ;  /* 0x0000000000107947 */ /* 0x000fea0003800000 */
.L_x_38:
[----:B------:R-:W-:Y:S01]  /*58b0*/  MOV R0, 0x1 ;  /* 0x0000000100007802 */ /* 0x000fe20000000f00 */
[----:B------:R-:W-:Y:S02]  /*58c0*/  ULDC UR4, c[0x0][0x580] ;  /* 0x0001600000047ab9 */ /* 0x000fe40000000800 */
[----:B-----5:R-:W-:Y:S02]  /*58d0*/  MOV R16, UR4 ;  /* 0x0000000400107c02 */ /* 0x020fe40008000f00 */
[----:B------:R3:W-:Y:S05]  /*58e0*/  STL.S16 [R1+0xd0], R0 ;  /* 0x0000d00001007387 */ /* 0x0007ea0000100600 */
.L_x_37:
[----:B-1----:R-:W1:Y:S02]  /*58f0*/  LDC.64 R6, c[0x0][0x5b0] ;  /* 0x00016c00ff067b82 */ /* 0x002e640000000a00 */
[----:B-1----:R-:W-:-:S04]  /*5900*/  ISETP.NE.U32.AND P0, PT, R6, RZ, PT ;  /* 0x000000ff0600720c */ /* 0x002fc80003f05070 */
[----:B------:R-:W-:-:S13]  /*5910*/  ISETP.NE.AND.EX P0, PT, R7, RZ, PT, P0 ;  /* 0x000000ff0700720c */ /* 0x000fda0003f05300 */
[----:B------:R-:W-:Y:S05]  /*5920*/  @!P0 BRA `(.L_x_39) ;  /* 0x00000000002c8947 */ /* 0x000fea0003800000 */
[----:B------:R-:W-:Y:S02]  /*5930*/  ULDC.64 UR4, c[0x0][0x5a8] ;  /* 0x00016a0000047ab9 */ /* 0x000fe40000000a00 */
[----:B------:R-:W-:-:S04]  /*5940*/  ISETP.NE.U32.AND P0, PT, RZ, UR4, PT ;  /* 0x00000004ff007c0c */ /* 0x000fc8000bf05070 */
[----:B------:R-:W-:-:S13]  /*5950*/  ISETP.NE.AND.EX P0, PT, RZ, UR5, PT, P0 ;  /* 0x00000005ff007c0c */ /* 0x000fda000bf05300 */
[----:B------:R-:W-:Y:S05]  /*5960*/  @!P0 BRA `(.L_x_40) ;  /* 0x0000000000148947 */ /* 0x000fea0003800000 */
[----:B-----5:R-:W1:Y:S01]  /*5970*/  LDC.64 R2, c[0x0][0x5a8] ;  /* 0x00016a00ff027b82 */ /* 0x020e620000000a00 */
[----:B------:R-:W-:-:S04]  /*5980*/  IMAD R7, R6, UR55, RZ ;  /* 0x0000003706077c24 */ /* 0x000fc8000f8e02ff */
[----:B-1----:R-:W-:-:S06]  /*5990*/  IMAD.WIDE R2, R7, 0x4, R2 ;  /* 0x0000000407027825 */ /* 0x002fcc00078e0202 */
[----:B------:R1:W5:Y:S01]  /*59a0*/  LDG.E R2, desc[UR48][R2.64] ;  /* 0x0000003002027981 */ /* 0x000362000c1e1900 */
[----:B------:R-:W-:Y:S05]  /*59b0*/  BRA `(.L_x_39) ;  /* 0x0000000000087947 */ /* 0x000fea0003800000 */
.L_x_40:
[----:B------:R-:W-:Y:S02]  /*59c0*/  ULDC UR4, c[0x0][0x5a0] ;  /* 0x0001680000047ab9 */ /* 0x000fe40000000800 */
[----:B-----5:R-:W-:-:S07]  /*59d0*/  MOV R2, UR4 ;  /* 0x0000000400027c02 */ /* 0x020fce0008000f00 */
.L_x_39:
[----:B------:R-:W-:Y:S01]  /*59e0*/  ULDC.64 UR4, c[0x0][0x588] ;  /* 0x0001620000047ab9 */ /* 0x000fe20000000a00 */
[----:B------:R-:W-:Y:S01]  /*59f0*/  ISETP.NE.U32.AND P3, PT, R4, RZ, PT ;  /* 0x000000ff0400720c */ /* 0x000fe20003f65070 */
[----:B------:R-:W-:Y:S02]  /*5a00*/  UISETP.NE.U32.AND UP0, UPT, UR4, URZ, UPT ;  /* 0x0000003f0400728c */ /* 0x000fe4000bf05070 */
[----:B------:R-:W-:Y:S02]  /*5a10*/  ISETP.NE.U32.AND P4, PT, RZ, UR4, PT ;  /* 0x00000004ff007c0c */ /* 0x000fe4000bf85070 */
[----:B------:R-:W-:Y:S01]  /*5a20*/  ISETP.NE.AND.EX P3, PT, R5, RZ, PT, P3 ;  /* 0x000000ff0500720c */ /* 0x000fe20003f65330 */
[----:B------:R-:W-:Y:S02]  /*5a30*/  UISETP.NE.AND.EX UP0, UPT, UR5, URZ, UPT, UP0 ;  /* 0x0000003f0500728c */ /* 0x000fe4000bf05300 */
[----:B------:R-:W-:Y:S02]  /*5a40*/  ISETP.NE.AND.EX P4, PT, RZ, UR5, PT, P4 ;  /* 0x00000005ff007c0c */ /* 0x000fe4000bf85340 */
[----:B------:R-:W-:-:S02]  /*5a50*/  PLOP3.LUT P0, PT, PT, PT, PT, 0x8, 0x0 ;  /* 0x000000000000781c */ /* 0x000fc40003f0e170 */
[----:B------:R-:W-:-:S04]  /*5a60*/  PLOP3.LUT P1, PT, PT, PT, UP0, 0x80, 0x0 ;  /* 0x000000000000781c */ /* 0x000fc80003f2f008 */
[----:B------:R-:W-:-:S05]  /*5a70*/  PLOP3.LUT P1, PT, P1, PT, PT, 0x8, 0x0 ;  /* 0x000000000000781c */ /* 0x000fca0000f2e170 */
[----:B------:R-:W-:Y:S08]  /*5a80*/  @P4 BRA P3, `(.L_x_41) ;  /* 0x0000000000284947 */ /* 0x000ff00001800000 */
[----:B------:R-:W-:Y:S04]  /*5a90*/  BSSY B0, `(.L_x_41) ;  /* 0x0000009000007945 */ /* 0x000fe80003800000 */
[----:B------:R-:W-:Y:S05]  /*5aa0*/  @!P2 BRA `(.L_x_42) ;  /* 0x000000000018a947 */ /* 0x000fea0003800000 */
[----:B---3--:R-:W3:Y:S01]  /*5ab0*/  LDL R0, [R1+0xd0] ;  /* 0x0000d00001007983 */ /* 0x008ee20000100800 */
[----:B------:R-:W-:Y:S02]  /*5ac0*/  PLOP3.LUT P0, PT, P1, PT, PT, 0x80, 0x0 ;  /* 0x000000000000781c */ /* 0x000fe40000f0f070 */
[----:B---3--:R-:W-:-:S13]  /*5ad0*/  LOP3.LUT P3, RZ, R0, 0xff, RZ, 0xc0, !PT ;  /* 0x000000ff00ff7812 */ /* 0x008fda000786c0ff */
[----:B------:R-:W-:Y:S05]  /*5ae0*/  @!P3 BRA `(.L_x_43) ;  /* 0x00000000000cb947 */ /* 0x000fea0003800000 */
[----:B-----5:R-:W-:Y:S01]  /*5af0*/  FSETP.EQ.AND P0, PT, R16, RZ, PT ;  /* 0x000000ff1000720b */ /* 0x020fe20003f02000 */
[----:B------:R-:W-:-:S12]  /*5b00*/  BRA `(.L_x_43) ;  /* 0x0000000000047947 */ /* 0x000fd80003800000 */
.L_x_42:
[----:B-----5:R-:W-:-:S13]  /*5b10*/  FSETP.EQ.AND P0, PT, R16, RZ, PT ;  /* 0x000000ff1000720b */ /* 0x020fda0003f02000 */
.L_x_43:
[----:B------:R-:W-:Y:S05]  /*5b20*/  BSYNC B0 ;  /* 0x0000000000007941 */ /* 0x000fea0003800000 */
.L_x_41:
[----:B------:R-:W-:Y:S04]  /*5b30*/  BSSY B0, `(.L_x_44) ;  /* 0x0000008000007945 */ /* 0x000fe80003800000 */
[----:B------:R-:W-:Y:S05]  /*5b40*/  @!P2 BRA `(.L_x_45) ;  /* 0x000000000014a947 */ /* 0x000fea0003800000 */
[----:B---3--:R-:W3:Y:S02]  /*5b50*/  LDL R0, [R1+0xd0] ;  /* 0x0000d00001007983 */ /* 0x008ee40000100800 */
[----:B---3--:R-:W-:-:S13]  /*5b60*/  LOP3.LUT P2, RZ, R0, 0xff, RZ, 0xc0, !PT ;  /* 0x000000ff00ff7812 */ /* 0x008fda000784c0ff */
[----:B------:R-:W-:Y:S05]  /*5b70*/  @!P2 BRA `(.L_x_46) ;  /* 0x00000000000ca947 */ /* 0x000fea0003800000 */
[----:B-----5:R-:W-:Y:S01]  /*5b80*/  FSETP.EQ.AND P1, PT, R16, RZ, PT ;  /* 0x000000ff1000720b */ /* 0x020fe20003f22000 */
[----:B------:R-:W-:-:S12]  /*5b90*/  BRA `(.L_x_46) ;  /* 0x0000000000047947 */ /* 0x000fd80003800000 */
.L_x_45:
[----:B-----5:R-:W-:-:S13]  /*5ba0*/  FSETP.EQ.AND P1, PT, R16, RZ, PT ;  /* 0x000000ff1000720b */ /* 0x020fda0003f22000 */
.L_x_46:
[----:B------:R-:W-:Y:S05]  /*5bb0*/  BSYNC B0 ;  /* 0x0000000000007941 */ /* 0x000fea0003800000 */
.L_x_44:
[----:B------:R-:W-:Y:S01]  /*5bc0*/  BSSY B0, `(.L_x_47) ;  /* 0x0000047000007945 */ /* 0x000fe20003800000 */
[----:B------:R-:W-:Y:S02]  /*5bd0*/  CS2R R6, SRZ ;  /* 0x0000000000067805 */ /* 0x000fe4000001ff00 */
[----:B------:R-:W-:Y:S01]  /*5be0*/  CS2R R8, SRZ ;  /* 0x0000000000087805 */ /* 0x000fe2000001ff00 */
[----:B------:R-:W-:Y:S06]  /*5bf0*/  @P0 BRA `(.L_x_48) ;  /* 0x00000004000c0947 */ /* 0x000fec0003800000 */
[----:B---3--:R-:W3:Y:S02]  /*5c00*/  LDL R0, [R1+0xcc] ;  /* 0x0000cc0001007983 */ /* 0x008ee40000100800 */
[----:B---3--:R-:W-:-:S13]  /*5c10*/  ISETP.NE.AND P3, PT, R0, 0x3, PT ;  /* 0x000000030000780c */ /* 0x008fda0003f65270 */
[----:B------:R-:W-:Y:S05]  /*5c20*/  @!P3 BRA `(.L_x_49) ;  /* 0x000000000004b947 */ /* 0x000fea0003800000 */
[----:B------:R-:W-:Y:S01]  /*5c30*/  BPT.TRAP 0x1 ;  /* 0x000000040000795c */ /* 0x000fe20000300000 */
.L_x_49:
[----:B-1----:R-:W3:Y:S04]  /*5c40*/  LDL R3, [R1+0xb4] ;  /* 0x0000b40001037983 */ /* 0x002ee80000100800 */
[----:B------:R-:W4:Y:S01]  /*5c50*/  LDL R0, [R1+0xb8] ;  /* 0x0000b80001007983 */ /* 0x000f220000100800 */
[----:B------:R-:W-:Y:S01]  /*5c60*/  BSSY B1, `(.L_x_50) ;  /* 0x0000006000017945 */ /* 0x000fe20003800000 */
[----:B------:R-:W-:Y:S02]  /*5c70*/  CS2R R6, SRZ ;  /* 0x0000000000067805 */ /* 0x000fe4000001ff00 */
[----:B---3--:R-:W-:Y:S02]  /*5c80*/  LEA R13, R3, UR43, 0x3 ;  /* 0x0000002b030d7c11 */ /* 0x008fe4000f8e18ff */
[----:B----4-:R-:W-:-:S04]  /*5c90*/  SHF.L.U32 R0, R0, 0x1f, RZ ;  /* 0x0000001f00007819 */ /* 0x010fc800000006ff */
[----:B------:R-:W1:Y:S02]  /*5ca0*/  SYNCS.PHASECHK.TRANS64.TRYWAIT P2, [R13+URZ+0x80], R0 ;  /* 0x000080000d0075a7 */ /* 0x000e64000804017f */
[----:B-1----:R-:W-:Y:S05]  /*5cb0*/  @!P2 BRA `(.L_x_51) ;  /* 0x0000014000b8a947 */ /* 0x002fea0003800000 */
.L_x_623:
[----:B------:R-:W-:Y:S05]  /*5cc0*/  BSYNC B1 ;  /* 0x0000000000017941 */ /* 0x000fea0003800000 */
.L_x_50:
[----:B------:R3:W5:Y:S01]  /*5cd0*/  LDL R12, [R1+0xb4] ;  /* 0x0000b400010c7983 */ /* 0x0007620000100800 */
[----:B------:R-:W-:Y:S01]  /*5ce0*/  BSSY B1, `(.L_x_52) ;  /* 0x0000020000017945 */ /* 0x000fe20003800000 */
[----:B------:R-:W-:-:S03]  /*5cf0*/  CS2R R8, SRZ ;  /* 0x0000000000087805 */ /* 0x000fc6000001ff00 */
[----:B------:R-:W-:Y:S05]  /*5d00*/  @P1 BRA `(.L_x_53) ;  /* 0x0000000000741947 */ /* 0x000fea0003800000 */
[----:B------:R-:W1:Y:S02]  /*5d10*/  S2R R10, SR_TID.X ;  /* 0x00000000000a7919 */ /* 0x000e640000002100 */
[C---:B-1----:R-:W-:Y:S02]  /*5d20*/  SHF.L.U32 R0, R10.reuse, 0x4, RZ ;  /* 0x000000040a007819 */ /* 0x042fe400000006ff */
[C---:B------:R-:W-:Y:S02]  /*5d30*/  SHF.L.U32 R3, R10.reuse, 0x1, RZ ;  /* 0x000000010a037819 */ /* 0x040fe400000006ff */
[----:B------:R-:W-:Y:S02]  /*5d40*/  SHF.L.U32 R5, R10, 0x3, RZ ;  /* 0x000000030a057819 */ /* 0x000fe400000006ff */
[----:B------:R-:W-:Y:S02]  /*5d50*/  LOP3.LUT R0, R0, 0xe00, RZ, 0xc0, !PT ;  /* 0x00000e0000007812 */ /* 0x000fe400078ec0ff */
[----:B------:R-:W-:-:S02]  /*5d60*/  LOP3.LUT R4, R5, 0x80, RZ, 0xc0, !PT ;  /* 0x0000008005047812 */ /* 0x000fc400078ec0ff */
[----:B------:R-:W-:Y:S02]  /*5d70*/  LOP3.LUT R0, R0, 0x6, R3, 0xf8, !PT ;  /* 0x0000000600007812 */ /* 0x000fe400078ef803 */
[--C-:B------:R-:W-:Y:S02]  /*5d80*/  LOP3.LUT R3, R4, 0x10, R10.reuse, 0xf8, !PT ;  /* 0x0000001004037812 */ /* 0x100fe400078ef80a */
[----:B------:R-:W-:Y:S02]  /*5d90*/  LOP3.LUT R0, R0, 0x60, R5, 0xf8, !PT ;  /* 0x0000006000007812 */ /* 0x000fe400078ef805 */
[----:B------:R-:W-:Y:S02]  /*5da0*/  SHF.R.U32.HI R4, RZ, 0x4, R10 ;  /* 0x00000004ff047819 */ /* 0x000fe4000001160a */
[----:B------:R-:W-:Y:S02]  /*5db0*/  LOP3.LUT R0, R0, R3, RZ, 0xfc, !PT ;  /* 0x0000000300007212 */ /* 0x000fe400078efcff */
[----:B------:R-:W-:-:S02]  /*5dc0*/  LOP3.LUT P2, RZ, R4, 0x1, RZ, 0xc0, !PT ;  /* 0x0000000104ff7812 */ /* 0x000fc4000784c0ff */
[----:B-----5:R-:W-:-:S04]  /*5dd0*/  LEA R0, R12, R0, 0xc ;  /* 0x000000000c007211 */ /* 0x020fc800078e60ff */
[----:B------:R-:W-:Y:S01]  /*5de0*/  IADD3 R3, R0, UR43, RZ ;  /* 0x0000002b00037c10 */ /* 0x000fe2000fffe0ff */
[----:B------:R-:W-:Y:S03]  /*5df0*/  LDS.U16 R9, [R0+UR43+0x200] ;  /* 0x0002002b00097984 */ /* 0x000fe60008000400 */
[C---:B------:R-:W-:Y:S01]  /*5e00*/  IADD3 R4, R3.reuse, 0x100, RZ ;  /* 0x0000010003047810 */ /* 0x040fe20007ffe0ff */
[----:B------:R-:W-:Y:S01]  /*5e10*/  LDS.U16 R8, [R0+UR43+0x208] ;  /* 0x0002082b00087984 */ /* 0x000fe20008000400 */
[----:B------:R-:W-:Y:S02]  /*5e20*/  IADD3 R5, R3, 0x110, RZ ;  /* 0x0000011003057810 */ /* 0x000fe40007ffe0ff */
[----:B------:R-:W-:Y:S01]  /*5e30*/  @P2 IADD3 R5, R4, -0x10, RZ ;  /* 0xfffffff004052810 */ /* 0x000fe20007ffe0ff */
[----:B------:R-:W1:Y:S04]  /*5e40*/  LDS.U16 R3, [R0+UR43+0x108] ;  /* 0x0001082b00037984 */ /* 0x000e680008000400 */
[----:B------:R-:W-:Y:S04]  /*5e50*/  LDS.U16 R7, [R5+0x100] ;  /* 0x0001000005077984 */ /* 0x000fe80000000400 */
[----:B------:R-:W4:Y:S04]  /*5e60*/  LDS.U16 R6, [R5] ;  /* 0x0000000005067984 */ /* 0x000f280000000400 */
[----:B------:R-:W2:Y:S04]  /*5e70*/  LDS.U16 R4, [R0+UR43+0x100] ;  /* 0x0001002b00047984 */ /* 0x000ea80008000400 */
[----:B------:R-:W-:Y:S04]  /*5e80*/  LDS.U16 R10, [R5+0x108] ;  /* 0x00010800050a7984 */ /* 0x000fe80000000400 */
[----:B------:R-:W3:Y:S01]  /*5e90*/  LDS.U16 R11, [R5+0x8] ;  /* 0x00000800050b7984 */ /* 0x000ee20000000400 */
[----:B-1----:R-:W-:-:S02]  /*5ea0*/  PRMT R8, R3, 0x5410, R8 ;  /* 0x0000541003087816 */ /* 0x002fc40000000008 */
[----:B----4-:R-:W-:Y:S02]  /*5eb0*/  PRMT R7, R6, 0x5410, R7 ;  /* 0x0000541006077816 */ /* 0x010fe40000000007 */
[----:B--2---:R-:W-:Y:S02]  /*5ec0*/  PRMT R9, R4, 0x5410, R9 ;  /* 0x0000541004097816 */ /* 0x004fe40000000009 */
[----:B---3--:R-:W-:-:S07]  /*5ed0*/  PRMT R6, R11, 0x5410, R10 ;  /* 0x000054100b067816 */ /* 0x008fce000000000a */
.L_x_53:
[----:B------:R-:W-:Y:S05]  /*5ee0*/  BSYNC B1 ;  /* 0x0000000000017941 */ /* 0x000fea0003800000 */
.L_x_52:
[----:B------:R-:W-:Y:S01]  /*5ef0*/  @!PT LDS RZ, [RZ] ;  /* 0x00000000fffff984 */ /* 0x000fe20000000800 */
[----:B------:R-:W-:Y:S01]  /*5f00*/  @!PT LDS RZ, [RZ] ;  /* 0x00000000fffff984 */ /* 0x000fe20000000800 */
[----:B------:R-:W-:Y:S01]  /*5f10*/  @!PT LDS RZ, [RZ] ;  /* 0x00000000fffff984 */ /* 0x000fe20000000800 */
[----:B------:R-:W-:Y:S01]  /*5f20*/  @!PT LDS RZ, [RZ] ;  /* 0x00000000fffff984 */ /* 0x000fe20000000800 */
[----:B------:R4:W-:Y:S06]  /*5f30*/  MEMBAR.ALL.CTA ;  /* 0x0000000000007992 */ /* 0x0009ec0000008000 */
[----:B----4-:R-:W4:Y:S01]  /*5f40*/  FENCE.VIEW.ASYNC.S ;  /* 0x00000000000073c6 */ /* 0x010f220000000000 */
[----:B------:R-:W-:Y:S05]  /*5f50*/  @!P3 BRA `(.L_x_54) ;  /* 0x000000000004b947 */ /* 0x000fea0003800000 */
[----:B------:R-:W-:Y:S01]  /*5f60*/  BPT.TRAP 0x1 ;  /* 0x000000040000795c */ /* 0x000fe20000300000 */
.L_x_54:
[----:B------:R-:W2:Y:S01]  /*5f70*/  LDL.LU R4, [R1+0xb8] ;  /* 0x0000b80001047983 */ /* 0x000ea20000300800 */
[----:B-1----:R-:W-:Y:S01]  /*5f80*/  IADD3 R0, R13, 0xa0, RZ ;  /* 0x000000a00d007810 */ /* 0x002fe20007ffe0ff */
[----:B------:R-:W1:Y:S03]  /*5f90*/  S2R R3, SR_CgaCtaId ;  /* 0x0000000000037919 */ /* 0x000e660000008800 */
[----:B-1----:R-:W-:-:S04]  /*5fa0*/  PRMT R0, R3, 0x654, R0 ;  /* 0x0000065403007816 */ /* 0x002fc80000000000 */
[----:B----4-:R1:W-:Y:S02]  /*5fb0*/  SYNCS.ARRIVE.TRANS64.RED.A1T0 RZ, [R0+URZ], RZ ;  /* 0x000000ff00ff79a7 */ /* 0x0103e4000810043f */
[----:B-1---5:R-:W-:-:S04]  /*5fc0*/  IADD3 R0, R12, 0x1, RZ ;  /* 0x000000010c007810 */ /* 0x022fc80007ffe0ff */
[----:B------:R-:W-:-:S04]  /*5fd0*/  ISETP.NE.AND P2, PT, R0, 0x4, PT ;  /* 0x000000040000780c */ /* 0x000fc80003f45270 */
[----:B------:R-:W-:Y:S02]  /*5fe0*/  SEL R3, RZ, 0x1, P2 ;  /* 0x00000001ff037807 */ /* 0x000fe40001000000 */
[----:B------:R-:W-:Y:S02]  /*5ff0*/  SEL R0, R0, RZ, P2 ;  /* 0x000000ff00007207 */ /* 0x000fe40001000000 */
[----:B--2---:R-:W-:-:S05]  /*6000*/  LOP3.LUT R4, R4, R3, RZ, 0x3c, !PT ;  /* 0x0000000304047212 */ /* 0x004fca00078e3cff */
[----:B------:R4:W-:Y:S04]  /*6010*/  STL [R1+0xb8], R4 ;  /* 0x0000b80401007387 */ /* 0x0009e80000100800 */
[----:B------:R4:W-:Y:S02]  /*6020*/  STL [R1+0xb4], R0 ;  /* 0x0000b40001007387 */ /* 0x0009e40000100800 */
.L_x_48:
[----:B------:R-:W-:Y:S05]  /*6030*/  BSYNC B0 ;  /* 0x0000000000007941 */ /* 0x000fea0003800000 */
.L_x_47:
[----:B---34-:R-:W-:Y:S01]  /*6040*/  F2FP.F16.E4M3.UNPACK_B R0, R9 ;  /* 0x00000009ff00723e */ /* 0x018fe200020006ff */
[C---:B-----5:R-:W-:Y:S01]  /*6050*/  FMUL R227, R2.reuse, R227 ;  /* 0x000000e302e37220 */ /* 0x060fe20000400000 */
[C---:B------:R-:W-:Y:S01]  /*6060*/  FMUL R226, R2.reuse, R226 ;  /* 0x000000e202e27220 */ /* 0x040fe20000400000 */
[----:B------:R-:W-:Y:S01]  /*6070*/  F2FP.F16.E4M3.UNPACK_B R4, R8 ;  /* 0x00000008ff04723e */ /* 0x000fe200020006ff */
[C---:B------:R-:W-:Y:S01]  /*6080*/  FMUL R224, R2.reuse, R224 ;  /* 0x000000e002e07220 */ /* 0x040fe20000400000 */
[--C-:B-1----:R-:W-:Y:S02]  /*6090*/  HADD2.F32 R3, -RZ, R0.reuse.H0_H0 ;  /* 0x20000000ff037230 */ /* 0x102fe40000004100 */
[----:B------:R-:W-:Y:S01]  /*60a0*/  FMUL R222, R2, R222 ;  /* 0x000000de02de7220 */ /* 0x000fe20000400000 */
[----:B------:R-:W-:Y:S01]  /*60b0*/  HADD2.F32 R5, -RZ, R0.H1_H1 ;  /* 0x30000000ff057230 */ /* 0x000fe20000004100 */
[----:B------:R-:W-:Y:S01]  /*60c0*/  F2FP.F16.E4M3.UNPACK_B R0, R9.H1 ;  /* 0x00000009ff00723e */ /* 0x000fe200030006ff */
[----:B------:R-:W-:-:S02]  /*60d0*/  HADD2.F32 R11, -RZ, R4.H0_H0 ;  /* 0x20000004ff0b7230 */ /* 0x000fc40000004100 */
[C---:B------:R-:W-:Y:S01]  /*60e0*/  FFMA R227, R16.reuse, R3, R227 ;  /* 0x0000000310e37223 */ /* 0x040fe200000000e3 */
[----:B------:R-:W-:Y:S02]  /*60f0*/  HADD2.F32 R13, -RZ, R4.H1_H1 ;  /* 0x30000004ff0d7230 */ /* 0x000fe40000004100 */
[----:B------:R-:W-:Y:S01]  /*6100*/  FFMA R21, R16, R5, R226 ;  /* 0x0000000510157223 */ /* 0x000fe200000000e2 */
[--C-:B------:R-:W-:Y:S02]  /*6110*/  HADD2.F32 R3, -RZ, R0.reuse.H0_H0 ;  /* 0x20000000ff037230 */ /* 0x100fe40000004100 */
[C---:B------:R-:W-:Y:S01]  /*6120*/  FMUL R4, R2.reuse, R223 ;  /* 0x000000df02047220 */ /* 0x040fe20000400000 */
[----:B------:R-:W-:Y:S01]  /*6130*/  HADD2.F32 R5, -RZ, R0.H1_H1 ;  /* 0x30000000ff057230 */ /* 0x000fe20000004100 */
[----:B------:R-:W-:Y:S01]  /*6140*/  F2FP.F16.E4M3.UNPACK_B R0, R8.H1 ;  /* 0x00000008ff00723e */ /* 0x000fe200030006ff */
[----:B------:R-:W-:Y:S01]  /*6150*/  FMUL R225, R2, R225 ;  /* 0x000000e102e17220 */ /* 0x000fe20000400000 */
[C---:B------:R-:W-:Y:S01]  /*6160*/  FFMA R29, R16.reuse, R11, R4 ;  /* 0x0000000b101d7223 */ /* 0x040fe20000000004 */
[----:B------:R-:W-:Y:S01]  /*6170*/  F2FP.F16.E4M3.UNPACK_B R10, R7 ;  /* 0x00000007ff0a723e */ /* 0x000fe200020006ff */
[----:B------:R-:W-:Y:S01]  /*6180*/  FFMA R27, R16, R5, R224 ;  /* 0x00000005101b7223 */ /* 0x000fe200000000e0 */
[----:B------:R-:W-:-:S02]  /*6190*/  HADD2.F32 R5, -RZ, R0.H0_H0 ;  /* 0x20000000ff057230 */ /* 0x000fc40000004100 */
[C---:B------:R-:W-:Y:S01]  /*61a0*/  FFMA R31, R16.reuse, R13, R222 ;  /* 0x0000000d101f7223 */ /* 0x040fe200000000de */
[----:B------:R-:W-:Y:S01]  /*61b0*/  HADD2.F32 R11, -RZ, R0.H1_H1 ;  /* 0x30000000ff0b7230 */ /* 0x000fe20000004100 */
[----:B------:R-:W-:Y:S01]  /*61c0*/  MOV R0, 0x3bbb989d ;  /* 0x3bbb989d00007802 */ /* 0x000fe20000000f00 */
[----:B------:R-:W-:Y:S01]  /*61d0*/  FFMA R225, R16, R3, R225 ;  /* 0x0000000310e17223 */ /* 0x000fe200000000e1 */
[--C-:B------:R-:W-:Y:S02]  /*61e0*/  HADD2.F32 R13, -RZ, R10.reuse.H0_H0 ;  /* 0x2000000aff0d7230 */ /* 0x100fe40000004100 */
[C---:B------:R-:W-:Y:S01]  /*61f0*/  FMUL R4, R2.reuse, R219 ;  /* 0x000000db02047220 */ /* 0x040fe20000400000 */
[----:B------:R-:W-:Y:S01]  /*6200*/  MOV R3, 0x437c0000 ;  /* 0x437c000000037802 */ /* 0x000fe20000000f00 */
[----:B------:R-:W-:Y:S01]  /*6210*/  FFMA.SAT R12, -R227, R0, 0.5 ;  /* 0x3f000000e30c7423 */ /* 0x000fe20000002100 */
[----:B------:R-:W-:Y:S01]  /*6220*/  FMUL R220, R2, R220 ;  /* 0x000000dc02dc7220 */ /* 0x000fe20000400000 */
[----:B------:R-:W-:Y:S01]  /*6230*/  FFMA R35, R16, R13, R4 ;  /* 0x0000000d10237223 */ /* 0x000fe20000000004 */
[----:B------:R-:W-:Y:S01]  /*6240*/  FMUL R221, R2, R221 ;  /* 0x000000dd02dd7220 */ /* 0x000fe20000400000 */
[----:B------:R-:W-:Y:S01]  /*6250*/  FFMA.RM R4, R12, R3, 12582913 ;  /* 0x4b4000010c047423 */ /* 0x000fe20000004003 */
[----:B------:R-:W-:Y:S01]  /*6260*/  FFMA R33, R16, R11, R220 ;  /* 0x0000000b10217223 */ /* 0x000fe200000000dc */
[----:B------:R-:W-:-:S02]  /*6270*/  HADD2.F32 R11, -RZ, R10.H1_H1 ;  /* 0x3000000aff0b7230 */ /* 0x000fc40000004100 */
[-C--:B------:R-:W-:Y:S01]  /*6280*/  FFMA.SAT R12, -R21, R0.reuse, 0.5 ;  /* 0x3f000000150c7423 */ /* 0x080fe20000002100 */
[----:B------:R-:W-:Y:S01]  /*6290*/  FADD R10, R4, -12583039 ;  /* 0xcb40007f040a7421 */ /* 0x000fe20000000000 */
[----:B------:R-:W-:Y:S01]  /*62a0*/  FFMA.SAT R14, -R225, R0, 0.5 ;  /* 0x3f000000e10e7423 */ /* 0x000fe20000002100 */
[----:B------:R-:W-:Y:S01]  /*62b0*/  FFMA R221, R16, R5, R221 ;  /* 0x0000000510dd7223 */ /* 0x000fe200000000dd */
[----:B------:R-:W-:Y:S01]  /*62c0*/  FMUL R15, R2, R218 ;  /* 0x000000da020f7220 */ /* 0x000fe20000400000 */
[-C--:B------:R-:W-:Y:S01]  /*62d0*/  FFMA.RM R5, R12, R3.reuse, 12582913 ;  /* 0x4b4000010c057423 */ /* 0x080fe20000004003 */
[C---:B------:R-:W-:Y:S01]  /*62e0*/  FFMA R12, -R227.reuse, 1.4426950216293334961, -R10 ;  /* 0x3fb8aa3be30c7823 */ /* 0x040fe2000000090a */
[----:B------:R-:W-:Y:S01]  /*62f0*/  FFMA.RM R10, R14, R3, 12582913 ;  /* 0x4b4000010e0a7423 */ /* 0x000fe20000004003 */
[----:B------:R-:W-:Y:S01]  /*6300*/  F2FP.F16.E4M3.UNPACK_B R13, R7.H1 ;  /* 0x00000007ff0d723e */ /* 0x000fe200030006ff */
[----:B------:R-:W-:Y:S01]  /*6310*/  FFMA R37, R16, R11, R15 ;  /* 0x0000000b10257223 */ /* 0x000fe2000000000f */
[----:B------:R-:W-:Y:S01]  /*6320*/  FFMA R11, -R227, 1.925963033500011079e-08, R12 ;  /* 0x32a57060e30b7823 */ /* 0x000fe2000000010c */
[----:B------:R-:W-:Y:S01]  /*6330*/  FADD R12, R10, -12583039 ;  /* 0xcb40007f0a0c7421 */ /* 0x000fe20000000000 */
[----:B------:R-:W-:Y:S01]  /*6340*/  FADD R14, R5, -12583039 ;  /* 0xcb40007f050e7421 */ /* 0x000fe20000000000 */
[----:B------:R-:W-:-:S02]  /*6350*/  HADD2.F32 R15, -RZ, R13.H0_H0 ;  /* 0x2000000dff0f7230 */ /* 0x000fc40000004100 */
[----:B------:R-:W-:Y:S01]  /*6360*/  FMUL R217, R2, R217 ;  /* 0x000000d902d97220 */ /* 0x000fe20000400000 */
[----:B------:R-:W-:Y:S01]  /*6370*/  FFMA R12, -R225, 1.4426950216293334961, -R12 ;  /* 0x3fb8aa3be10c7823 */ /* 0x000fe2000000090c */
[----:B------:R-:W-:Y:S01]  /*6380*/  FFMA R14, -R21, 1.4426950216293334961, -R14 ;  /* 0x3fb8aa3b150e7823 */ /* 0x000fe2000000090e */
[----:B------:R-:W-:Y:S01]  /*6390*/  FFMA.SAT R20, -R27, R0, 0.5 ;  /* 0x3f0000001b147423 */ /* 0x000fe20000002100 */
[----:B------:R-:W-:Y:S01]  /*63a0*/  FFMA R217, R16, R15, R217 ;  /* 0x0000000f10d97223 */ /* 0x000fe200000000d9 */
[----:B------:R-:W-:Y:S01]  /*63b0*/  FFMA R15, -R225, 1.925963033500011079e-08, R12 ;  /* 0x32a57060e10f7823 */ /* 0x000fe2000000010c */
[----:B------:R-:W-:Y:S01]  /*63c0*/  FFMA R14, -R21, 1.925963033500011079e-08, R14 ;  /* 0x32a57060150e7823 */ /* 0x000fe2000000010e */
[----:B------:R-:W-:Y:S01]  /*63d0*/  FFMA.RM R12, R20, R3, 12582913 ;  /* 0x4b400001140c7423 */ /* 0x000fe20000004003 */
[----:B------:R-:W-:Y:S02]  /*63e0*/  HADD2.F32 R21, -RZ, R13.H1_H1 ;  /* 0x3000000dff157230 */ /* 0x000fe40000004100 */
[----:B------:R-:W-:Y:S01]  /*63f0*/  FMUL R39, R2, R216 ;  /* 0x000000d802277220 */ /* 0x000fe20000400000 */
[----:B------:R-:W-:Y:S01]  /*6400*/  FFMA.SAT R26, -R31, R0, 0.5 ;  /* 0x3f0000001f1a7423 */ /* 0x000fe20000002100 */
[----:B------:R-:W-:Y:S01]  /*6410*/  FADD R20, R12, -12583039 ;  /* 0xcb40007f0c147421 */ /* 0x000fe20000000000 */
[----:B------:R-:W-:Y:S01]  /*6420*/  F2FP.F16.E4M3.UNPACK_B R25, R6 ;  /* 0x00000006ff19723e */ /* 0x000fe200020006ff */
[----:B------:R-:W-:Y:S01]  /*6430*/  FFMA R39, R16, R21, R39 ;  /* 0x0000001510277223 */ /* 0x000fe20000000027 */
[----:B------:R-:W-:Y:S01]  /*6440*/  FFMA.RM R21, R26, R3, 12582913 ;  /* 0x4b4000011a157423 */ /* 0x000fe20000004003 */
[----:B------:R-:W-:Y:S01]  /*6450*/  FFMA R20, -R27, 1.4426950216293334961, -R20 ;  /* 0x3fb8aa3b1b147823 */ /* 0x000fe20000000914 */
[-C--:B------:R-:W-:Y:S01]  /*6460*/  FFMA.SAT R24, -R29, R0.reuse, 0.5 ;  /* 0x3f0000001d187423 */ /* 0x080fe20000002100 */
[----:B------:R-:W-:Y:S01]  /*6470*/  FFMA.SAT R30, -R221, R0, 0.5 ;  /* 0x3f000000dd1e7423 */ /* 0x000fe20000002100 */
[----:B------:R-:W-:Y:S01]  /*6480*/  FADD R26, R21, -12583039 ;  /* 0xcb40007f151a7421 */ /* 0x000fe20000000000 */
[----:B------:R-:W-:Y:S01]  /*6490*/  FFMA R20, -R27, 1.925963033500011079e-08, R20 ;  /* 0x32a570601b147823 */ /* 0x000fe20000000114 */
[----:B------:R-:W-:-:S02]  /*64a0*/  HADD2.F32 R27, -RZ, R25.H0_H0 ;  /* 0x20000019ff1b7230 */ /* 0x000fc40000004100 */
[----:B------:R-:W-:Y:S01]  /*64b0*/  FFMA.RM R13, R24, R3, 12582913 ;  /* 0x4b400001180d7423 */ /* 0x000fe20000004003 */
[----:B------:R-:W-:Y:S01]  /*64c0*/  FMUL R215, R2, R215 ;  /* 0x000000d702d77220 */ /* 0x000fe20000400000 */
[----:B------:R-:W-:Y:S01]  /*64d0*/  FFMA R28, -R31, 1.4426950216293334961, -R26 ;  /* 0x3fb8aa3b1f1c7823 */ /* 0x000fe2000000091a */
[----:B------:R-:W-:Y:S01]  /*64e0*/  FFMA.RM R26, R30, R3, 12582913 ;  /* 0x4b4000011e1a7423 */ /* 0x000fe20000004003 */
[----:B------:R-:W-:Y:S01]  /*64f0*/  FADD R24, R13, -12583039 ;  /* 0xcb40007f0d187421 */ /* 0x000fe20000000000 */
[----:B------:R-:W-:Y:S01]  /*6500*/  FFMA R215, R16, R27, R215 ;  /* 0x0000001b10d77223 */ /* 0x000fe200000000d7 */
[----:B------:R-:W-:Y:S01]  /*6510*/  FFMA R27, -R31, 1.925963033500011079e-08, R28 ;  /* 0x32a570601f1b7823 */ /* 0x000fe2000000011c */
[----:B------:R-:W-:Y:S01]  /*6520*/  FADD R28, R26, -12583039 ;  /* 0xcb40007f1a1c7421 */ /* 0x000fe20000000000 */
[----:B------:R-:W-:Y:S01]  /*6530*/  FFMA R24, -R29, 1.4426950216293334961, -R24 ;  /* 0x3fb8aa3b1d187823 */ /* 0x000fe20000000918 */
[----:B------:R-:W-:Y:S01]  /*6540*/  FFMA.SAT R30, -R33, R0, 0.5 ;  /* 0x3f000000211e7423 */ /* 0x000fe20000002100 */
[----:B------:R-:W-:Y:S01]  /*6550*/  FMUL R31, R2, R214 ;  /* 0x000000d6021f7220 */ /* 0x000fe20000400000 */
[----:B------:R-:W-:Y:S01]  /*6560*/  FFMA R28, -R221, 1.4426950216293334961, -R28 ;  /* 0x3fb8aa3bdd1c7823 */ /* 0x000fe2000000091c */
[----:B------:R-:W-:Y:S01]  /*6570*/  FFMA R24, -R29, 1.925963033500011079e-08, R24 ;  /* 0x32a570601d187823 */ /* 0x000fe20000000118 */
[----:B------:R-:W-:-:S02]  /*6580*/  HADD2.F32 R29, -RZ, R25.H1_H1 ;  /* 0x30000019ff1d7230 */ /* 0x000fc40000004100 */
[----:B------:R-:W-:Y:S01]  /*6590*/  FFMA.RM R25, R30, R3, 12582913 ;  /* 0x4b4000011e197423 */ /* 0x000fe20000004003 */
[----:B------:R-:W-:Y:S01]  /*65a0*/  FFMA R221, -R221, 1.925963033500011079e-08, R28 ;  /* 0x32a57060dddd7823 */ /* 0x000fe2000000011c */
[----:B------:R-:W-:Y:S01]  /*65b0*/  F2FP.F16.E4M3.UNPACK_B R28, R6.H1 ;  /* 0x00000006ff1c723e */ /* 0x000fe200030006ff */
[-C--:B------:R-:W-:Y:S01]  /*65c0*/  FFMA.SAT R34, -R35, R0.reuse, 0.5 ;  /* 0x3f00000023227423 */ /* 0x080fe20000002100 */
[----:B------:R-:W-:Y:S01]  /*65d0*/  FADD R30, R25, -12583039 ;  /* 0xcb40007f191e7421 */ /* 0x000fe20000000000 */
[----:B------:R-:W-:Y:S01]  /*65e0*/  FFMA R31, R16, R29, R31 ;  /* 0x0000001d101f7223 */ /* 0x000fe2000000001f */
[----:B------:R-:W-:Y:S01]  /*65f0*/  FMUL R213, R2, R213 ;  /* 0x000000d502d57220 */ /* 0x000fe20000400000 */
[--C-:B------:R-:W-:Y:S02]  /*6600*/  HADD2.F32 R29, -RZ, R28.reuse.H0_H0 ;  /* 0x2000001cff1d7230 */ /* 0x100fe40000004100 */
[----:B------:R-:W-:Y:S01]  /*6610*/  FFMA R32, -R33, 1.4426950216293334961, -R30 ;  /* 0x3fb8aa3b21207823 */ /* 0x000fe2000000091e */
[----:B------:R-:W-:Y:S01]  /*6620*/  FFMA.SAT R38, -R37, R0, 0.5 ;  /* 0x3f00000025267423 */ /* 0x000fe20000002100 */
[----:B------:R-:W-:Y:S01]  /*6630*/  FFMA.RM R34, R34, R3, 12582913 ;  /* 0x4b40000122227423 */ /* 0x000fe20000004003 */
[----:B------:R-:W1:Y:S01]  /*6640*/  MUFU.EX2 R11, R11 ;  /* 0x0000000b000b7308 */ /* 0x000e620000000800 */
[----:B------:R-:W-:Y:S01]  /*6650*/  FFMA R213, R16, R29, R213 ;  /* 0x0000001d10d57223 */ /* 0x000fe200000000d5 */
[----:B------:R-:W-:Y:S01]  /*6660*/  FFMA R32, -R33, 1.925963033500011079e-08, R32 ;  /* 0x32a5706021207823 */ /* 0x000fe20000000120 */
[----:B------:R-:W-:Y:S01]  /*6670*/  FFMA.RM R38, R38, R3, 12582913 ;  /* 0x4b40000126267423 */ /* 0x000fe20000004003 */
[----:B------:R-:W-:-:S02]  /*6680*/  HADD2.F32 R29, -RZ, R28.H1_H1 ;  /* 0x3000001cff1d7230 */ /* 0x000fc40000004100 */
[----:B------:R-:W-:Y:S01]  /*6690*/  FADD R36, R34, -12583039 ;  /* 0xcb40007f22247421 */ /* 0x000fe20000000000 */
[----:B------:R-:W-:Y:S01]  /*66a0*/  FMUL R33, R2, R212 ;  /* 0x000000d402217220 */ /* 0x000fe20000400000 */
[----:B------:R-:W-:Y:S01]  /*66b0*/  FADD R40, R38, -12583039 ;  /* 0xcb40007f26287421 */ /* 0x000fe20000000000 */
[-C--:B------:R-:W-:Y:S01]  /*66c0*/  FFMA.SAT R48, -R31, R0.reuse, 0.5 ;  /* 0x3f0000001f307423 */ /* 0x080fe20000002100 */
[----:B------:R-:W-:Y:S01]  /*66d0*/  FFMA R36, -R35, 1.4426950216293334961, -R36 ;  /* 0x3fb8aa3b23247823 */ /* 0x000fe20000000924 */
[----:B------:R-:W-:Y:S01]  /*66e0*/  FFMA R29, R16, R29, R33 ;  /* 0x0000001d101d7223 */ /* 0x000fe20000000021 */
[----:B------:R-:W-:Y:S01]  /*66f0*/  FFMA R40, -R37, 1.4426950216293334961, -R40 ;  /* 0x3fb8aa3b25287823 */ /* 0x000fe20000000928 */
[-C--:B------:R-:W-:Y:S01]  /*6700*/  FFMA.SAT R42, -R217, R0.reuse, 0.5 ;  /* 0x3f000000d92a7423 */ /* 0x080fe20000002100 */
[----:B------:R-:W-:Y:S01]  /*6710*/  FFMA R36, -R35, 1.925963033500011079e-08, R36 ;  /* 0x32a5706023247823 */ /* 0x000fe20000000124 */
[-C--:B------:R-:W-:Y:S01]  /*6720*/  FFMA.SAT R52, -R29, R0.reuse, 0.5 ;  /* 0x3f0000001d347423 */ /* 0x080fe20000002100 */
[-C--:B------:R-:W-:Y:S01]  /*6730*/  FFMA.RM R35, R48, R3.reuse, 12582913 ;  /* 0x4b40000130237423 */ /* 0x080fe20000004003 */
[-C--:B------:R-:W-:Y:S01]  /*6740*/  FFMA.SAT R46, -R215, R0.reuse, 0.5 ;  /* 0x3f000000d72e7423 */ /* 0x080fe20000002100 */
[----:B------:R-:W-:Y:S01]  /*6750*/  FFMA R40, -R37, 1.925963033500011079e-08, R40 ;  /* 0x32a5706025287823 */ /* 0x000fe20000000128 */
[-C--:B------:R-:W-:Y:S01]  /*6760*/  FFMA.SAT R44, -R39, R0.reuse, 0.5 ;  /* 0x3f000000272c7423 */ /* 0x080fe20000002100 */
[----:B------:R-:W-:Y:S01]  /*6770*/  FFMA.SAT R50, -R213, R0, 0.5 ;  /* 0x3f000000d5327423 */ /* 0x000fe20000002100 */
[-C--:B------:R-:W-:Y:S01]  /*6780*/  FFMA.RM R37, R52, R3.reuse, 12582913 ;  /* 0x4b40000134257423 */ /* 0x080fe20000004003 */
[----:B------:R-:W-:Y:S01]  /*6790*/  FADD R0, R35, -12583039 ;  /* 0xcb40007f23007421 */ /* 0x000fe20000000000 */
[----:B------:R-:W3:Y:S01]  /*67a0*/  MUFU.EX2 R14, R14 ;  /* 0x0000000e000e7308 */ /* 0x000ee20000000800 */
[-C--:B------:R-:W-:Y:S01]  /*67b0*/  FFMA.RM R42, R42, R3.reuse, 12582913 ;  /* 0x4b4000012a2a7423 */ /* 0x080fe20000004003 */
[-C--:B------:R-:W-:Y:S01]  /*67c0*/  FFMA.RM R46, R46, R3.reuse, 12582913 ;  /* 0x4b4000012e2e7423 */ /* 0x080fe20000004003 */
[-C--:B------:R-:W-:Y:S01]  /*67d0*/  FFMA.RM R44, R44, R3.reuse, 12582913 ;  /* 0x4b4000012c2c7423 */ /* 0x080fe20000004003 */
[----:B------:R-:W-:Y:S01]  /*67e0*/  FFMA.RM R50, R50, R3, 12582913 ;  /* 0x4b40000132327423 */ /* 0x000fe20000004003 */
[----:B------:R-:W-:Y:S01]  /*67f0*/  FADD R54, R37, -12583039 ;  /* 0xcb40007f25367421 */ /* 0x000fe20000000000 */
[----:B------:R-:W-:Y:S01]  /*6800*/  SHF.L.U32 R4, R4, 0x17, RZ ;  /* 0x0000001704047819 */ /* 0x000fe200000006ff */
[----:B------:R-:W-:Y:S01]  /*6810*/  FFMA R0, -R31, 1.4426950216293334961, -R0 ;  /* 0x3fb8aa3b1f007823 */ /* 0x000fe20000000900 */
[----:B------:R-:W4:Y:S01]  /*6820*/  MUFU.EX2 R20, R20 ;  /* 0x0000001400147308 */ /* 0x000f220000000800 */
[----:B------:R-:W-:Y:S01]  /*6830*/  FADD R48, R46, -12583039 ;  /* 0xcb40007f2e307421 */ /* 0x000fe20000000000 */
[----:B------:R-:W-:Y:S01]  /*6840*/  FADD R28, R44, -12583039 ;  /* 0xcb40007f2c1c7421 */ /* 0x000fe20000000000 */
[----:B------:R-:W-:Y:S01]  /*6850*/  FADD R52, R50, -12583039 ;  /* 0xcb40007f32347421 */ /* 0x000fe20000000000 */
[----:B------:R-:W-:Y:S01]  /*6860*/  FFMA R54, -R29, 1.4426950216293334961, -R54 ;  /* 0x3fb8aa3b1d367823 */ /* 0x000fe20000000936 */
[----:B------:R-:W-:Y:S01]  /*6870*/  FFMA R0, -R31, 1.925963033500011079e-08, R0 ;  /* 0x32a570601f007823 */ /* 0x000fe20000000100 */
[----:B-1----:R-:W-:Y:S01]  /*6880*/  FFMA R4, R4, R11, 1 ;  /* 0x3f80000004047423 */ /* 0x002fe2000000000b */
[----:B------:R-:W-:Y:S01]  /*6890*/  FFMA R48, -R215, 1.4426950216293334961, -R48 ;  /* 0x3fb8aa3bd7307823 */ /* 0x000fe20000000930 */
[----:B------:R1:W-:Y:S01]  /*68a0*/  MUFU.EX2 R41, R32 ;  /* 0x0000002000297308 */ /* 0x0003e20000000800 */
[----:B------:R-:W-:Y:S01]  /*68b0*/  FFMA R28, -R39, 1.4426950216293334961, -R28 ;  /* 0x3fb8aa3b271c7823 */ /* 0x000fe2000000091c */
[----:B------:R-:W-:Y:S01]  /*68c0*/  FFMA R52, -R213, 1.4426950216293334961, -R52 ;  /* 0x3fb8aa3bd5347823 */ /* 0x000fe20000000934 */
[----:B------:R-:W-:Y:S01]  /*68d0*/  FFMA R54, -R29, 1.925963033500011079e-08, R54 ;  /* 0x32a570601d367823 */ /* 0x000fe20000000136 */
[----:B------:R-:W-:Y:S01]  /*68e0*/  FFMA R48, -R215, 1.925963033500011079e-08, R48 ;  /* 0x32a57060d7307823 */ /* 0x000fe20000000130 */
[----:B------:R-:W-:Y:S01]  /*68f0*/  SHF.L.U32 R5, R5, 0x17, RZ ;  /* 0x0000001705057819 */ /* 0x000fe200000006ff */
[----:B------:R-:W-:Y:S01]  /*6900*/  FFMA R28, -R39, 1.925963033500011079e-08, R28 ;  /* 0x32a57060271c7823 */ /* 0x000fe2000000011c */
[----:B------:R-:W-:Y:S01]  /*6910*/  SHF.L.U32 R3, R12, 0x17, RZ ;  /* 0x000000170c037819 */ /* 0x000fe200000006ff */
[----:B------:R-:W2:Y:S01]  /*6920*/  MUFU.EX2 R15, R15 ;  /* 0x0000000f000f7308 */ /* 0x000ea20000000800 */
[----:B-1----:R-:W-:Y:S01]  /*6930*/  FADD R32, R42, -12583039 ;  /* 0xcb40007f2a207421 */ /* 0x002fe20000000000 */
[----:B------:R-:W-:Y:S01]  /*6940*/  FFMA R52, -R213, 1.925963033500011079e-08, R52 ;  /* 0x32a57060d5347823 */ /* 0x000fe20000000134 */
[----:B---3--:R-:W-:Y:S01]  /*6950*/  FFMA R14, R5, R14, 1 ;  /* 0x3f800000050e7423 */ /* 0x008fe2000000000e */
[----:B----4-:R-:W-:Y:S01]  /*6960*/  FFMA R20, R3, R20, 1 ;  /* 0x3f80000003147423 */ /* 0x010fe20000000014 */
[C---:B------:R-:W-:Y:S01]  /*6970*/  FFMA R32, -R217.reuse, 1.4426950216293334961, -R32 ;  /* 0x3fb8aa3bd9207823 */ /* 0x040fe20000000920 */
[----:B------:R-:W-:Y:S01]  /*6980*/  SHF.L.U32 R10, R10, 0x17, RZ ;  /* 0x000000170a0a7819 */ /* 0x000fe200000006ff */
[----:B------:R-:W-:Y:S01]  /*6990*/  BSSY B1, `(.L_x_55) ;  /* 0x0000033000017945 */ /* 0x000fe20003800000 */
[----:B------:R1:W-:Y:S01]  /*69a0*/  MUFU.EX2 R29, R0 ;  /* 0x00000000001d7308 */ /* 0x0003e20000000800 */
[----:B------:R-:W-:Y:S01]  /*69b0*/  FFMA R32, -R217, 1.925963033500011079e-08, R32 ;  /* 0x32a57060d9207823 */ /* 0x000fe20000000120 */
[----:B------:R-:W-:-:S02]  /*69c0*/  SHF.L.U32 R13, R13, 0x17, RZ ;  /* 0x000000170d0d7819 */ /* 0x000fc400000006ff */
[----:B------:R-:W-:Y:S02]  /*69d0*/  SHF.L.U32 R11, R26, 0x17, RZ ;  /* 0x000000171a0b7819 */ /* 0x000fe400000006ff */
[----:B------:R-:W-:Y:S02]  /*69e0*/  SHF.L.U32 R12, R25, 0x17, RZ ;  /* 0x00000017190c7819 */ /* 0x000fe400000006ff */
[----:B------:R-:W3:Y:S01]  /*69f0*/  MUFU.EX2 R24, R24 ;  /* 0x0000001800187308 */ /* 0x000ee20000000800 */
[----:B-1----:R-:W-:Y:S01]  /*6a00*/  IADD3 R0, R4, 0x1800000, RZ ;  /* 0x0180000004007810 */ /* 0x002fe20007ffe0ff */
[----:B--2---:R-:W-:Y:S01]  /*6a10*/  FFMA R15, R10, R15, 1 ;  /* 0x3f8000000a0f7423 */ /* 0x004fe2000000000f */
[----:B------:R-:W-:Y:S01]  /*6a20*/  SHF.L.U32 R10, R21, 0x17, RZ ;  /* 0x00000017150a7819 */ /* 0x000fe200000006ff */
[----:B------:R-:W-:Y:S01]  /*6a30*/  FFMA R12, R12, R41, 1 ;  /* 0x3f8000000c0c7423 */ /* 0x000fe20000000029 */
[----:B------:R-:W-:Y:S02]  /*6a40*/  LOP3.LUT R0, R0, 0x7f800000, RZ, 0xc0, !PT ;  /* 0x7f80000000007812 */ /* 0x000fe400078ec0ff */
[----:B------:R-:W-:Y:S01]  /*6a50*/  SHF.L.U32 R21, R38, 0x17, RZ ;  /* 0x0000001726157819 */ /* 0x000fe200000006ff */
[----:B------:R-:W1:Y:S01]  /*6a60*/  MUFU.EX2 R27, R27 ;  /* 0x0000001b001b7308 */ /* 0x000e620000000800 */
[----:B------:R-:W-:-:S02]  /*6a70*/  ISETP.GT.U32.AND P2, PT, R0, 0x1ffffff, PT ;  /* 0x01ffffff0000780c */ /* 0x000fc40003f44070 */
[----:B------:R-:W-:Y:S02]  /*6a80*/  SHF.L.U32 R25, R42, 0x17, RZ ;  /* 0x000000172a197819 */ /* 0x000fe400000006ff */
[----:B------:R-:W-:Y:S02]  /*6a90*/  SHF.L.U32 R26, R44, 0x17, RZ ;  /* 0x000000172c1a7819 */ /* 0x000fe400000006ff */
[----:B------:R-:W-:Y:S01]  /*6aa0*/  SHF.L.U32 R50, R50, 0x17, RZ ;  /* 0x0000001732327819 */ /* 0x000fe200000006ff */
[----:B------:R-:W2:Y:S01]  /*6ab0*/  MUFU.EX2 R30, R221 ;  /* 0x000000dd001e7308 */ /* 0x000ea20000000800 */
[----:B---3--:R-:W-:Y:S01]  /*6ac0*/  FFMA R24, R13, R24, 1 ;  /* 0x3f8000000d187423 */ /* 0x008fe20000000018 */
[----:B------:R-:W-:-:S06]  /*6ad0*/  SHF.L.U32 R13, R34, 0x17, RZ ;  /* 0x00000017220d7819 */ /* 0x000fcc00000006ff */
[----:B------:R-:W3:Y:S01]  /*6ae0*/  MUFU.EX2 R36, R36 ;  /* 0x0000002400247308 */ /* 0x000ee20000000800 */
[----:B-1----:R-:W-:Y:S01]  /*6af0*/  FFMA R10, R10, R27, 1 ;  /* 0x3f8000000a0a7423 */ /* 0x002fe2000000001b */
[----:B------:R-:W-:-:S06]  /*6b00*/  SHF.L.U32 R27, R46, 0x17, RZ ;  /* 0x000000172e1b7819 */ /* 0x000fcc00000006ff */
[----:B------:R-:W1:Y:S01]  /*6b10*/  MUFU.EX2 R40, R40 ;  /* 0x0000002800287308 */ /* 0x000e620000000800 */
[----:B--2---:R-:W-:Y:S01]  /*6b20*/  FFMA R11, R11, R30, 1 ;  /* 0x3f8000000b0b7423 */ /* 0x004fe2000000001e */
[----:B------:R-:W-:-:S06]  /*6b30*/  SHF.L.U32 R30, R37, 0x17, RZ ;  /* 0x00000017251e7819 */ /* 0x000fcc00000006ff */
[----:B------:R-:W2:Y:S01]  /*6b40*/  MUFU.EX2 R32, R32 ;  /* 0x0000002000207308 */ /* 0x000ea20000000800 */
[----:B---3--:R-:W-:-:S07]  /*6b50*/  FFMA R13, R13, R36, 1 ;  /* 0x3f8000000d0d7423 */ /* 0x008fce0000000024 */
[----:B------:R3:W4:Y:S01]  /*6b60*/  MUFU.EX2 R33, R28 ;  /* 0x0000001c00217308 */ /* 0x0007220000000800 */
[----:B-1----:R-:W-:-:S07]  /*6b70*/  FFMA R21, R21, R40, 1 ;  /* 0x3f80000015157423 */ /* 0x002fce0000000028 */
[----:B------:R-:W1:Y:S01]  /*6b80*/  MUFU.EX2 R48, R48 ;  /* 0x0000003000307308 */ /* 0x000e620000000800 */
[----:B---3--:R-:W-:Y:S01]  /*6b90*/  SHF.L.U32 R28, R35, 0x17, RZ ;  /* 0x00000017231c7819 */ /* 0x008fe200000006ff */
[----:B--2---:R-:W-:-:S04]  /*6ba0*/  FFMA R25, R25, R32, 1 ;  /* 0x3f80000019197423 */ /* 0x004fc80000000020 */
[----:B------:R-:W-:Y:S02]  /*6bb0*/  FFMA R28, R28, R29, 1 ;  /* 0x3f8000001c1c7423 */ /* 0x000fe4000000001d */
[----:B------:R-:W2:Y:S01]  /*6bc0*/  MUFU.EX2 R3, R52 ;  /* 0x0000003400037308 */ /* 0x000ea20000000800 */
[----:B----4-:R-:W-:-:S07]  /*6bd0*/  FFMA R26, R26, R33, 1 ;  /* 0x3f8000001a1a7423 */ /* 0x010fce0000000021 */
[----:B------:R-:W3:Y:S01]  /*6be0*/  MUFU.EX2 R5, R54 ;  /* 0x0000003600057308 */ /* 0x000ee20000000800 */
[----:B-1----:R-:W-:Y:S01]  /*6bf0*/  FFMA R27, R27, R48, 1 ;  /* 0x3f8000001b1b7423 */ /* 0x002fe20000000030 */
[----:B--2---:R-:W-:Y:S01]  /*6c00*/  FFMA R29, R50, R3, 1 ;  /* 0x3f800000321d7423 */ /* 0x004fe20000000003 */
[----:B---3--:R-:W-:Y:S01]  /*6c10*/  FFMA R30, R30, R5, 1 ;  /* 0x3f8000001e1e7423 */ /* 0x008fe20000000005 */
[----:B------:R-:W-:Y:S06]  /*6c20*/  @P2 BRA `(.L_x_56) ;  /* 0x0000000000142947 */ /* 0x000fec0003800000 */
[----:B------:R-:W-:Y:S02]  /*6c30*/  MOV R0, R4 ;  /* 0x0000000400007202 */ /* 0x000fe40000000f00 */
[----:B------:R-:W-:-:S07]  /*6c40*/  MOV R4, 0x6c60 ;  /* 0x00006c6000047802 */ /* 0x000fce0000000f00 */
[----:B------:R-:W-:Y:S05]  /*6c50*/  CALL.REL.NOINC `($__internal_0_$__cuda_sm20_rcp_rn_f32_slowpath) ;  /* 0x0000013c00647944 */ /* 0x000fea0003c00000 */
[----:B------:R-:W-:Y:S01]  /*6c60*/  MOV R31, R0 ;  /* 0x00000000001f7202 */ /* 0x000fe20000000f00 */
[----:B------:R-:W-:Y:S06]  /*6c70*/  BRA `(.L_x_57) ;  /* 0x0000000000107947 */ /* 0x000fec0003800000 */
.L_x_56:
[----:B------:R-:W1:Y:S02]  /*6c80*/  MUFU.RCP R31, R4 ;  /* 0x00000004001f7308 */ /* 0x000e640000001000 */
[----:B-1----:R-:W-:-:S04]  /*6c90*/  FFMA R0, R4, R31, -1 ;  /* 0xbf80000004007423 */ /* 0x002fc8000000001f */
[----:B------:R-:W-:-:S04]  /*6ca0*/  FADD.FTZ R0, -R0, -RZ ;  /* 0x800000ff00007221 */ /* 0x000fc80000010100 */
[----:B------:R-:W-:-:S07]  /*6cb0*/  FFMA R31, R31, R0, R31 ;  /* 0x000000001f1f7223 */ /* 0x000fce000000001f */
.L_x_57:
[----:B------:R-:W-:Y:S05]  /*6cc0*/  BSYNC B1 ;  /* 0x0000000000017941 */ /* 0x000fea0003800000 */
.L_x_55:
[----:B------:R-:W-:Y:S01]  /*6cd0*/  IADD3 R0, R14, 0x1800000, RZ ;  /* 0x018000000e007810 */ /* 0x000fe20007ffe0ff */
[----:B------:R-:W-:Y:S03]  /*6ce0*/  BSSY B1, `(.L_x_58) ;  /* 0x000000d000017945 */ /* 0x000fe60003800000 */
[----:B------:R-:W-:-:S04]  /*6cf0*/  LOP3.LUT R0, R0, 0x7f800000, RZ, 0xc0, !PT ;  /* 0x7f80000000007812 */ /* 0x000fc800078ec0ff */
[----:B------:R-:W-:-:S13]  /*6d00*/  ISETP.GT.U32.AND P2, PT, R0, 0x1ffffff, PT ;  /* 0x01ffffff0000780c */ /* 0x000fda0003f44070 */
[----:B------:R-:W-:Y:S05]  /*6d10*/  @P2 BRA `(.L_x_59) ;  /* 0x0000000000142947 */ /* 0x000fea0003800000 */
[----:B------:R-:W-:Y:S02]  /*6d20*/  MOV R0, R14 ;  /* 0x0000000e00007202 */ /* 0x000fe40000000f00 */
[----:B------:R-:W-:-:S07]  /*6d30*/  MOV R4, 0x6d50 ;  /* 0x00006d5000047802 */ /* 0x000fce0000000f00 */
[----:B------:R-:W-:Y:S05]  /*6d40*/  CALL.REL.NOINC `($__internal_0_$__cuda_sm20_rcp_rn_f32_slowpath) ;  /* 0x0000013c00287944 */ /* 0x000fea0003c00000 */
[----:B------:R-:W-:Y:S01]  /*6d50*/  MOV R32, R0 ;  /* 0x0000000000207202 */ /* 0x000fe20000000f00 */
[----:B------:R-:W-:Y:S06]  /*6d60*/  BRA `(.L_x_60) ;  /* 0x0000000000107947 */ /* 0x000fec0003800000 */
.L_x_59:
[----:B------:R-:W1:Y:S02]  /*6d70*/  MUFU.RCP R3, R14 ;  /* 0x0000000e00037308 */ /* 0x000e640000001000 */
[----:B-1----:R-:W-:-:S04]  /*6d80*/  FFMA R0, R14, R3, -1 ;  /* 0xbf8000000e007423 */ /* 0x002fc80000000003 */
[----:B------:R-:W-:-:S04]  /*6d90*/  FADD.FTZ R0, -R0, -RZ ;  /* 0x800000ff00007221 */ /* 0x000fc80000010100 */
[----:B------:R-:W-:-:S07]  /*6da0*/  FFMA R32, R3, R0, R3 ;  /* 0x0000000003207223 */ /* 0x000fce0000000003 */
.L_x_60:
[----:B------:R-:W-:Y:S05]  /*6db0*/  BSYNC B1 ;  /* 0x0000000000017941 */ /* 0x000fea0003800000 */
.L_x_58:
        /* <DEDUP_REMOVED lines=10> */
.L_x_62:
[----:B------:R-:W1:Y:S02]  /*6e60*/  MUFU.RCP R14, R15 ;  /* 0x0000000f000e7308 */ /* 0x000e640000001000 */
[----:B-1----:R-:W-:-:S04]  /*6e70*/  FFMA R0, R15, R14, -1 ;  /* 0xbf8000000f007423 */ /* 0x002fc8000000000e */
[----:B------:R-:W-:-:S04]  /*6e80*/  FADD.FTZ R3, -R0, -RZ ;  /* 0x800000ff00037221 */ /* 0x000fc80000010100 */
[----:B------:R-:W-:-:S07]  /*6e90*/  FFMA R14, R14, R3, R14 ;  /* 0x000000030e0e7223 */ /* 0x000fce000000000e */
.L_x_63:
[----:B------:R-:W-:Y:S05]  /*6ea0*/  BSYNC B1 ;  /* 0x0000000000017941 */ /* 0x000fea0003800000 */
.L_x_61:
        /* <DEDUP_REMOVED lines=10> */
.L_x_65:
[----:B------:R-:W1:Y:S02]  /*6f50*/  MUFU.RCP R15, R20 ;  /* 0x00000014000f7308 */ /* 0x000e640000001000 */
[----:B-1----:R-:W-:-:S04]  /*6f60*/  FFMA R0, R20, R15, -1 ;  /* 0xbf80000014007423 */ /* 0x002fc8000000000f */
[----:B------:R-:W-:-:S04]  /*6f70*/  FADD.FTZ R0, -R0, -RZ ;  /* 0x800000ff00007221 */ /* 0x000fc80000010100 */
[----:B------:R-:W-:-:S07]  /*6f80*/  FFMA R15, R15, R0, R15 ;  /* 0x000000000f0f7223 */ /* 0x000fce000000000f */
.L_x_66:
[----:B------:R-:W-:Y:S05]  /*6f90*/  BSYNC B1 ;  /* 0x0000000000017941 */ /* 0x000fea0003800000 */
.L_x_64:
        /* <DEDUP_REMOVED lines=10> */
.L_x_68:
[----:B------:R-:W1:Y:S02]  /*7040*/  MUFU.RCP R3, R24 ;  /* 0x0000001800037308 */ /* 0x000e640000001000 */
[----:B-1----:R-:W-:-:S04]  /*7050*/  FFMA R0, R24, R3, -1 ;  /* 0xbf80000018007423 */ /* 0x002fc80000000003 */
[----:B------:R-:W-:-:S04]  /*7060*/  FADD.FTZ R0, -R0, -RZ ;  /* 0x800000ff00007221 */ /* 0x000fc80000010100 */
[----:B------:R-:W-:-:S07]  /*7070*/  FFMA R20, R3, R0, R3 ;  /* 0x0000000003147223 */ /* 0x000fce0000000003 */
.L_x_69:
[----:B------:R-:W-:Y:S05]  /*7080*/  BSYNC B1 ;  /* 0x0000000000017941 */ /* 0x000fea0003800000 */
.L_x_67:
        /* <DEDUP_REMOVED lines=10> */
.L_x_71:
[----:B------:R-:W1:Y:S02]  /*7130*/  MUFU.RCP R33, R10 ;  /* 0x0000000a00217308 */ /* 0x000e640000001000 */
[----:B-1----:R-:W-:-:S04]  /*7140*/  FFMA R0, R10, R33, -1 ;  /* 0xbf8000000a007423 */ /* 0x002fc80000000021 */
[----:B------:R-:W-:-:S04]  /*7150*/  FADD.FTZ R0, -R0, -RZ ;  /* 0x800000ff00007221 */ /* 0x000fc80000010100 */
[----:B------:R-:W-:-:S07]  /*7160*/  FFMA R33, R33, R0, R33 ;  /* 0x0000000021217223 */ /* 0x000fce0000000021 */
.L_x_72:
[----:B------:R-:W-:Y:S05]  /*7170*/  BSYNC B1 ;  /* 0x0000000000017941 */ /* 0x000fea0003800000 */
.L_x_70:
        /* <DEDUP_REMOVED lines=10> */
.L_x_74:
[----:B------:R-:W1:Y:S02]  /*7220*/  MUFU.RCP R10, R11 ;  /* 0x0000000b000a7308 */ /* 0x000e640000001000 */
[----:B-1----:R-:W-:-:S04]  /*7230*/  FFMA R0, R11, R10, -1 ;  /* 0xbf8000000b007423 */ /* 0x002fc8000000000a */
[----:B------:R-:W-:-:S04]  /*7240*/  FADD.FTZ R3, -R0, -RZ ;  /* 0x800000ff00037221 */ /* 0x000fc80000010100 */
[----:B------:R-:W-:-:S07]  /*7250*/  FFMA R10, R10, R3, R10 ;  /* 0x000000030a0a7223 */ /* 0x000fce000000000a */
.L_x_75:
[----:B------:R-:W-:Y:S05]  /*7260*/  BSYNC B1 ;  /* 0x0000000000017941 */ /* 0x000fea0003800000 */
.L_x_73:
        /* <DEDUP_REMOVED lines=10> */
.L_x_77:
[----:B------:R-:W1:Y:S02]  /*7310*/  MUFU.RCP R11, R12 ;  /* 0x0000000c000b7308 */ /* 0x000e640000001000 */
[----:B-1----:R-:W-:-:S04]  /*7320*/  FFMA R0, R12, R11, -1 ;  /* 0xbf8000000c007423 */ /* 0x002fc8000000000b */
[----:B------:R-:W-:-:S04]  /*7330*/  FADD.FTZ R0, -R0, -RZ ;  /* 0x800000ff00007221 */ /* 0x000fc80000010100 */
[----:B------:R-:W-:-:S07]  /*7340*/  FFMA R11, R11, R0, R11 ;  /* 0x000000000b0b7223 */ /* 0x000fce000000000b */
.L_x_78:
[----:B------:R-:W-:Y:S05]  /*7350*/  BSYNC B1 ;  /* 0x0000000000017941 */ /* 0x000fea0003800000 */
.L_x_76:
        /* <DEDUP_REMOVED lines=10> */
.L_x_80:
[----:B------:R-:W1:Y:S02]  /*7400*/  MUFU.RCP R12, R13 ;  /* 0x0000000d000c7308 */ /* 0x000e640000001000 */
[----:B-1----:R-:W-:-:S04]  /*7410*/  FFMA R0, R13, R12, -1 ;  /* 0xbf8000000d007423 */ /* 0x002fc8000000000c */
[----:B------:R-:W-:-:S04]  /*7420*/  FADD.FTZ R3, -R0, -RZ ;  /* 0x800000ff00037221 */ /* 0x000fc80000010100 */
[----:B------:R-:W-:-:S07]  /*7430*/  FFMA R12, R12, R3, R12 ;  /* 0x000000030c0c7223 */ /* 0x000fce000000000c */
.L_x_81:
[----:B------:R-:W-:Y:S05]  /*7440*/  BSYNC B1 ;  /* 0x0000000000017941 */ /* 0x000fea0003800000 */
.L_x_79:
        /* <DEDUP_REMOVED lines=10> */
.L_x_83:
[----:B------:R-:W1:Y:S02]  /*74f0*/  MUFU.RCP R0, R21 ;  /* 0x0000001500007308 */ /* 0x000e640000001000 */
[----:B-1----:R-:W-:-:S04]  /*7500*/  FFMA R3, R21, R0, -1 ;  /* 0xbf80000015037423 */ /* 0x002fc80000000000 */
[----:B------:R-:W-:-:S04]  /*7510*/  FADD.FTZ R3, -R3, -RZ ;  /* 0x800000ff03037221 */ /* 0x000fc80000010100 */
[----:B------:R-:W-:-:S07]  /*7520*/  FFMA R13, R0, R3, R0 ;  /* 0x00000003000d7223 */ /* 0x000fce0000000000 */
.L_x_84:
[----:B------:R-:W-:Y:S05]  /*7530*/  BSYNC B1 ;  /* 0x0000000000017941 */ /* 0x000fea0003800000 */
.L_x_82:
        /* <DEDUP_REMOVED lines=10> */
.L_x_86:
[----:B------:R-:W1:Y:S02]  /*75e0*/  MUFU.RCP R0, R25 ;  /* 0x0000001900007308 */ /* 0x000e640000001000 */
[----:B-1----:R-:W-:-:S04]  /*75f0*/  FFMA R3, R25, R0, -1 ;  /* 0xbf80000019037423 */ /* 0x002fc80000000000 */
[----:B------:R-:W-:-:S04]  /*7600*/  FADD.FTZ R3, -R3, -RZ ;  /* 0x800000ff03037221 */ /* 0x000fc80000010100 */
[----:B------:R-:W-:-:S07]  /*7610*/  FFMA R21, R0, R3, R0 ;  /* 0x0000000300157223 */ /* 0x000fce0000000000 */
.L_x_87:
[----:B------:R-:W-:Y:S05]  /*7620*/  BSYNC B1 ;  /* 0x0000000000017941 */ /* 0x000fea0003800000 */
.L_x_85:
        /* <DEDUP_REMOVED lines=10> */
.L_x_89:
[----:B------:R-:W1:Y:S02]  /*76d0*/  MUFU.RCP R3, R26 ;  /* 0x0000001a00037308 */ /* 0x000e640000001000 */
[----:B-1----:R-:W-:-:S04]  /*76e0*/  FFMA R0, R26, R3, -1 ;  /* 0xbf8000001a007423 */ /* 0x002fc80000000003 */
[----:B------:R-:W-:-:S04]  /*76f0*/  FADD.FTZ R0, -R0, -RZ ;  /* 0x800000ff00007221 */ /* 0x000fc80000010100 */
[----:B------:R-:W-:-:S07]  /*7700*/  FFMA R24, R3, R0, R3 ;  /* 0x0000000003187223 */ /* 0x000fce0000000003 */
.L_x_90:
[----:B------:R-:W-:Y:S05]  /*7710*/  BSYNC B1 ;  /* 0x0000000000017941 */ /* 0x000fea0003800000 */
.L_x_88:
        /* <DEDUP_REMOVED lines=10> */
.L_x_92:
[----:B------:R-:W1:Y:S02]  /*77c0*/  MUFU.RCP R0, R27 ;  /* 0x0000001b00007308 */ /* 0x000e640000001000 */
[----:B-1----:R-:W-:-:S04]  /*77d0*/  FFMA R3, R27, R0, -1 ;  /* 0xbf8000001b037423 */ /* 0x002fc80000000000 */
[----:B------:R-:W-:-:S04]  /*77e0*/  FADD.FTZ R3, -R3, -RZ ;  /* 0x800000ff03037221 */ /* 0x000fc80000010100 */
[----:B------:R-:W-:-:S07]  /*77f0*/  FFMA R25, R0, R3, R0 ;  /* 0x0000000300197223 */ /* 0x000fce0000000000 */
.L_x_93:
[----:B------:R-:W-:Y:S05]  /*7800*/  BSYNC B1 ;  /* 0x0000000000017941 */ /* 0x000fea0003800000 */
.L_x_91:
        /* <DEDUP_REMOVED lines=10> */
.L_x_95:
[----:B------:R-:W1:Y:S02]  /*78b0*/  MUFU.RCP R3, R28 ;  /* 0x0000001c00037308 */ /* 0x000e640000001000 */
[----:B-1----:R-:W-:-:S04]  /*78c0*/  FFMA R0, R28, R3, -1 ;  /* 0xbf8000001c007423 */ /* 0x002fc80000000003 */
[----:B------:R-:W-:-:S04]  /*78d0*/  FADD.FTZ R0, -R0, -RZ ;  /* 0x800000ff00007221 */ /* 0x000fc80000010100 */
[----:B------:R-:W-:-:S07]  /*78e0*/  FFMA R26, R3, R0, R3 ;  /* 0x00000000031a7223 */ /* 0x000fce0000000003 */
.L_x_96:
[----:B------:R-:W-:Y:S05]  /*78f0*/  BSYNC B1 ;  /* 0x0000000000017941 */ /* 0x000fea0003800000 */
.L_x_94:
        /* <DEDUP_REMOVED lines=10> */
.L_x_98:
[----:B------:R-:W1:Y:S02]  /*79a0*/  MUFU.RCP R0, R29 ;  /* 0x0000001d00007308 */ /* 0x000e640000001000 */
[----:B-1----:R-:W-:-:S04]  /*79b0*/  FFMA R3, R29, R0, -1 ;  /* 0xbf8000001d037423 */ /* 0x002fc80000000000 */
[----:B------:R-:W-:-:S04]  /*79c0*/  FADD.FTZ R3, -R3, -RZ ;  /* 0x800000ff03037221 */ /* 0x000fc80000010100 */
[----:B------:R-:W-:-:S07]  /*79d0*/  FFMA R27, R0, R3, R0 ;  /* 0x00000003001b7223 */ /* 0x000fce0000000000 */
.L_x_99:
[----:B------:R-:W-:Y:S05]  /*79e0*/  BSYNC B1 ;  /* 0x0000000000017941 */ /* 0x000fea0003800000 */
.L_x_97:
        /* <DEDUP_REMOVED lines=8> */
[----:B------:R-:W-:Y:S05]  /*7a70*/  BRA `(.L_x_102) ;  /* 0x0000000000107947 */ /* 0x000fea0003800000 */
.L_x_101:
[----:B------:R-:W1:Y:S02]  /*7a80*/  MUFU.RCP R3, R30 ;  /* 0x0000001e00037308 */ /* 0x000e640000001000 */
[----:B-1----:R-:W-:-:S04]  /*7a90*/  FFMA R0, R30, R3, -1 ;  /* 0xbf8000001e007423 */ /* 0x002fc80000000003 */
[----:B------:R-:W-:-:S04]  /*7aa0*/  FADD.FTZ R0, -R0, -RZ ;  /* 0x800000ff00007221 */ /* 0x000fc80000010100 */
[----:B------:R-:W-:-:S07]  /*7ab0*/  FFMA R0, R3, R0, R3 ;  /* 0x0000000003007223 */ /* 0x000fce0000000003 */
.L_x_102:
[----:B------:R-:W-:Y:S05]  /*7ac0*/  BSYNC B1 ;  /* 0x0000000000017941 */ /* 0x000fea0003800000 */
.L_x_100:
[----:B------:R-:W1:Y:S01]  /*7ad0*/  S2R R29, SR_TID.X ;  /* 0x00000000001d7919 */ /* 0x000e620000002100 */
[----:B------:R-:W-:Y:S02]  /*7ae0*/  F2FP.SATFINITE.E4M3.F32.PACK_AB_MERGE_C R3, R11, R10, RZ ;  /* 0x0000000a0b03723e */ /* 0x000fe400048070ff */
[----:B------:R-:W-:Y:S01]  /*7af0*/  F2FP.SATFINITE.E4M3.F32.PACK_AB_MERGE_C R31, R32, R31, RZ ;  /* 0x0000001f201f723e */ /* 0x000fe200048070ff */
[----:B------:R-:W2:Y:S01]  /*7b00*/  S2R R28, SR_TID.X ;  /* 0x00000000001c7919 */ /* 0x000ea20000002100 */
[----:B------:R-:W-:Y:S02]  /*7b10*/  F2FP.SATFINITE.E4M3.F32.PACK_AB_MERGE_C R15, R15, R14, RZ ;  /* 0x0000000e0f0f723e */ /* 0x000fe400048070ff */
[----:B------:R-:W-:Y:S02]  /*7b20*/  F2FP.SATFINITE.E4M3.F32.PACK_AB_MERGE_C R33, R33, R20, RZ ;  /* 0x000000142121723e */ /* 0x000fe400048070ff */
[----:B------:R-:W-:Y:S02]  /*7b30*/  F2FP.SATFINITE.E4M3.F32.PACK_AB_MERGE_C R13, R13, R12, RZ ;  /* 0x0000000c0d0d723e */ /* 0x000fe400048070ff */
[----:B------:R-:W-:-:S02]  /*7b40*/  F2FP.SATFINITE.E4M3.F32.PACK_AB_MERGE_C R21, R24, R21, RZ ;  /* 0x000000151815723e */ /* 0x000fc400048070ff */
[----:B------:R-:W-:Y:S02]  /*7b50*/  F2FP.SATFINITE.E4M3.F32.PACK_AB_MERGE_C R25, R26, R25, RZ ;  /* 0x000000191a19723e */ /* 0x000fe400048070ff */
[----:B------:R-:W-:Y:S02]  /*7b60*/  F2FP.SATFINITE.E4M3.F32.PACK_AB_MERGE_C R27, R0, R27, RZ ;  /* 0x0000001b001b723e */ /* 0x000fe400048070ff */
[----:B-1----:R-:W-:-:S04]  /*7b70*/  LOP3.LUT R29, R29, 0xff, RZ, 0xc0, !PT ;  /* 0x000000ff1d1d7812 */ /* 0x002fc800078ec0ff */
[----:B------:R-:W-:Y:S02]  /*7b80*/  IADD3 R29, R29, 0x1f, RZ ;  /* 0x0000001f1d1d7810 */ /* 0x000fe40007ffe0ff */
[C---:B--2---:R-:W-:Y:S02]  /*7b90*/  SHF.L.U32 R4, R28.reuse, 0x4, RZ ;  /* 0x000000041c047819 */ /* 0x044fe400000006ff */
[----:B------:R-:W-:Y:S02]  /*7ba0*/  ISETP.GT.U32.AND P5, PT, R29, 0x3e, PT ;  /* 0x0000003e1d00780c */ /* 0x000fe40003fa4070 */
[----:B------:R-:W-:Y:S02]  /*7bb0*/  SHF.L.U32 R5, R28, 0x1, RZ ;  /* 0x000000011c057819 */ /* 0x000fe400000006ff */
[----:B------:R-:W-:Y:S02]  /*7bc0*/  LOP3.LUT R4, R4, 0xe00, RZ, 0xc0, !PT ;  /* 0x00000e0004047812 */ /* 0x000fe400078ec0ff */
[----:B------:R-:W-:-:S02]  /*7bd0*/  SHF.L.U32 R11, R28, 0x3, RZ ;  /* 0x000000031c0b7819 */ /* 0x000fc400000006ff */
[----:B------:R-:W-:Y:S02]  /*7be0*/  LOP3.LUT R4, R4, 0x6, R5, 0xf8, !PT ;  /* 0x0000000604047812 */ /* 0x000fe400078ef805 */
[--C-:B------:R-:W-:Y:S02]  /*7bf0*/  SHF.R.U32.HI R10, RZ, 0x4, R28.reuse ;  /* 0x00000004ff0a7819 */ /* 0x100fe4000001161c */
[----:B------:R-:W-:Y:S02]  /*7c00*/  LOP3.LUT R5, R11, 0x80, RZ, 0xc0, !PT ;  /* 0x000000800b057812 */ /* 0x000fe400078ec0ff */
[----:B------:R-:W-:Y:S02]  /*7c10*/  LOP3.LUT R4, R4, 0x60, R11, 0xf8, !PT ;  /* 0x0000006004047812 */ /* 0x000fe400078ef80b */
[----:B------:R-:W-:Y:S02]  /*7c20*/  LOP3.LUT P2, RZ, R10, 0x1, RZ, 0xc0, !PT ;  /* 0x000000010aff7812 */ /* 0x000fe4000784c0ff */
[----:B------:R-:W-:-:S02]  /*7c30*/  LOP3.LUT R5, R5, 0x10, R28, 0xf8, !PT ;  /* 0x0000001005057812 */ /* 0x000fc400078ef81c */
[----:B------:R-:W-:Y:S02]  /*7c40*/  MOV R11, 0x10 ;  /* 0x00000010000b7802 */ /* 0x000fe40000000f00 */
[----:B------:R-:W-:Y:S02]  /*7c50*/  LOP3.LUT R10, R4, R5, RZ, 0xfc, !PT ;  /* 0x00000005040a7212 */ /* 0x000fe400078efcff */
[----:B------:R-:W-:Y:S01]  /*7c60*/  SEL R11, R11, 0xfffffff0, !P2 ;  /* 0xfffffff00b0b7807 */ /* 0x000fe20005000000 */
[----:B------:R-:W-:Y:S06]  /*7c70*/  @P5 BRA `(.L_x_103) ;  /* 0x0000000000045947 */ /* 0x000fec0003800000 */
[----:B------:R-:W-:-:S04]  /*7c80*/  DEPBAR.LE SB0, 0x1 ;  /* 0x000080400000791a */ /* 0x000fc80000000000 */
.L_x_103:
[----:B------:R-:W-:Y:S05]  /*7c90*/  WARPSYNC.ALL ;  /* 0x0000000000007948 */ /* 0x000fea0003800000 */
[----:B------:R-:W-:Y:S01]  /*7ca0*/  BAR.SYNC.DEFER_BLOCKING 0x1, 0x100 ;  /* 0x0044000000007b1d */ /* 0x000fe20000010000 */
[----:B------:R-:W-:-:S04]  /*7cb0*/  IADD3 R12, R10, UR43, RZ ;  /* 0x0000002b0a0c7c10 */ /* 0x000fc8000fffe0ff */
[----:B------:R-:W-:Y:S01]  /*7cc0*/  IADD3 R12, R12, R11, RZ ;  /* 0x0000000b0c0c7210 */ /* 0x000fe20007ffe0ff */
[----:B------:R-:W-:Y:S01]  /*7cd0*/  BSSY B0, `(.L_x_104) ;  /* 0x0000016000007945 */ /* 0x000fe20003800000 */
[----:B------:R1:W-:Y:S04]  /*7ce0*/  STS.U16 [R10+UR43+0x4100], R31 ;  /* 0x0041001f0a007988 */ /* 0x0003e8000800042b */
[----:B------:R1:W-:Y:S04]  /*7cf0*/  STS.U16 [R10+UR43+0x4200], R15 ;  /* 0x0042000f0a007988 */ /* 0x0003e8000800042b */
[----:B------:R1:W-:Y:S04]  /*7d00*/  STS.U16 [R10+UR43+0x4108], R33 ;  /* 0x004108210a007988 */ /* 0x0003e8000800042b */
[----:B------:R1:W-:Y:S04]  /*7d10*/  STS.U16 [R10+UR43+0x4208], R3 ;  /* 0x004208030a007988 */ /* 0x0003e8000800042b */
[----:B------:R1:W-:Y:S04]  /*7d20*/  STS.U16 [R12+0x4100], R13 ;  /* 0x0041000d0c007388 */ /* 0x0003e80000000400 */
[----:B------:R1:W-:Y:S04]  /*7d30*/  STS.U16 [R12+0x4200], R21 ;  /* 0x004200150c007388 */ /* 0x0003e80000000400 */
[----:B------:R1:W-:Y:S04]  /*7d40*/  STS.U16 [R12+0x4108], R25 ;  /* 0x004108190c007388 */ /* 0x0003e80000000400 */
[----:B------:R1:W-:Y:S01]  /*7d50*/  STS.U16 [R12+0x4208], R27 ;  /* 0x0042081b0c007388 */ /* 0x0003e20000000400 */
[----:B------:R-:W-:Y:S01]  /*7d60*/  @!PT LDS RZ, [RZ] ;  /* 0x00000000fffff984 */ /* 0x000fe20000000800 */
[----:B------:R-:W-:Y:S01]  /*7d70*/  @!PT LDS RZ, [RZ] ;  /* 0x00000000fffff984 */ /* 0x000fe20000000800 */
[----:B------:R-:W-:Y:S01]  /*7d80*/  @!PT LDS RZ, [RZ] ;  /* 0x00000000fffff984 */ /* 0x000fe20000000800 */
[----:B------:R-:W-:Y:S01]  /*7d90*/  @!PT LDS RZ, [RZ] ;  /* 0x00000000fffff984 */ /* 0x000fe20000000800 */
[----:B------:R2:W-:Y:S06]  /*7da0*/  MEMBAR.ALL.CTA ;  /* 0x0000000000007992 */ /* 0x0005ec0000008000 */
[----:B--2---:R-:W2:Y:S02]  /*7db0*/  FENCE.VIEW.ASYNC.S ;  /* 0x00000000000073c6 */ /* 0x004ea40000000000 */
[----:B--2---:R-:W-:Y:S06]  /*7dc0*/  BAR.SYNC.DEFER_BLOCKING 0x1, 0x100 ;  /* 0x0044000000007b1d */ /* 0x004fec0000010000 */
[----:B-1----:R-:W-:Y:S05]  /*7dd0*/  @P5 BRA `(.L_x_105) ;  /* 0x0000000000145947 */ /* 0x002fea0003800000 */
[----:B------:R-:W-:Y:S02]  /*7de0*/  UIADD3 UR4, UP0, UR40, 0x4f0, URZ ;  /* 0x000004f028047890 */ /* 0x000fe4000ff1e03f */
[----:B------:R-:W-:Y:S02]  /*7df0*/  UIADD3 UR52, UR43, 0x4100, URZ ;  /* 0x000041002b347890 */ /* 0x000fe4000fffe03f */
[----:B------:R-:W-:-:S09]  /*7e00*/  UIADD3.X UR5, URZ, UR41, URZ, UP0, !UPT ;  /* 0x000000293f057290 */ /* 0x000fd200087fe43f */
[----:B------:R1:W-:Y:S02]  /*7e10*/  UTMASTG.3D [UR52], [UR4] ;  /* 0x00000034040073b5 */ /* 0x0003e40008010000 */
[----:B-1----:R0:W-:Y:S02]  /*7e20*/  UTMACMDFLUSH ;  /* 0x00000000000079b7 */ /* 0x0021e40000000000 */
.L_x_105:
[----:B------:R-:W-:Y:S05]  /*7e30*/  BSYNC B0 ;  /* 0x0000000000007941 */ /* 0x000fea0003800000 */
.L_x_104:
[----:B------:R-:W-:Y:S04]  /*7e40*/  BSSY B0, `(.L_x_106) ;  /* 0x0000036000007945 */ /* 0x000fe80003800000 */
[----:B------:R-:W-:Y:S05]  /*7e50*/  @P0 BRA `(.L_x_107) ;  /* 0x0000000000d00947 */ /* 0x000fea0003800000 */
[----:B------:R-:W2:Y:S02]  /*7e60*/  LDL R0, [R1+0xcc] ;  /* 0x0000cc0001007983 */ /* 0x000ea40000100800 */
[----:B--2---:R-:W-:-:S13]  /*7e70*/  ISETP.NE.AND P3, PT, R0, 0x3, PT ;  /* 0x000000030000780c */ /* 0x004fda0003f65270 */
[----:B------:R-:W-:Y:S05]  /*7e80*/  @!P3 BRA `(.L_x_108) ;  /* 0x000000000004b947 */ /* 0x000fea0003800000 */
[----:B------:R-:W-:Y:S01]  /*7e90*/  BPT.TRAP 0x1 ;  /* 0x000000040000795c */ /* 0x000fe20000300000 */
.L_x_108:
[----:B------:R-:W2:Y:S04]  /*7ea0*/  LDL R3, [R1+0xb4] ;  /* 0x0000b40001037983 */ /* 0x000ea80000100800 */
[----:B------:R-:W3:Y:S01]  /*7eb0*/  LDL R0, [R1+0xb8] ;  /* 0x0000b80001007983 */ /* 0x000ee20000100800 */
[----:B------:R-:W-:Y:S01]  /*7ec0*/  BSSY B1, `(.L_x_109) ;  /* 0x0000005000017945 */ /* 0x000fe20003800000 */
[----:B--2---:R-:W-:Y:S02]  /*7ed0*/  LEA R14, R3, UR43, 0x3 ;  /* 0x0000002b030e7c11 */ /* 0x004fe4000f8e18ff */
[----:B---3--:R-:W-:-:S04]  /*7ee0*/  SHF.L.U32 R3, R0, 0x1f, RZ ;  /* 0x0000001f00037819 */ /* 0x008fc800000006ff */
[----:B------:R-:W1:Y:S02]  /*7ef0*/  SYNCS.PHASECHK.TRANS64.TRYWAIT P2, [R14+URZ+0x80], R3 ;  /* 0x000080030e0075a7 */ /* 0x000e64000804017f */
[----:B-1----:R-:W-:Y:S05]  /*7f00*/  @!P2 BRA `(.L_x_110) ;  /* 0x000001200038a947 */ /* 0x002fea0003800000 */
.L_x_624:
[----:B------:R-:W-:Y:S05]  /*7f10*/  BSYNC B1 ;  /* 0x0000000000017941 */ /* 0x000fea0003800000 */
.L_x_109:
[----:B------:R-:W-:Y:S04]  /*7f20*/  BSSY B1, `(.L_x_111) ;  /* 0x0000012000017945 */ /* 0x000fe80003800000 */
[----:B------:R-:W-:Y:S05]  /*7f30*/  @P1 BRA `(.L_x_112) ;  /* 0x0000000000401947 */ /* 0x000fea0003800000 */
[----:B------:R-:W2:Y:S02]  /*7f40*/  LDL R0, [R1+0xb4] ;  /* 0x0000b40001007983 */ /* 0x000ea40000100800 */
[----:B--2---:R-:W-:-:S04]  /*7f50*/  LEA R15, R0, R10, 0xc ;  /* 0x0000000a000f7211 */ /* 0x004fc800078e60ff */
[----:B------:R-:W-:Y:S01]  /*7f60*/  IADD3 R0, R15, UR43, RZ ;  /* 0x0000002b0f007c10 */ /* 0x000fe2000fffe0ff */
[----:B------:R-:W-:Y:S03]  /*7f70*/  LDS.U16 R9, [R15+UR43+0x200] ;  /* 0x0002002b0f097984 */ /* 0x000fe60008000400 */
[----:B------:R-:W-:Y:S01]  /*7f80*/  IADD3 R13, R0, R11, RZ ;  /* 0x0000000b000d7210 */ /* 0x000fe20007ffe0ff */
[----:B------:R-:W-:Y:S04]  /*7f90*/  LDS.U16 R8, [R15+UR43+0x208] ;  /* 0x0002082b0f087984 */ /* 0x000fe80008000400 */
[----:B------:R-:W2:Y:S04]  /*7fa0*/  LDS.U16 R0, [R15+UR43+0x100] ;  /* 0x0001002b0f007984 */ /* 0x000ea80008000400 */
[----:B-1----:R-:W1:Y:S04]  /*7fb0*/  LDS.U16 R3, [R15+UR43+0x108] ;  /* 0x0001082b0f037984 */ /* 0x002e680008000400 */
[----:B------:R-:W-:Y:S04]  /*7fc0*/  LDS.U16 R7, [R13+0x200] ;  /* 0x000200000d077984 */ /* 0x000fe80000000400 */
[----:B------:R-:W3:Y:S04]  /*7fd0*/  LDS.U16 R4, [R13+0x100] ;  /* 0x000100000d047984 */ /* 0x000ee80000000400 */
[----:B------:R-:W-:Y:S04]  /*7fe0*/  LDS.U16 R6, [R13+0x208] ;  /* 0x000208000d067984 */ /* 0x000fe80000000400 */
[----:B------:R-:W4:Y:S01]  /*7ff0*/  LDS.U16 R5, [R13+0x108] ;  /* 0x000108000d057984 */ /* 0x000f220000000400 */
[----:B--2---:R-:W-:-:S02]  /*8000*/  PRMT R9, R0, 0x5410, R9 ;  /* 0x0000541000097816 */ /* 0x004fc40000000009 */
[----:B-1----:R-:W-:Y:S02]  /*8010*/  PRMT R8, R3, 0x5410, R8 ;  /* 0x0000541003087816 */ /* 0x002fe40000000008 */
[----:B---3--:R-:W-:Y:S02]  /*8020*/  PRMT R7, R4, 0x5410, R7 ;  /* 0x0000541004077816 */ /* 0x008fe40000000007 */
[----:B----4-:R-:W-:-:S07]  /*8030*/  PRMT R6, R5, 0x5410, R6 ;  /* 0x0000541005067816 */ /* 0x010fce0000000006 */
.L_x_112:
[----:B------:R-:W-:Y:S05]  /*8040*/  BSYNC B1 ;  /* 0x0000000000017941 */ /* 0x000fea0003800000 */
.L_x_111:
[----:B------:R-:W-:Y:S01]  /*8050*/  @!PT LDS RZ, [RZ] ;  /* 0x00000000fffff984 */ /* 0x000fe20000000800 */
[----:B------:R-:W-:Y:S01]  /*8060*/  @!PT LDS RZ, [RZ] ;  /* 0x00000000fffff984 */ /* 0x000fe20000000800 */
[----:B------:R-:W-:Y:S01]  /*8070*/  @!PT LDS RZ, [RZ] ;  /* 0x00000000fffff984 */ /* 0x000fe20000000800 */
[----:B------:R-:W-:Y:S01]  /*8080*/  @!PT LDS RZ, [RZ] ;  /* 0x00000000fffff984 */ /* 0x000fe20000000800 */
[----:B------:R2:W-:Y:S06]  /*8090*/  MEMBAR.ALL.CTA ;  /* 0x0000000000007992 */ /* 0x0005ec0000008000 */
[----:B--2---:R-:W2:Y:S01]  /*80a0*/  FENCE.VIEW.ASYNC.S ;  /* 0x00000000000073c6 */ /* 0x004ea20000000000 */
[----:B------:R-:W-:Y:S05]  /*80b0*/  @!P3 BRA `(.L_x_113) ;  /* 0x000000000004b947 */ /* 0x000fea0003800000 */
[----:B------:R-:W-:Y:S01]  /*80c0*/  BPT.TRAP 0x1 ;  /* 0x000000040000795c */ /* 0x000fe20000300000 */
.L_x_113:
[----:B------:R-:W3:Y:S04]  /*80d0*/  LDL.LU R5, [R1+0xb4] ;  /* 0x0000b40001057983 */ /* 0x000ee80000300800 */
[----:B------:R-:W4:Y:S01]  /*80e0*/  LDL.LU R4, [R1+0xb8] ;  /* 0x0000b80001047983 */ /* 0x000f220000300800 */
[----:B------:R-:W-:Y:S01]  /*80f0*/  IADD3 R0, R14, 0xa0, RZ ;  /* 0x000000a00e007810 */ /* 0x000fe20007ffe0ff */
[----:B-1----:R-:W1:Y:S03]  /*8100*/  S2R R3, SR_CgaCtaId ;  /* 0x0000000000037919 */ /* 0x002e660000008800 */
[----:B-1----:R-:W-:-:S04]  /*8110*/  PRMT R0, R3, 0x654, R0 ;  /* 0x0000065403007816 */ /* 0x002fc80000000000 */
[----:B--2---:R3:W-:Y:S02]  /*8120*/  SYNCS.ARRIVE.TRANS64.RED.A1T0 RZ, [R0+URZ], RZ ;  /* 0x000000ff00ff79a7 */ /* 0x0047e4000810043f */
[----:B---3--:R-:W-:-:S04]  /*8130*/  IADD3 R0, R5, 0x1, RZ ;  /* 0x0000000105007810 */ /* 0x008fc80007ffe0ff */
[----:B------:R-:W-:-:S04]  /*8140*/  ISETP.NE.AND P2, PT, R0, 0x4, PT ;  /* 0x000000040000780c */ /* 0x000fc80003f45270 */
[----:B------:R-:W-:Y:S02]  /*8150*/  SEL R3, RZ, 0x1, P2 ;  /* 0x00000001ff037807 */ /* 0x000fe40001000000 */
[----:B------:R-:W-:Y:S02]  /*8160*/  SEL R0, R0, RZ, P2 ;  /* 0x000000ff00007207 */ /* 0x000fe40001000000 */
[----:B----4-:R-:W-:-:S05]  /*8170*/  LOP3.LUT R4, R4, R3, RZ, 0x3c, !PT ;  /* 0x0000000304047212 */ /* 0x010fca00078e3cff */
[----:B------:R1:W-:Y:S04]  /*8180*/  STL [R1+0xb8], R4 ;  /* 0x0000b80401007387 */ /* 0x0003e80000100800 */
[----:B------:R1:W-:Y:S02]  /*8190*/  STL [R1+0xb4], R0 ;  /* 0x0000b40001007387 */ /* 0x0003e40000100800 */
.L_x_107:
[----:B------:R-:W-:Y:S05]  /*81a0*/  BSYNC B0 ;  /* 0x0000000000007941 */ /* 0x000fea0003800000 */
.L_x_106:
[----:B-1----:R-:W-:Y:S01]  /*81b0*/  F2FP.F16.E4M3.UNPACK_B R0, R9 ;  /* 0x00000009ff00723e */ /* 0x002fe200020006ff */
[C---:B------:R-:W-:Y:S01]  /*81c0*/  FMUL R3, R2.reuse, R210 ;  /* 0x000000d202037220 */ /* 0x040fe20000400000 */
[----:B------:R-:W-:Y:S01]  /*81d0*/  F2FP.F16.E4M3.UNPACK_B R4, R8 ;  /* 0x00000008ff04723e */ /* 0x000fe200020006ff */
[C---:B------:R-:W-:Y:S01]  /*81e0*/  FMUL R5, R2.reuse, R206 ;  /* 0x000000ce02057220 */ /* 0x040fe20000400000 */
[C---:B------:R-:W-:Y:S01]  /*81f0*/  FMUL R211, R2.reuse, R211 ;  /* 0x000000d302d37220 */ /* 0x040fe20000400000 */
[--C-:B------:R-:W-:Y:S02]  /*8200*/  HADD2.F32 R14, -RZ, R0.reuse.H0_H0 ;  /* 0x20000000ff0e7230 */ /* 0x100fe40000004100 */
[----:B------:R-:W-:Y:S01]  /*8210*/  FMUL R209, R2, R209 ;  /* 0x000000d102d17220 */ /* 0x000fe20000400000 */
[----:B------:R-:W-:Y:S01]  /*8220*/  HADD2.F32 R20, -RZ, R0.H1_H1 ;  /* 0x30000000ff147230 */ /* 0x000fe20000004100 */
[----:B------:R-:W-:Y:S01]  /*8230*/  F2FP.F16.E4M3.UNPACK_B R0, R9.H1 ;  /* 0x00000009ff00723e */ /* 0x000fe200030006ff */
[----:B------:R-:W-:-:S02]  /*8240*/  HADD2.F32 R30, -RZ, R4.H1_H1 ;  /* 0x30000004ff1e7230 */ /* 0x000fc40000004100 */
[C---:B------:R-:W-:Y:S01]  /*8250*/  FFMA R14, R16.reuse, R14, R211 ;  /* 0x0000000e100e7223 */ /* 0x040fe200000000d3 */
[----:B------:R-:W-:Y:S01]  /*8260*/  HADD2.F32 R28, -RZ, R4.H0_H0 ;  /* 0x20000004ff1c7230 */ /* 0x000fe20000004100 */
[----:B------:R-:W-:Y:S01]  /*8270*/  F2FP.F16.E4M3.UNPACK_B R4, R8.H1 ;  /* 0x00000008ff04723e */ /* 0x000fe200030006ff */
[--C-:B------:R-:W-:Y:S02]  /*8280*/  HADD2.F32 R24, -RZ, R0.reuse.H0_H0 ;  /* 0x20000000ff187230 */ /* 0x100fe40000004100 */
[----:B------:R-:W-:Y:S01]  /*8290*/  FFMA R20, R16, R20, R3 ;  /* 0x0000001410147223 */ /* 0x000fe20000000003 */
[----:B------:R-:W-:Y:S02]  /*82a0*/  HADD2.F32 R0, -RZ, R0.H1_H1 ;  /* 0x30000000ff007230 */ /* 0x000fe40000004100 */
[----:B------:R-:W-:Y:S01]  /*82b0*/  FMUL R3, R2, R208 ;  /* 0x000000d002037220 */ /* 0x000fe20000400000 */
[----:B------:R-:W-:Y:S01]  /*82c0*/  FFMA R30, R16, R30, R5 ;  /* 0x0000001e101e7223 */ /* 0x000fe20000000005 */
[----:B------:R-:W-:Y:S01]  /*82d0*/  MOV R5, 0x3bbb989d ;  /* 0x3bbb989d00057802 */ /* 0x000fe20000000f00 */
[----:B------:R-:W-:-:S02]  /*82e0*/  HADD2.F32 R32, -RZ, R4.H0_H0 ;  /* 0x20000004ff207230 */ /* 0x000fc40000004100 */
[----:B------:R-:W-:Y:S01]  /*82f0*/  FFMA R26, R16, R0, R3 ;  /* 0x00000000101a7223 */ /* 0x000fe20000000003 */
[----:B------:R-:W-:Y:S02]  /*8300*/  HADD2.F32 R4, -RZ, R4.H1_H1 ;  /* 0x30000004ff047230 */ /* 0x000fe40000004100 */
[----:B------:R-:W-:Y:S01]  /*8310*/  FMUL R3, R2, R204 ;  /* 0x000000cc02037220 */ /* 0x000fe20000400000 */
[----:B------:R-:W-:Y:S01]  /*8320*/  MOV R0, 0x437c0000 ;  /* 0x437c000000007802 */ /* 0x000fe20000000f00 */
[----:B------:R-:W-:Y:S01]  /*8330*/  FFMA.SAT R13, -R14, R5, 0.5 ;  /* 0x3f0000000e0d7423 */ /* 0x000fe20000002105 */
[----:B------:R-:W-:Y:S01]  /*8340*/  F2FP.F16.E4M3.UNPACK_B R15, R7 ;  /* 0x00000007ff0f723e */ /* 0x000fe200020006ff */
[C---:B------:R-:W-:Y:S01]  /*8350*/  FFMA R34, R16.reuse, R4, R3 ;  /* 0x0000000410227223 */ /* 0x040fe20000000003 */
[----:B------:R-:W-:Y:S01]  /*8360*/  FFMA R24, R16, R24, R209 ;  /* 0x0000001810187223 */ /* 0x000fe200000000d1 */
[----:B------:R-:W-:Y:S01]  /*8370*/  FFMA.RM R3, R13, R0, 12582913 ;  /* 0x4b4000010d037423 */ /* 0x000fe20000004000 */
[----:B------:R-:W-:Y:S01]  /*8380*/  FFMA.SAT R21, -R20, R5, 0.5 ;  /* 0x3f00000014157423 */ /* 0x000fe20000002105 */
[----:B------:R-:W-:-:S02]  /*8390*/  HADD2.F32 R36, -RZ, R15.H0_H0 ;  /* 0x2000000fff247230 */ /* 0x000fc40000004100 */
[----:B------:R-:W-:Y:S01]  /*83a0*/  FMUL R13, R2, R202 ;  /* 0x000000ca020d7220 */ /* 0x000fe20000400000 */
[----:B------:R-:W-:Y:S02]  /*83b0*/  HADD2.F32 R38, -RZ, R15.H1_H1 ;  /* 0x3000000fff267230 */ /* 0x000fe40000004100 */
[----:B------:R-:W-:Y:S01]  /*83c0*/  FADD R15, R3, -12583039 ;  /* 0xcb40007f030f7421 */ /* 0x000fe20000000000 */
[----:B------:R-:W-:Y:S01]  /*83d0*/  FFMA.SAT R25, -R24, R5, 0.5 ;  /* 0x3f00000018197423 */ /* 0x000fe20000002105 */
[----:B------:R-:W-:Y:S01]  /*83e0*/  FFMA.RM R4, R21, R0, 12582913 ;  /* 0x4b40000115047423 */ /* 0x000fe20000004000 */
[----:B------:R-:W-:Y:S01]  /*83f0*/  FMUL R207, R2, R207 ;  /* 0x000000cf02cf7220 */ /* 0x000fe20000400000 */
[----:B------:R-:W-:Y:S01]  /*8400*/  FFMA R15, -R14, 1.4426950216293334961, -R15 ;  /* 0x3fb8aa3b0e0f7823 */ /* 0x000fe2000000090f */
[----:B------:R-:W-:Y:S01]  /*8410*/  FFMA R38, R16, R38, R13 ;  /* 0x0000002610267223 */ /* 0x000fe2000000000d */
[----:B------:R-:W-:Y:S01]  /*8420*/  FFMA.RM R13, R25, R0, 12582913 ;  /* 0x4b400001190d7423 */ /* 0x000fe20000004000 */
[----:B------:R-:W-:Y:S01]  /*8430*/  FADD R21, R4, -12583039 ;  /* 0xcb40007f04157421 */ /* 0x000fe20000000000 */
[----:B------:R-:W-:Y:S01]  /*8440*/  FFMA R14, -R14, 1.925963033500011079e-08, R15 ;  /* 0x32a570600e0e7823 */ /* 0x000fe2000000010f */
[----:B------:R-:W-:Y:S01]  /*8450*/  FFMA R28, R16, R28, R207 ;  /* 0x0000001c101c7223 */ /* 0x000fe200000000cf */
[----:B------:R-:W-:Y:S01]  /*8460*/  FADD R15, R13, -12583039 ;  /* 0xcb40007f0d0f7421 */ /* 0x000fe20000000000 */
[----:B------:R-:W-:Y:S01]  /*8470*/  FFMA R21, -R20, 1.4426950216293334961, -R21 ;  /* 0x3fb8aa3b14157823 */ /* 0x000fe20000000915 */
[----:B------:R-:W-:Y:S01]  /*8480*/  F2FP.F16.E4M3.UNPACK_B R27, R7.H1 ;  /* 0x00000007ff1b723e */ /* 0x000fe200030006ff */
[-C--:B------:R-:W-:Y:S01]  /*8490*/  FFMA.SAT R25, -R26, R5.reuse, 0.5 ;  /* 0x3f0000001a197423 */ /* 0x080fe20000002105 */
[----:B------:R-:W-:Y:S01]  /*84a0*/  FFMA R15, -R24, 1.4426950216293334961, -R15 ;  /* 0x3fb8aa3b180f7823 */ /* 0x000fe2000000090f */
[----:B------:R-:W-:Y:S01]  /*84b0*/  FFMA R20, -R20, 1.925963033500011079e-08, R21 ;  /* 0x32a5706014147823 */ /* 0x000fe20000000115 */
[----:B------:R-:W-:Y:S01]  /*84c0*/  FFMA.SAT R21, -R28, R5, 0.5 ;  /* 0x3f0000001c157423 */ /* 0x000fe20000002105 */
[----:B------:R-:W-:-:S02]  /*84d0*/  HADD2.F32 R42, -RZ, R27.H1_H1 ;  /* 0x3000001bff2a7230 */ /* 0x000fc40000004100 */
[----:B------:R-:W-:Y:S01]  /*84e0*/  FFMA R24, -R24, 1.925963033500011079e-08, R15 ;  /* 0x32a5706018187823 */ /* 0x000fe2000000010f */
[----:B------:R-:W-:Y:S01]  /*84f0*/  FFMA.RM R15, R25, R0, 12582913 ;  /* 0x4b400001190f7423 */ /* 0x000fe20000004000 */
[----:B------:R-:W-:Y:S01]  /*8500*/  FMUL R25, R2, R200 ;  /* 0x000000c802197220 */ /* 0x000fe20000400000 */
[----:B------:R-:W-:Y:S01]  /*8510*/  FFMA.RM R21, R21, R0, 12582913 ;  /* 0x4b40000115157423 */ /* 0x000fe20000004000 */
[----:B------:R-:W-:Y:S02]  /*8520*/  HADD2.F32 R40, -RZ, R27.H0_H0 ;  /* 0x2000001bff287230 */ /* 0x000fe40000004100 */
[----:B------:R-:W-:Y:S01]  /*8530*/  FADD R27, R15, -12583039 ;  /* 0xcb40007f0f1b7421 */ /* 0x000fe20000000000 */
[----:B------:R-:W-:Y:S01]  /*8540*/  FFMA R42, R16, R42, R25 ;  /* 0x0000002a102a7223 */ /* 0x000fe20000000019 */
[----:B------:R-:W-:Y:S01]  /*8550*/  FADD R25, R21, -12583039 ;  /* 0xcb40007f15197421 */ /* 0x000fe20000000000 */
[----:B------:R-:W-:Y:S01]  /*8560*/  FFMA.SAT R29, -R30, R5, 0.5 ;  /* 0x3f0000001e1d7423 */ /* 0x000fe20000002105 */
[----:B------:R-:W-:Y:S01]  /*8570*/  F2FP.F16.E4M3.UNPACK_B R37, R6 ;  /* 0x00000006ff25723e */ /* 0x000fe200020006ff */
[----:B------:R-:W-:Y:S01]  /*8580*/  FFMA R27, -R26, 1.4426950216293334961, -R27 ;  /* 0x3fb8aa3b1a1b7823 */ /* 0x000fe2000000091b */
[----:B------:R-:W-:Y:S01]  /*8590*/  FFMA R25, -R28, 1.4426950216293334961, -R25 ;  /* 0x3fb8aa3b1c197823 */ /* 0x000fe20000000919 */
[----:B------:R-:W-:Y:S01]  /*85a0*/  FFMA.RM R31, R29, R0, 12582913 ;  /* 0x4b4000011d1f7423 */ /* 0x000fe20000004000 */
[C---:B------:R-:W-:Y:S01]  /*85b0*/  FMUL R205, R2.reuse, R205 ;  /* 0x000000cd02cd7220 */ /* 0x040fe20000400000 */
[----:B------:R-:W-:Y:S01]  /*85c0*/  FMUL R203, R2, R203 ;  /* 0x000000cb02cb7220 */ /* 0x000fe20000400000 */
[----:B------:R-:W-:Y:S01]  /*85d0*/  FFMA R29, -R28, 1.925963033500011079e-08, R25 ;  /* 0x32a570601c1d7823 */ /* 0x000fe20000000119 */
[----:B------:R-:W-:Y:S01]  /*85e0*/  FFMA.SAT R25, -R34, R5, 0.5 ;  /* 0x3f00000022197423 */ /* 0x000fe20000002105 */
[----:B------:R-:W-:Y:S01]  /*85f0*/  FFMA R27, -R26, 1.925963033500011079e-08, R27 ;  /* 0x32a570601a1b7823 */ /* 0x000fe2000000011b */
[----:B------:R-:W-:-:S02]  /*8600*/  HADD2.F32 R26, -RZ, R37.H0_H0 ;  /* 0x20000025ff1a7230 */ /* 0x000fc40000004100 */
[----:B------:R-:W-:Y:S01]  /*8610*/  FFMA R32, R16, R32, R205 ;  /* 0x0000002010207223 */ /* 0x000fe200000000cd */
[----:B------:R-:W-:Y:S02]  /*8620*/  HADD2.F32 R28, -RZ, R37.H1_H1 ;  /* 0x30000025ff1c7230 */ /* 0x000fe40000004100 */
[----:B------:R-:W-:Y:S01]  /*8630*/  FFMA.RM R37, R25, R0, 12582913 ;  /* 0x4b40000119257423 */ /* 0x000fe20000004000 */
[----:B------:R-:W-:Y:S01]  /*8640*/  FMUL R25, R2, R198 ;  /* 0x000000c602197220 */ /* 0x000fe20000400000 */
[----:B------:R-:W-:Y:S01]  /*8650*/  FFMA R36, R16, R36, R203 ;  /* 0x0000002410247223 */ /* 0x000fe200000000cb */
[-C--:B------:R-:W-:Y:S01]  /*8660*/  FFMA.SAT R35, -R32, R5.reuse, 0.5 ;  /* 0x3f00000020237423 */ /* 0x080fe20000002105 */
[----:B------:R1:W-:Y:S01]  /*8670*/  MUFU.EX2 R46, R29 ;  /* 0x0000001d002e7308 */ /* 0x0003e20000000800 */
[----:B------:R-:W-:Y:S01]  /*8680*/  FFMA R28, R16, R28, R25 ;  /* 0x0000001c101c7223 */ /* 0x000fe20000000019 */
[----:B------:R-:W-:Y:S01]  /*8690*/  FFMA.SAT R25, -R36, R5, 0.5 ;  /* 0x3f00000024197423 */ /* 0x000fe20000002105 */
[-C--:B------:R-:W-:Y:S01]  /*86a0*/  FFMA.RM R35, R35, R0.reuse, 12582913 ;  /* 0x4b40000123237423 */ /* 0x080fe20000004000 */
[----:B------:R-:W-:Y:S01]  /*86b0*/  FMUL R201, R2, R201 ;  /* 0x000000c902c97220 */ /* 0x000fe20000400000 */
[----:B------:R-:W-:Y:S01]  /*86c0*/  FADD R33, R31, -12583039 ;  /* 0xcb40007f1f217421 */ /* 0x000fe20000000000 */
[----:B------:R-:W-:Y:S01]  /*86d0*/  FADD R39, R37, -12583039 ;  /* 0xcb40007f25277421 */ /* 0x000fe20000000000 */
[-C--:B------:R-:W-:Y:S01]  /*86e0*/  FFMA.SAT R41, -R38, R5.reuse, 0.5 ;  /* 0x3f00000026297423 */ /* 0x080fe20000002105 */
[----:B------:R2:W-:Y:S01]  /*86f0*/  MUFU.EX2 R44, R27 ;  /* 0x0000001b002c7308 */ /* 0x0005e20000000800 */
[----:B-1----:R-:W-:Y:S01]  /*8700*/  FFMA.RM R29, R25, R0, 12582913 ;  /* 0x4b400001191d7423 */ /* 0x002fe20000004000 */
[----:B------:R-:W-:Y:S01]  /*8710*/  FFMA R40, R16, R40, R201 ;  /* 0x0000002810287223 */ /* 0x000fe200000000c9 */
[----:B------:R-:W-:Y:S01]  /*8720*/  FFMA R33, -R30, 1.4426950216293334961, -R33 ;  /* 0x3fb8aa3b1e217823 */ /* 0x000fe20000000921 */
[----:B------:R-:W-:Y:S01]  /*8730*/  FFMA R39, -R34, 1.4426950216293334961, -R39 ;  /* 0x3fb8aa3b22277823 */ /* 0x000fe20000000927 */
[----:B------:R-:W-:Y:S01]  /*8740*/  FADD R25, R29, -12583039 ;  /* 0xcb40007f1d197421 */ /* 0x000fe20000000000 */
[----:B------:R-:W-:Y:S01]  /*8750*/  FFMA.SAT R43, -R40, R5, 0.5 ;  /* 0x3f000000282b7423 */ /* 0x000fe20000002105 */
[----:B------:R-:W-:Y:S01]  /*8760*/  FFMA R33, -R30, 1.925963033500011079e-08, R33 ;  /* 0x32a570601e217823 */ /* 0x000fe20000000121 */
[----:B------:R-:W-:Y:S01]  /*8770*/  FFMA R39, -R34, 1.925963033500011079e-08, R39 ;  /* 0x32a5706022277823 */ /* 0x000fe20000000127 */
[----:B--2---:R-:W-:Y:S01]  /*8780*/  FADD R27, R35, -12583039 ;  /* 0xcb40007f231b7421 */ /* 0x004fe20000000000 */
[----:B------:R-:W-:Y:S01]  /*8790*/  FFMA R25, -R36, 1.4426950216293334961, -R25 ;  /* 0x3fb8aa3b24197823 */ /* 0x000fe20000000919 */
[-C--:B------:R-:W-:Y:S01]  /*87a0*/  FFMA.RM R45, R43, R0.reuse, 12582913 ;  /* 0x4b4000012b2d7423 */ /* 0x080fe20000004000 */
[----:B------:R-:W-:Y:S01]  /*87b0*/  FMUL R197, R2, R197 ;  /* 0x000000c502c57220 */ /* 0x000fe20000400000 */
[----:B------:R-:W-:Y:S01]  /*87c0*/  FFMA R27, -R32, 1.4426950216293334961, -R27 ;  /* 0x3fb8aa3b201b7823 */ /* 0x000fe2000000091b */
[----:B------:R-:W-:Y:S01]  /*87d0*/  FFMA R36, -R36, 1.925963033500011079e-08, R25 ;  /* 0x32a5706024247823 */ /* 0x000fe20000000119 */
[----:B------:R-:W-:Y:S01]  /*87e0*/  FFMA.SAT R25, -R42, R5, 0.5 ;  /* 0x3f0000002a197423 */ /* 0x000fe20000002105 */
[----:B------:R-:W-:Y:S01]  /*87f0*/  FFMA.RM R41, R41, R0, 12582913 ;  /* 0x4b40000129297423 */ /* 0x000fe20000004000 */
[----:B------:R-:W-:Y:S01]  /*8800*/  FFMA R27, -R32, 1.925963033500011079e-08, R27 ;  /* 0x32a57060201b7823 */ /* 0x000fe2000000011b */
[----:B------:R-:W-:Y:S01]  /*8810*/  F2FP.F16.E4M3.UNPACK_B R32, R6.H1 ;  /* 0x00000006ff20723e */ /* 0x000fe200030006ff */
[----:B------:R-:W-:Y:S01]  /*8820*/  FFMA.RM R47, R25, R0, 12582913 ;  /* 0x4b400001192f7423 */ /* 0x000fe20000004000 */
[C---:B------:R-:W-:Y:S01]  /*8830*/  FMUL R25, R2.reuse, R196 ;  /* 0x000000c402197220 */ /* 0x040fe20000400000 */
[----:B------:R-:W1:Y:S01]  /*8840*/  MUFU.EX2 R14, R14 ;  /* 0x0000000e000e7308 */ /* 0x000e620000000800 */
[----:B------:R-:W-:Y:S01]  /*8850*/  FMUL R199, R2, R199 ;  /* 0x000000c702c77220 */ /* 0x000fe20000400000 */
[----:B------:R-:W-:-:S02]  /*8860*/  HADD2.F32 R30, -RZ, R32.H0_H0 ;  /* 0x20000020ff1e7230 */ /* 0x000fc40000004100 */
[-C--:B------:R-:W-:Y:S01]  /*8870*/  FFMA.SAT R51, -R28, R5.reuse, 0.5 ;  /* 0x3f0000001c337423 */ /* 0x080fe20000002105 */
[----:B------:R-:W-:Y:S02]  /*8880*/  HADD2.F32 R32, -RZ, R32.H1_H1 ;  /* 0x30000020ff207230 */ /* 0x000fe40000004100 */
[C---:B------:R-:W-:Y:S01]  /*8890*/  FFMA R26, R16.reuse, R26, R199 ;  /* 0x0000001a101a7223 */ /* 0x040fe200000000c7 */
[----:B------:R-:W-:Y:S01]  /*88a0*/  SHF.L.U32 R3, R3, 0x17, RZ ;  /* 0x0000001703037819 */ /* 0x000fe200000006ff */
[C---:B------:R-:W-:Y:S01]  /*88b0*/  FFMA R30, R16.reuse, R30, R197 ;  /* 0x0000001e101e7223 */ /* 0x040fe200000000c5 */
[----:B------:R2:W-:Y:S01]  /*88c0*/  MUFU.EX2 R34, R39 ;  /* 0x0000002700227308 */ /* 0x0005e20000000800 */
[----:B------:R-:W-:Y:S01]  /*88d0*/  FFMA R32, R16, R32, R25 ;  /* 0x0000002010207223 */ /* 0x000fe20000000019 */
[-C--:B------:R-:W-:Y:S01]  /*88e0*/  FFMA.SAT R25, -R26, R5.reuse, 0.5 ;  /* 0x3f0000001a197423 */ /* 0x080fe20000002105 */
[-C--:B------:R-:W-:Y:S01]  /*88f0*/  FFMA.SAT R53, -R30, R5.reuse, 0.5 ;  /* 0x3f0000001e357423 */ /* 0x080fe20000002105 */
[-C--:B------:R-:W-:Y:S01]  /*8900*/  FFMA.RM R51, R51, R0.reuse, 12582913 ;  /* 0x4b40000133337423 */ /* 0x080fe20000004000 */
[----:B------:R-:W-:Y:S01]  /*8910*/  FFMA.SAT R55, -R32, R5, 0.5 ;  /* 0x3f00000020377423 */ /* 0x000fe20000002105 */
[-C--:B------:R-:W-:Y:S01]  /*8920*/  FFMA.RM R25, R25, R0.reuse, 12582913 ;  /* 0x4b40000119197423 */ /* 0x080fe20000004000 */
[-C--:B------:R-:W-:Y:S01]  /*8930*/  FFMA.RM R53, R53, R0.reuse, 12582913 ;  /* 0x4b40000135357423 */ /* 0x080fe20000004000 */
[----:B------:R3:W-:Y:S01]  /*8940*/  MUFU.EX2 R48, R33 ;  /* 0x0000002100307308 */ /* 0x0007e20000000800 */
[----:B--2---:R-:W-:Y:S01]  /*8950*/  FADD R39, R45, -12583039 ;  /* 0xcb40007f2d277421 */ /* 0x004fe20000000000 */
[----:B------:R-:W-:Y:S01]  /*8960*/  FFMA.RM R55, R55, R0, 12582913 ;  /* 0x4b40000137377423 */ /* 0x000fe20000004000 */
[----:B------:R-:W-:Y:S01]  /*8970*/  FADD R5, R51, -12583039 ;  /* 0xcb40007f33057421 */ /* 0x000fe20000000000 */
[----:B------:R-:W-:Y:S01]  /*8980*/  FADD R49, R47, -12583039 ;  /* 0xcb40007f2f317421 */ /* 0x000fe20000000000 */
[----:B------:R-:W-:Y:S01]  /*8990*/  FFMA R39, -R40, 1.4426950216293334961, -R39 ;  /* 0x3fb8aa3b28277823 */ /* 0x000fe20000000927 */
[----:B------:R-:W-:Y:S01]  /*89a0*/  FADD R57, R55, -12583039 ;  /* 0xcb40007f37397421 */ /* 0x000fe20000000000 */
[----:B------:R-:W-:Y:S01]  /*89b0*/  FFMA R5, -R28, 1.4426950216293334961, -R5 ;  /* 0x3fb8aa3b1c057823 */ /* 0x000fe20000000905 */
[----:B------:R-:W-:Y:S01]  /*89c0*/  FFMA R49, -R42, 1.4426950216293334961, -R49 ;  /* 0x3fb8aa3b2a317823 */ /* 0x000fe20000000931 */
[----:B---3--:R-:W-:Y:S01]  /*89d0*/  FADD R33, R41, -12583039 ;  /* 0xcb40007f29217421 */ /* 0x008fe20000000000 */
[----:B------:R-:W-:Y:S01]  /*89e0*/  FFMA R39, -R40, 1.925963033500011079e-08, R39 ;  /* 0x32a5706028277823 */ /* 0x000fe20000000127 */
[----:B-1----:R-:W-:Y:S01]  /*89f0*/  FFMA R40, R3, R14, 1 ;  /* 0x3f80000003287423 */ /* 0x002fe2000000000e */
[----:B------:R-:W-:Y:S01]  /*8a00*/  FFMA R57, -R32, 1.4426950216293334961, -R57 ;  /* 0x3fb8aa3b20397823 */ /* 0x000fe20000000939 */
[----:B------:R-:W-:Y:S01]  /*8a10*/  FFMA R33, -R38, 1.4426950216293334961, -R33 ;  /* 0x3fb8aa3b26217823 */ /* 0x000fe20000000921 */
[----:B------:R-:W-:Y:S01]  /*8a20*/  FFMA R28, -R28, 1.925963033500011079e-08, R5 ;  /* 0x32a570601c1c7823 */ /* 0x000fe20000000105 */
[----:B------:R-:W-:Y:S01]  /*8a30*/  SHF.L.U32 R5, R4, 0x17, RZ ;  /* 0x0000001704057819 */ /* 0x000fe200000006ff */
[----:B------:R-:W1:Y:S01]  /*8a40*/  MUFU.EX2 R20, R20 ;  /* 0x0000001400147308 */ /* 0x000e620000000800 */
[----:B------:R-:W-:Y:S01]  /*8a50*/  FFMA R33, -R38, 1.925963033500011079e-08, R33 ;  /* 0x32a5706026217823 */ /* 0x000fe20000000121 */
[----:B------:R-:W-:Y:S01]  /*8a60*/  FFMA R49, -R42, 1.925963033500011079e-08, R49 ;  /* 0x32a570602a317823 */ /* 0x000fe20000000131 */
[----:B------:R-:W-:Y:S01]  /*8a70*/  FFMA R57, -R32, 1.925963033500011079e-08, R57 ;  /* 0x32a5706020397823 */ /* 0x000fe20000000139 */
[----:B------:R-:W-:Y:S01]  /*8a80*/  IADD3 R4, R40, 0x1800000, RZ ;  /* 0x0180000028047810 */ /* 0x000fe20007ffe0ff */
[----:B------:R-:W-:Y:S01]  /*8a90*/  BSSY B1, `(.L_x_114) ;  /* 0x000003a000017945 */ /* 0x000fe20003800000 */
[----:B------:R-:W-:-:S02]  /*8aa0*/  SHF.L.U32 R21, R21, 0x17, RZ ;  /* 0x0000001715157819 */ /* 0x000fc400000006ff */
[----:B------:R2:W-:Y:S01]  /*8ab0*/  MUFU.EX2 R38, R39 ;  /* 0x0000002700267308 */ /* 0x0005e20000000800 */
[----:B------:R-:W-:Y:S02]  /*8ac0*/  LOP3.LUT R4, R4, 0x7f800000, RZ, 0xc0, !PT ;  /* 0x7f80000004047812 */ /* 0x000fe400078ec0ff */
[----:B------:R-:W-:Y:S01]  /*8ad0*/  SHF.L.U32 R13, R13, 0x17, RZ ;  /* 0x000000170d0d7819 */ /* 0x000fe200000006ff */
[----:B------:R-:W-:Y:S01]  /*8ae0*/  FFMA R46, R21, R46, 1 ;  /* 0x3f800000152e7423 */ /* 0x000fe2000000002e */
[----:B------:R-:W-:Y:S02]  /*8af0*/  ISETP.GT.U32.AND P2, PT, R4, 0x1ffffff, PT ;  /* 0x01ffffff0400780c */ /* 0x000fe40003f44070 */
[----:B------:R-:W-:Y:S01]  /*8b00*/  SHF.L.U32 R15, R15, 0x17, RZ ;  /* 0x000000170f0f7819 */ /* 0x000fe200000006ff */
[----:B------:R3:W4:Y:S01]  /*8b10*/  MUFU.EX2 R43, R33 ;  /* 0x00000021002b7308 */ /* 0x0007220000000800 */
[----:B--2---:R-:W-:Y:S01]  /*8b20*/  FADD R39, R53, -12583039 ;  /* 0xcb40007f35277421 */ /* 0x004fe20000000000 */
[----:B-1----:R-:W-:Y:S01]  /*8b30*/  FFMA R59, R5, R20, 1 ;  /* 0x3f800000053b7423 */ /* 0x002fe20000000014 */
[----:B------:R-:W-:-:S02]  /*8b40*/  SHF.L.U32 R21, R25, 0x17, RZ ;  /* 0x0000001719157819 */ /* 0x000fc400000006ff */
[C---:B------:R-:W-:Y:S01]  /*8b50*/  FFMA R39, -R30.reuse, 1.4426950216293334961, -R39 ;  /* 0x3fb8aa3b1e277823 */ /* 0x040fe20000000927 */
[----:B------:R-:W-:Y:S02]  /*8b60*/  SHF.L.U32 R32, R35, 0x17, RZ ;  /* 0x0000001723207819 */ /* 0x000fe400000006ff */
[----:B------:R-:W1:Y:S01]  /*8b70*/  MUFU.EX2 R24, R24 ;  /* 0x0000001800187308 */ /* 0x000e620000000800 */
[----:B---3--:R-:W-:Y:S01]  /*8b80*/  FADD R33, R25, -12583039 ;  /* 0xcb40007f19217421 */ /* 0x008fe20000000000 */
[----:B------:R-:W-:Y:S01]  /*8b90*/  FFMA R30, -R30, 1.925963033500011079e-08, R39 ;  /* 0x32a570601e1e7823 */ /* 0x000fe20000000127 */
[----:B------:R-:W-:Y:S01]  /*8ba0*/  SHF.L.U32 R39, R31, 0x17, RZ ;  /* 0x000000171f277819 */ /* 0x000fe200000006ff */
[----:B------:R-:W-:Y:S01]  /*8bb0*/  FFMA R31, R15, R44, 1 ;  /* 0x3f8000000f1f7423 */ /* 0x000fe2000000002c */
[C---:B------:R-:W-:Y:S01]  /*8bc0*/  FFMA R33, -R26.reuse, 1.4426950216293334961, -R33 ;  /* 0x3fb8aa3b1a217823 */ /* 0x040fe20000000921 */
[----:B------:R-:W-:Y:S02]  /*8bd0*/  SHF.L.U32 R14, R41, 0x17, RZ ;  /* 0x00000017290e7819 */ /* 0x000fe400000006ff */
[----:B------:R-:W2:Y:S01]  /*8be0*/  MUFU.EX2 R27, R27 ;  /* 0x0000001b001b7308 */ /* 0x000ea20000000800 */
[----:B------:R-:W-:Y:S01]  /*8bf0*/  FFMA R33, -R26, 1.925963033500011079e-08, R33 ;  /* 0x32a570601a217823 */ /* 0x000fe20000000121 */
[----:B------:R-:W-:Y:S01]  /*8c00*/  SHF.L.U32 R15, R45, 0x17, RZ ;  /* 0x000000172d0f7819 */ /* 0x000fe200000006ff */
[----:B------:R-:W-:Y:S01]  /*8c10*/  FFMA R39, R39, R48, 1 ;  /* 0x3f80000027277423 */ /* 0x000fe20000000030 */
[----:B------:R-:W-:Y:S01]  /*8c20*/  SHF.L.U32 R20, R47, 0x17, RZ ;  /* 0x000000172f147819 */ /* 0x000fe200000006ff */
[----:B----4-:R-:W-:Y:S01]  /*8c30*/  FFMA R14, R14, R43, 1 ;  /* 0x3f8000000e0e7423 */ /* 0x010fe2000000002b */
[----:B------:R-:W-:Y:S01]  /*8c40*/  SHF.L.U32 R25, R53, 0x17, RZ ;  /* 0x0000001735197819 */ /* 0x000fe200000006ff */
[----:B------:R-:W-:Y:S01]  /*8c50*/  FFMA R15, R15, R38, 1 ;  /* 0x3f8000000f0f7423 */ /* 0x000fe20000000026 */
[----:B------:R-:W3:Y:S01]  /*8c60*/  MUFU.EX2 R36, R36 ;  /* 0x0000002400247308 */ /* 0x000ee20000000800 */
[----:B-1----:R-:W-:Y:S01]  /*8c70*/  FFMA R42, R13, R24, 1 ;  /* 0x3f8000000d2a7423 */ /* 0x002fe20000000018 */
[----:B------:R-:W-:-:S02]  /*8c80*/  SHF.L.U32 R13, R29, 0x17, RZ ;  /* 0x000000171d0d7819 */ /* 0x000fc400000006ff */
[----:B------:R-:W-:Y:S02]  /*8c90*/  SHF.L.U32 R24, R51, 0x17, RZ ;  /* 0x0000001733187819 */ /* 0x000fe400000006ff */
[----:B------:R-:W-:Y:S02]  /*8ca0*/  SHF.L.U32 R26, R55, 0x17, RZ ;  /* 0x00000017371a7819 */ /* 0x000fe400000006ff */
[----:B------:R-:W1:Y:S01]  /*8cb0*/  MUFU.EX2 R49, R49 ;  /* 0x0000003100317308 */ /* 0x000e620000000800 */
[----:B--2---:R-:W-:-:S07]  /*8cc0*/  FFMA R32, R32, R27, 1 ;  /* 0x3f80000020207423 */ /* 0x004fce000000001b */
[----:B------:R2:W4:Y:S01]  /*8cd0*/  MUFU.EX2 R0, R33 ;  /* 0x0000002100007308 */ /* 0x0005220000000800 */
[----:B---3--:R-:W-:-:S07]  /*8ce0*/  FFMA R13, R13, R36, 1 ;  /* 0x3f8000000d0d7423 */ /* 0x008fce0000000024 */
[----:B------:R-:W3:Y:S01]  /*8cf0*/  MUFU.EX2 R3, R28 ;  /* 0x0000001c00037308 */ /* 0x000ee20000000800 */
[----:B--2---:R-:W-:Y:S01]  /*8d00*/  SHF.L.U32 R33, R37, 0x17, RZ ;  /* 0x0000001725217819 */ /* 0x004fe200000006ff */
[----:B-1----:R-:W-:-:S04]  /*8d10*/  FFMA R20, R20, R49, 1 ;  /* 0x3f80000014147423 */ /* 0x002fc80000000031 */
[----:B------:R-:W-:Y:S02]  /*8d20*/  FFMA R33, R33, R34, 1 ;  /* 0x3f80000021217423 */ /* 0x000fe40000000022 */
[----:B------:R-:W1:Y:S01]  /*8d30*/  MUFU.EX2 R30, R30 ;  /* 0x0000001e001e7308 */ /* 0x000e620000000800 */
[----:B----4-:R-:W-:-:S07]  /*8d40*/  FFMA R21, R21, R0, 1 ;  /* 0x3f80000015157423 */ /* 0x010fce0000000000 */
[----:B------:R-:W2:Y:S01]  /*8d50*/  MUFU.EX2 R57, R57 ;  /* 0x0000003900397308 */ /* 0x000ea20000000800 */
[----:B---3--:R-:W-:Y:S01]  /*8d60*/  FFMA R24, R24, R3, 1 ;  /* 0x3f80000018187423 */ /* 0x008fe20000000003 */
[----:B-1----:R-:W-:Y:S01]  /*8d70*/  FFMA R25, R25, R30, 1 ;  /* 0x3f80000019197423 */ /* 0x002fe2000000001e */
[----:B--2---:R-:W-:Y:S01]  /*8d80*/  FFMA R26, R26, R57, 1 ;  /* 0x3f8000001a1a7423 */ /* 0x004fe20000000039 */
[----:B------:R-:W-:Y:S06]  /*8d90*/  @P2 BRA `(.L_x_115) ;  /* 0x0000000000142947 */ /* 0x000fec0003800000 */
[----:B------:R-:W-:Y:S02]  /*8da0*/  MOV R0, R40 ;  /* 0x0000002800007202 */ /* 0x000fe40000000f00 */
[----:B------:R-:W-:-:S07]  /*8db0*/  MOV R4, 0x8dd0 ;  /* 0x00008dd000047802 */ /* 0x000fce0000000f00 */
[----:B------:R-:W-:Y:S05]  /*8dc0*/  CALL.REL.NOINC `($__internal_0_$__cuda_sm20_rcp_rn_f32_slowpath) ;  /* 0x0000011c00087944 */ /* 0x000fea0003c00000 */
[----:B------:R-:W-:Y:S01]  /*8dd0*/  MOV R27, R0 ;  /* 0x00000000001b7202 */ /* 0x000fe20000000f00 */
[----:B------:R-:W-:Y:S06]  /*8de0*/  BRA `(.L_x_116) ;  /* 0x0000000000107947 */ /* 0x000fec0003800000 */
.L_x_115:
[----:B------:R-:W1:Y:S02]  /*8df0*/  MUFU.RCP R27, R40 ;  /* 0x00000028001b7308 */ /* 0x000e640000001000 */
[----:B-1----:R-:W-:-:S04]  /*8e00*/  FFMA R0, R40, R27, -1 ;  /* 0xbf80000028007423 */ /* 0x002fc8000000001b */
[----:B------:R-:W-:-:S04]  /*8e10*/  FADD.FTZ R0, -R0, -RZ ;  /* 0x800000ff00007221 */ /* 0x000fc80000010100 */
[----:B------:R-:W-:-:S07]  /*8e20*/  FFMA R27, R27, R0, R27 ;  /* 0x000000001b1b7223 */ /* 0x000fce000000001b */
.L_x_116:
[----:B------:R-:W-:Y:S05]  /*8e30*/  BSYNC B1 ;  /* 0x0000000000017941 */ /* 0x000fea0003800000 */
.L_x_114:
        /* <DEDUP_REMOVED lines=10> */
.L_x_118:
[----:B------:R-:W1:Y:S02]  /*8ee0*/  MUFU.RCP R28, R59 ;  /* 0x0000003b001c7308 */ /* 0x000e640000001000 */
[----:B-1----:R-:W-:-:S04]  /*8ef0*/  FFMA R0, R59, R28, -1 ;  /* 0xbf8000003b007423 */ /* 0x002fc8000000001c */
[----:B------:R-:W-:-:S04]  /*8f00*/  FADD.FTZ R3, -R0, -RZ ;  /* 0x800000ff00037221 */ /* 0x000fc80000010100 */
[----:B------:R-:W-:-:S07]  /*8f10*/  FFMA R28, R28, R3, R28 ;  /* 0x000000031c1c7223 */ /* 0x000fce000000001c */
.L_x_119:
[----:B------:R-:W-:Y:S05]  /*8f20*/  BSYNC B1 ;  /* 0x0000000000017941 */ /* 0x000fea0003800000 */
.L_x_117:
        /* <DEDUP_REMOVED lines=10> */
.L_x_121:
[----:B------:R-:W1:Y:S02]  /*8fd0*/  MUFU.RCP R29, R42 ;  /* 0x0000002a001d7308 */ /* 0x000e640000001000 */
[----:B-1----:R-:W-:-:S04]  /*8fe0*/  FFMA R0, R42, R29, -1 ;  /* 0xbf8000002a007423 */ /* 0x002fc8000000001d */
[----:B------:R-:W-:-:S04]  /*8ff0*/  FADD.FTZ R0, -R0, -RZ ;  /* 0x800000ff00007221 */ /* 0x000fc80000010100 */
[----:B------:R-:W-:-:S07]  /*9000*/  FFMA R29, R29, R0, R29 ;  /* 0x000000001d1d7223 */ /* 0x000fce000000001d */
.L_x_122:
[----:B------:R-:W-:Y:S05]  /*9010*/  BSYNC B1 ;  /* 0x0000000000017941 */ /* 0x000fea0003800000 */
.L_x_120:
        /* <DEDUP_REMOVED lines=10> */
.L_x_124:
[----:B------:R-:W1:Y:S02]  /*90c0*/  MUFU.RCP R30, R31 ;  /* 0x0000001f001e7308 */ /* 0x000e640000001000 */
[----:B-1----:R-:W-:-:S04]  /*90d0*/  FFMA R0, R31, R30, -1 ;  /* 0xbf8000001f007423 */ /* 0x002fc8000000001e */
[----:B------:R-:W-:-:S04]  /*90e0*/  FADD.FTZ R3, -R0, -RZ ;  /* 0x800000ff00037221 */ /* 0x000fc80000010100 */
[----:B------:R-:W-:-:S07]  /*90f0*/  FFMA R30, R30, R3, R30 ;  /* 0x000000031e1e7223 */ /* 0x000fce000000001e */
.L_x_125:
[----:B------:R-:W-:Y:S05]  /*9100*/  BSYNC B1 ;  /* 0x0000000000017941 */ /* 0x000fea0003800000 */
.L_x_123:
        /* <DEDUP_REMOVED lines=10> */
.L_x_127:
[----:B------:R-:W1:Y:S02]  /*91b0*/  MUFU.RCP R31, R46 ;  /* 0x0000002e001f7308 */ /* 0x000e640000001000 */
[----:B-1----:R-:W-:-:S04]  /*91c0*/  FFMA R0, R46, R31, -1 ;  /* 0xbf8000002e007423 */ /* 0x002fc8000000001f */
[----:B------:R-:W-:-:S04]  /*91d0*/  FADD.FTZ R0, -R0, -RZ ;  /* 0x800000ff00007221 */ /* 0x000fc80000010100 */
[----:B------:R-:W-:-:S07]  /*91e0*/  FFMA R31, R31, R0, R31 ;  /* 0x000000001f1f7223 */ /* 0x000fce000000001f */
.L_x_128:
[----:B------:R-:W-:Y:S05]  /*91f0*/  BSYNC B1 ;  /* 0x0000000000017941 */ /* 0x000fea0003800000 */
.L_x_126:
        /* <DEDUP_REMOVED lines=10> */
.L_x_130:
[----:B------:R-:W1:Y:S02]  /*92a0*/  MUFU.RCP R42, R39 ;  /* 0x00000027002a7308 */ /* 0x000e640000001000 */
[----:B-1----:R-:W-:-:S04]  /*92b0*/  FFMA R0, R39, R42, -1 ;  /* 0xbf80000027007423 */ /* 0x002fc8000000002a */
[----:B------:R-:W-:-:S04]  /*92c0*/  FADD.FTZ R3, -R0, -RZ ;  /* 0x800000ff00037221 */ /* 0x000fc80000010100 */
[----:B------:R-:W-:-:S07]  /*92d0*/  FFMA R42, R42, R3, R42 ;  /* 0x000000032a2a7223 */ /* 0x000fce000000002a */
.L_x_131:
[----:B------:R-:W-:Y:S05]  /*92e0*/  BSYNC B1 ;  /* 0x0000000000017941 */ /* 0x000fea0003800000 */
.L_x_129:
        /* <DEDUP_REMOVED lines=10> */
.L_x_133:
[----:B------:R-:W1:Y:S02]  /*9390*/  MUFU.RCP R39, R32 ;  /* 0x0000002000277308 */ /* 0x000e640000001000 */
[----:B-1----:R-:W-:-:S04]  /*93a0*/  FFMA R0, R32, R39, -1 ;  /* 0xbf80000020007423 */ /* 0x002fc80000000027 */
[----:B------:R-:W-:-:S04]  /*93b0*/  FADD.FTZ R0, -R0, -RZ ;  /* 0x800000ff00007221 */ /* 0x000fc80000010100 */
[----:B------:R-:W-:-:S07]  /*93c0*/  FFMA R39, R39, R0, R39 ;  /* 0x0000000027277223 */ /* 0x000fce0000000027 */
.L_x_134:
[----:B------:R-:W-:Y:S05]  /*93d0*/  BSYNC B1 ;  /* 0x0000000000017941 */ /* 0x000fea0003800000 */
.L_x_132:
        /* <DEDUP_REMOVED lines=10> */
.L_x_136:
[----:B------:R-:W1:Y:S02]  /*9480*/  MUFU.RCP R32, R33 ;  /* 0x0000002100207308 */ /* 0x000e640000001000 */
[----:B-1----:R-:W-:-:S04]  /*9490*/  FFMA R0, R33, R32, -1 ;  /* 0xbf80000021007423 */ /* 0x002fc80000000020 */
[----:B------:R-:W-:-:S04]  /*94a0*/  FADD.FTZ R3, -R0, -RZ ;  /* 0x800000ff00037221 */ /* 0x000fc80000010100 */
[----:B------:R-:W-:-:S07]  /*94b0*/  FFMA R32, R32, R3, R32 ;  /* 0x0000000320207223 */ /* 0x000fce0000000020 */
.L_x_137:
[----:B------:R-:W-:Y:S05]  /*94c0*/  BSYNC B1 ;  /* 0x0000000000017941 */ /* 0x000fea0003800000 */
.L_x_135:
        /* <DEDUP_REMOVED lines=10> */
.L_x_139:
[----:B------:R-:W1:Y:S02]  /*9570*/  MUFU.RCP R0, R13 ;  /* 0x0000000d00007308 */ /* 0x000e640000001000 */
[----:B-1----:R-:W-:-:S04]  /*9580*/  FFMA R3, R13, R0, -1 ;  /* 0xbf8000000d037423 */ /* 0x002fc80000000000 */
[----:B------:R-:W-:-:S04]  /*9590*/  FADD.FTZ R3, -R3, -RZ ;  /* 0x800000ff03037221 */ /* 0x000fc80000010100 */
[----:B------:R-:W-:-:S07]  /*95a0*/  FFMA R33, R0, R3, R0 ;  /* 0x0000000300217223 */ /* 0x000fce0000000000 */
.L_x_140:
[----:B------:R-:W-:Y:S05]  /*95b0*/  BSYNC B1 ;  /* 0x0000000000017941 */ /* 0x000fea0003800000 */
.L_x_138:
        /* <DEDUP_REMOVED lines=10> */
.L_x_142:
[----:B------:R-:W1:Y:S02]  /*9660*/  MUFU.RCP R3, R14 ;  /* 0x0000000e00037308 */ /* 0x000e640000001000 */
[----:B-1----:R-:W-:-:S04]  /*9670*/  FFMA R0, R14, R3, -1 ;  /* 0xbf8000000e007423 */ /* 0x002fc80000000003 */
[----:B------:R-:W-:-:S04]  /*9680*/  FADD.FTZ R0, -R0, -RZ ;  /* 0x800000ff00007221 */ /* 0x000fc80000010100 */
[----:B------:R-:W-:-:S07]  /*9690*/  FFMA R44, R3, R0, R3 ;  /* 0x00000000032c7223 */ /* 0x000fce0000000003 */
.L_x_143:
[----:B------:R-:W-:Y:S05]  /*96a0*/  BSYNC B1 ;  /* 0x0000000000017941 */ /* 0x000fea0003800000 */
.L_x_141:
        /* <DEDUP_REMOVED lines=10> */
.L_x_145:
[----:B------:R-:W1:Y:S02]  /*9750*/  MUFU.RCP R0, R15 ;  /* 0x0000000f00007308 */ /* 0x000e640000001000 */
[----:B-1----:R-:W-:-:S04]  /*9760*/  FFMA R3, R15, R0, -1 ;  /* 0xbf8000000f037423 */ /* 0x002fc80000000000 */
[----:B------:R-:W-:-:S04]  /*9770*/  FADD.FTZ R3, -R3, -RZ ;  /* 0x800000ff03037221 */ /* 0x000fc80000010100 */
[----:B------:R-:W-:-:S07]  /*9780*/  FFMA R13, R0, R3, R0 ;  /* 0x00000003000d7223 */ /* 0x000fce0000000000 */
.L_x_146:
[----:B------:R-:W-:Y:S05]  /*9790*/  BSYNC B1 ;  /* 0x0000000000017941 */ /* 0x000fea0003800000 */
.L_x_144:
        /* <DEDUP_REMOVED lines=10> */
.L_x_148:
[----:B------:R-:W1:Y:S02]  /*9840*/  MUFU.RCP R3, R20 ;  /* 0x0000001400037308 */ /* 0x000e640000001000 */
[----:B-1----:R-:W-:-:S04]  /*9850*/  FFMA R0, R20, R3, -1 ;  /* 0xbf80000014007423 */ /* 0x002fc80000000003 */
[----:B------:R-:W-:-:S04]  /*9860*/  FADD.FTZ R0, -R0, -RZ ;  /* 0x800000ff00007221 */ /* 0x000fc80000010100 */
[----:B------:R-:W-:-:S07]  /*9870*/  FFMA R14, R3, R0, R3 ;  /* 0x00000000030e7223 */ /* 0x000fce0000000003 */
.L_x_149:
[----:B------:R-:W-:Y:S05]  /*9880*/  BSYNC B1 ;  /* 0x0000000000017941 */ /* 0x000fea0003800000 */
.L_x_147:
        /* <DEDUP_REMOVED lines=10> */
.L_x_151:
[----:B------:R-:W1:Y:S02]  /*9930*/  MUFU.RCP R0, R21 ;  /* 0x0000001500007308 */ /* 0x000e640000001000 */
[----:B-1----:R-:W-:-:S04]  /*9940*/  FFMA R3, R21, R0, -1 ;  /* 0xbf80000015037423 */ /* 0x002fc80000000000 */
[----:B------:R-:W-:-:S04]  /*9950*/  FADD.FTZ R3, -R3, -RZ ;  /* 0x800000ff03037221 */ /* 0x000fc80000010100 */
[----:B------:R-:W-:-:S07]  /*9960*/  FFMA R15, R0, R3, R0 ;  /* 0x00000003000f7223 */ /* 0x000fce0000000000 */
.L_x_152:
[----:B------:R-:W-:Y:S05]  /*9970*/  BSYNC B1 ;  /* 0x0000000000017941 */ /* 0x000fea0003800000 */
.L_x_150:
        /* <DEDUP_REMOVED lines=10> */
.L_x_154:
[----:B------:R-:W1:Y:S02]  /*9a20*/  MUFU.RCP R3, R24 ;  /* 0x0000001800037308 */ /* 0x000e640000001000 */
[----:B-1----:R-:W-:-:S04]  /*9a30*/  FFMA R0, R24, R3, -1 ;  /* 0xbf80000018007423 */ /* 0x002fc80000000003 */
[----:B------:R-:W-:-:S04]  /*9a40*/  FADD.FTZ R0, -R0, -RZ ;  /* 0x800000ff00007221 */ /* 0x000fc80000010100 */
[----:B------:R-:W-:-:S07]  /*9a50*/  FFMA R20, R3, R0, R3 ;  /* 0x0000000003147223 */ /* 0x000fce0000000003 */
.L_x_155:
[----:B------:R-:W-:Y:S05]  /*9a60*/  BSYNC B1 ;  /* 0x0000000000017941 */ /* 0x000fea0003800000 */
.L_x_153:
        /* <DEDUP_REMOVED lines=10> */
.L_x_157:
[----:B------:R-:W1:Y:S02]  /*9b10*/  MUFU.RCP R0, R25 ;  /* 0x0000001900007308 */ /* 0x000e640000001000 */
[----:B-1----:R-:W-:-:S04]  /*9b20*/  FFMA R3, R25, R0, -1 ;  /* 0xbf80000019037423 */ /* 0x002fc80000000000 */
[----:B------:R-:W-:-:S04]  /*9b30*/  FADD.FTZ R3, -R3, -RZ ;  /* 0x800000ff03037221 */ /* 0x000fc80000010100 */
[----:B------:R-:W-:-:S07]  /*9b40*/  FFMA R21, R0, R3, R0 ;  /* 0x0000000300157223 */ /* 0x000fce0000000000 */
.L_x_158:
[----:B------:R-:W-:Y:S05]  /*9b50*/  BSYNC B1 ;  /* 0x0000000000017941 */ /* 0x000fea0003800000 */
.L_x_156:
        /* <DEDUP_REMOVED lines=9> */
.L_x_160:
[----:B------:R-:W1:Y:S02]  /*9bf0*/  MUFU.RCP R3, R26 ;  /* 0x0000001a00037308 */ /* 0x000e640000001000 */
[----:B-1----:R-:W-:-:S04]  /*9c00*/  FFMA R0, R26, R3, -1 ;  /* 0xbf8000001a007423 */ /* 0x002fc80000000003 */
[----:B------:R-:W-:-:S04]  /*9c10*/  FADD.FTZ R0, -R0, -RZ ;  /* 0x800000ff00007221 */ /* 0x000fc80000010100 */
[----:B------:R-:W-:-:S07]  /*9c20*/  FFMA R0, R3, R0, R3 ;  /* 0x0000000003007223 */ /* 0x000fce0000000003 */
.L_x_161:
[----:B------:R-:W-:Y:S05]  /*9c30*/  BSYNC B1 ;  /* 0x0000000000017941 */ /* 0x000fea0003800000 */
.L_x_159:
[----:B------:R-:W-:Y:S02]  /*9c40*/  F2FP.SATFINITE.E4M3.F32.PACK_AB_MERGE_C R27, R28, R27, RZ ;  /* 0x0000001b1c1b723e */ /* 0x000fe400048070ff */
[----:B------:R-:W-:Y:S02]  /*9c50*/  F2FP.SATFINITE.E4M3.F32.PACK_AB_MERGE_C R29, R30, R29, RZ ;  /* 0x0000001d1e1d723e */ /* 0x000fe400048070ff */
[----:B------:R-:W-:Y:S02]  /*9c60*/  F2FP.SATFINITE.E4M3.F32.PACK_AB_MERGE_C R31, R42, R31, RZ ;  /* 0x0000001f2a1f723e */ /* 0x000fe400048070ff */
[----:B------:R-:W-:Y:S02]  /*9c70*/  F2FP.SATFINITE.E4M3.F32.PACK_AB_MERGE_C R39, R32, R39, RZ ;  /* 0x000000272027723e */ /* 0x000fe400048070ff */
[----:B------:R-:W-:Y:S02]  /*9c80*/  F2FP.SATFINITE.E4M3.F32.PACK_AB_MERGE_C R33, R44, R33, RZ ;  /* 0x000000212c21723e */ /* 0x000fe400048070ff */
[----:B------:R-:W-:-:S02]  /*9c90*/  F2FP.SATFINITE.E4M3.F32.PACK_AB_MERGE_C R13, R14, R13, RZ ;  /* 0x0000000d0e0d723e */ /* 0x000fc400048070ff */
[----:B------:R-:W-:Y:S02]  /*9ca0*/  F2FP.SATFINITE.E4M3.F32.PACK_AB_MERGE_C R15, R20, R15, RZ ;  /* 0x0000000f140f723e */ /* 0x000fe400048070ff */
[----:B------:R-:W-:Y:S01]  /*9cb0*/  F2FP.SATFINITE.E4M3.F32.PACK_AB_MERGE_C R21, R0, R21, RZ ;  /* 0x000000150015723e */ /* 0x000fe200048070ff */
[----:B------:R-:W-:Y:S06]  /*9cc0*/  @P5 BRA `(.L_x_162) ;  /* 0x0000000000045947 */ /* 0x000fec0003800000 */
[----:B------:R-:W-:-:S04]  /*9cd0*/  DEPBAR.LE SB0, 0x1 ;  /* 0x000080400000791a */ /* 0x000fc80000000000 */
.L_x_162:
[----:B------:R-:W-:Y:S05]  /*9ce0*/  WARPSYNC.ALL ;  /* 0x0000000000007948 */ /* 0x000fea0003800000 */
[----:B------:R-:W-:Y:S06]  /*9cf0*/  BAR.SYNC.DEFER_BLOCKING 0x1, 0x100 ;  /* 0x0044000000007b1d */ /* 0x000fec0000010000 */
        /* <DEDUP_REMOVED lines=19> */
[----:B------:R-:W-:Y:S02]  /*9e30*/  UIADD3 UR4, UR43, 0x5100, URZ ;  /* 0x000051002b047890 */ /* 0x000fe4000fffe03f */
[----:B------:R-:W-:Y:S01]  /*9e40*/  UIADD3.X UR9, URZ, UR41, URZ, UP0, !UPT ;  /* 0x000000293f097290 */ /* 0x000fe200087fe43f */
[----:B------:R-:W-:Y:S01]  /*9e50*/  UMOV UR6, UR54 ;  /* 0x0000003600067c82 */ /* 0x000fe20008000000 */
[----:B------:R-:W-:-:S07]  /*9e60*/  UMOV UR7, UR55 ;  /* 0x0000003700077c82 */ /* 0x000fce0008000000 */
[----:B------:R1:W-:Y:S02]  /*9e70*/  UTMASTG.3D [UR4], [UR8] ;  /* 0x00000004080073b5 */ /* 0x0003e40008010000 */
[----:B-1----:R0:W-:Y:S02]  /*9e80*/  UTMACMDFLUSH ;  /* 0x00000000000079b7 */ /* 0x0021e40000000000 */
.L_x_164:
[----:B------:R-:W-:Y:S05]  /*9e90*/  BSYNC B0 ;  /* 0x0000000000007941 */ /* 0x000fea0003800000 */
.L_x_163:
[----:B------:R-:W2:Y:S04]  /*9ea0*/  LDL R3, [R1+0xb4] ;  /* 0x0000b40001037983 */ /* 0x000ea80000100800 */
[----:B------:R-:W3:Y:S01]  /*9eb0*/  LDL R0, [R1+0xb8] ;  /* 0x0000b80001007983 */ /* 0x000ee20000100800 */
[----:B------:R-:W-:Y:S01]  /*9ec0*/  BSSY B0, `(.L_x_165) ;  /* 0x0000036000007945 */ /* 0x000fe20003800000 */
[----:B--2---:R-:W-:Y:S02]  /*9ed0*/  MOV R13, R3 ;  /* 0x00000003000d7202 */ /* 0x004fe40000000f00 */
[----:B---3--:R-:W-:Y:S01]  /*9ee0*/  MOV R14, R0 ;  /* 0x00000000000e7202 */ /* 0x008fe20000000f00 */
[----:B------:R-:W-:Y:S06]  /*9ef0*/  @P0 BRA `(.L_x_166) ;  /* 0x0000000000c80947 */ /* 0x000fec0003800000 */
[----:B------:R-:W2:Y:S02]  /*9f00*/  LDL R4, [R1+0xcc] ;  /* 0x0000cc0001047983 */ /* 0x000ea40000100800 */
[----:B--2---:R-:W-:-:S13]  /*9f10*/  ISETP.NE.AND P3, PT, R4, 0x3, PT ;  /* 0x000000030400780c */ /* 0x004fda0003f65270 */
[----:B------:R-:W-:Y:S05]  /*9f20*/  @!P3 BRA `(.L_x_167) ;  /* 0x000000000004b947 */ /* 0x000fea0003800000 */
[----:B------:R-:W-:Y:S01]  /*9f30*/  BPT.TRAP 0x1 ;  /* 0x000000040000795c */ /* 0x000fe20000300000 */
.L_x_167:
[----:B------:R-:W-:Y:S01]  /*9f40*/  LEA R13, R3, UR43, 0x3 ;  /* 0x0000002b030d7c11 */ /* 0x000fe2000f8e18ff */
[----:B------:R-:W-:Y:S01]  /*9f50*/  BSSY B1, `(.L_x_168) ;  /* 0x0000004000017945 */ /* 0x000fe20003800000 */
[----:B------:R-:W-:-:S04]  /*9f60*/  SHF.L.U32 R0, R0, 0x1f, RZ ;  /* 0x0000001f00007819 */ /* 0x000fc800000006ff */
[----:B------:R-:W1:Y:S02]  /*9f70*/  SYNCS.PHASECHK.TRANS64.TRYWAIT P2, [R13+URZ+0x80], R0 ;  /* 0x000080000d0075a7 */ /* 0x000e64000804017f */
[----:B-1----:R-:W-:Y:S05]  /*9f80*/  @!P2 BRA `(.L_x_169) ;  /* 0x00000100002ca947 */ /* 0x002fea0003800000 */
.L_x_625:
[----:B------:R-:W-:Y:S05]  /*9f90*/  BSYNC B1 ;  /* 0x0000000000017941 */ /* 0x000fea0003800000 */
.L_x_168:
[----:B------:R-:W-:Y:S04]  /*9fa0*/  BSSY B1, `(.L_x_170) ;  /* 0x0000012000017945 */ /* 0x000fe80003800000 */
[----:B------:R-:W-:Y:S05]  /*9fb0*/  @P1 BRA `(.L_x_171) ;  /* 0x0000000000401947 */ /* 0x000fea0003800000 */
[----:B------:R-:W2:Y:S02]  /*9fc0*/  LDL R3, [R1+0xb4] ;  /* 0x0000b40001037983 */ /* 0x000ea40000100800 */
[----:B--2---:R-:W-:-:S04]  /*9fd0*/  LEA R14, R3, R10, 0xc ;  /* 0x0000000a030e7211 */ /* 0x004fc800078e60ff */
[----:B-1----:R-:W-:Y:S01]  /*9fe0*/  IADD3 R0, R14, UR43, RZ ;  /* 0x0000002b0e007c10 */ /* 0x002fe2000fffe0ff */
[----:B------:R-:W-:Y:S03]  /*9ff0*/  LDS.U16 R9, [R14+UR43+0x200] ;  /* 0x0002002b0e097984 */ /* 0x000fe60008000400 */
[----:B------:R-:W-:Y:S01]  /*a000*/  IADD3 R15, R0, R11, RZ ;  /* 0x0000000b000f7210 */ /* 0x000fe20007ffe0ff */
[----:B------:R-:W-:Y:S04]  /*a010*/  LDS.U16 R8, [R14+UR43+0x208] ;  /* 0x0002082b0e087984 */ /* 0x000fe80008000400 */
[----:B------:R-:W1:Y:S04]  /*a020*/  LDS.U16 R0, [R14+UR43+0x100] ;  /* 0x0001002b0e007984 */ /* 0x000e680008000400 */
[----:B------:R-:W2:Y:S04]  /*a030*/  LDS.U16 R3, [R14+UR43+0x108] ;  /* 0x0001082b0e037984 */ /* 0x000ea80008000400 */
[----:B------:R-:W-:Y:S04]  /*a040*/  LDS.U16 R7, [R15+0x200] ;  /* 0x000200000f077984 */ /* 0x000fe80000000400 */
[----:B------:R-:W3:Y:S04]  /*a050*/  LDS.U16 R4, [R15+0x100] ;  /* 0x000100000f047984 */ /* 0x000ee80000000400 */
[----:B------:R-:W-:Y:S04]  /*a060*/  LDS.U16 R6, [R15+0x208] ;  /* 0x000208000f067984 */ /* 0x000fe80000000400 */
[----:B------:R-:W4:Y:S01]  /*a070*/  LDS.U16 R5, [R15+0x108] ;  /* 0x000108000f057984 */ /* 0x000f220000000400 */
[----:B-1----:R-:W-:-:S02]  /*a080*/  PRMT R9, R0, 0x5410, R9 ;  /* 0x0000541000097816 */ /* 0x002fc40000000009 */
[----:B--2---:R-:W-:Y:S02]  /*a090*/  PRMT R8, R3, 0x5410, R8 ;  /* 0x0000541003087816 */ /* 0x004fe40000000008 */
[----:B---3--:R-:W-:Y:S02]  /*a0a0*/  PRMT R7, R4, 0x5410, R7 ;  /* 0x0000541004077816 */ /* 0x008fe40000000007 */
[----:B----4-:R-:W-:-:S07]  /*a0b0*/  PRMT R6, R5, 0x5410, R6 ;  /* 0x0000541005067816 */ /* 0x010fce0000000006 */
.L_x_171:
[----:B------:R-:W-:Y:S05]  /*a0c0*/  BSYNC B1 ;  /* 0x0000000000017941 */ /* 0x000fea0003800000 */
.L_x_170:
        /* <DEDUP_REMOVED lines=8> */
.L_x_172:
[----:B------:R-:W3:Y:S04]  /*a150*/  LDL.LU R5, [R1+0xb4] ;  /* 0x0000b40001057983 */ /* 0x000ee80000300800 */
[----:B------:R-:W4:Y:S01]  /*a160*/  LDL.LU R4, [R1+0xb8] ;  /* 0x0000b80001047983 */ /* 0x000f220000300800 */
[----:B-1----:R-:W-:Y:S01]  /*a170*/  IADD3 R0, R13, 0xa0, RZ ;  /* 0x000000a00d007810 */ /* 0x002fe20007ffe0ff */
[----:B------:R-:W1:Y:S03]  /*a180*/  S2R R3, SR_CgaCtaId ;  /* 0x0000000000037919 */ /* 0x000e660000008800 */
[----:B-1----:R-:W-:-:S04]  /*a190*/  PRMT R0, R3, 0x654, R0 ;  /* 0x0000065403007816 */ /* 0x002fc80000000000 */
[----:B--2---:R1:W-:Y:S01]  /*a1a0*/  SYNCS.ARRIVE.TRANS64.RED.A1T0 RZ, [R0+URZ], RZ ;  /* 0x000000ff00ff79a7 */ /* 0x0043e2000810043f */
[----:B---3--:R-:W-:-:S04]  /*a1b0*/  IADD3 R13, R5, 0x1, RZ ;  /* 0x00000001050d7810 */ /* 0x008fc80007ffe0ff */
[----:B------:R-:W-:-:S04]  /*a1c0*/  ISETP.NE.AND P2, PT, R13, 0x4, PT ;  /* 0x000000040d00780c */ /* 0x000fc80003f45270 */
[----:B------:R-:W-:Y:S02]  /*a1d0*/  SEL R14, RZ, 0x1, P2 ;  /* 0x00000001ff0e7807 */ /* 0x000fe40001000000 */
[----:B------:R-:W-:Y:S02]  /*a1e0*/  SEL R13, R13, RZ, P2 ;  /* 0x000000ff0d0d7207 */ /* 0x000fe40001000000 */
[----:B----4-:R-:W-:-:S03]  /*a1f0*/  LOP3.LUT R14, R4, R14, RZ, 0x3c, !PT ;  /* 0x0000000e040e7212 */ /* 0x010fc600078e3cff */
[----:B------:R1:W-:Y:S04]  /*a200*/  STL [R1+0xb4], R13 ;  /* 0x0000b40d01007387 */ /* 0x0003e80000100800 */
[----:B------:R1:W-:Y:S02]  /*a210*/  STL [R1+0xb8], R14 ;  /* 0x0000b80e01007387 */ /* 0x0003e40000100800 */
.L_x_166:
[----:B------:R-:W-:Y:S05]  /*a220*/  BSYNC B0 ;  /* 0x0000000000007941 */ /* 0x000fea0003800000 */
.L_x_165:
[----:B-1----:R-:W-:Y:S01]  /*a230*/  F2FP.F16.E4M3.UNPACK_B R0, R9 ;  /* 0x00000009ff00723e */ /* 0x002fe200020006ff */
[C---:B------:R-:W-:Y:S01]  /*a240*/  FMUL R3, R2.reuse, R194 ;  /* 0x000000c202037220 */ /* 0x040fe20000400000 */
[----:B------:R-:W-:Y:S01]  /*a250*/  F2FP.F16.E4M3.UNPACK_B R4, R8 ;  /* 0x00000008ff04723e */ /* 0x000fe200020006ff */
[C---:B------:R-:W-:Y:S01]  /*a260*/  FMUL R195, R2.reuse, R195 ;  /* 0x000000c302c37220 */ /* 0x040fe20000400000 */
[----:B------:R-:W-:Y:S01]  /*a270*/  FMUL R5, R2, R190 ;  /* 0x000000be02057220 */ /* 0x000fe20000400000 */
[--C-:B------:R-:W-:Y:S01]  /*a280*/  HADD2.F32 R20, -RZ, R0.reuse.H0_H0 ;  /* 0x20000000ff147230 */ /* 0x100fe20000004100 */
[----:B------:R-:W-:Y:S01]  /*a290*/  MOV R15, 0x3bbb989d ;  /* 0x3bbb989d000f7802 */ /* 0x000fe20000000f00 */
[----:B------:R-:W-:Y:S01]  /*a2a0*/  HADD2.F32 R24, -RZ, R0.H1_H1 ;  /* 0x30000000ff187230 */ /* 0x000fe20000004100 */
[----:B------:R-:W-:Y:S01]  /*a2b0*/  F2FP.F16.E4M3.UNPACK_B R0, R9.H1 ;  /* 0x00000009ff00723e */ /* 0x000fe200030006ff */
[--C-:B------:R-:W-:Y:S02]  /*a2c0*/  HADD2.F32 R30, -RZ, R4.reuse.H0_H0 ;  /* 0x20000004ff1e7230 */ /* 0x100fe40000004100 */
[----:B------:R-:W-:Y:S01]  /*a2d0*/  FFMA R20, R16, R20, R195 ;  /* 0x0000001410147223 */ /* 0x000fe200000000c3 */
[----:B------:R-:W-:-:S02]  /*a2e0*/  HADD2.F32 R32, -RZ, R4.H1_H1 ;  /* 0x30000004ff207230 */ /* 0x000fc40000004100 */
[----:B------:R-:W-:Y:S01]  /*a2f0*/  FFMA R24, R16, R24, R3 ;  /* 0x0000001810187223 */ /* 0x000fe20000000003 */
[--C-:B------:R-:W-:Y:S01]  /*a300*/  HADD2.F32 R26, -RZ, R0.reuse.H0_H0 ;  /* 0x20000000ff1a7230 */ /* 0x100fe20000004100 */
[----:B------:R-:W-:Y:S01]  /*a310*/  F2FP.F16.E4M3.UNPACK_B R4, R8.H1 ;  /* 0x00000008ff04723e */ /* 0x000fe200030006ff */
[----:B------:R-:W-:Y:S02]  /*a320*/  HADD2.F32 R0, -RZ, R0.H1_H1 ;  /* 0x30000000ff007230 */ /* 0x000fe40000004100 */
[C---:B------:R-:W-:Y:S01]  /*a330*/  FMUL R3, R2.reuse, R192 ;  /* 0x000000c002037220 */ /* 0x040fe20000400000 */
[----:B------:R-:W-:Y:S01]  /*a340*/  FMUL R193, R2, R193 ;  /* 0x000000c102c17220 */ /* 0x000fe20000400000 */
[C---:B------:R-:W-:Y:S01]  /*a350*/  FFMA R32, R16.reuse, R32, R5 ;  /* 0x0000002010207223 */ /* 0x040fe20000000005 */
[--C-:B------:R-:W-:Y:S02]  /*a360*/  HADD2.F32 R36, -RZ, R4.reuse.H1_H1 ;  /* 0x30000004ff247230 */ /* 0x100fe40000004100 */
[----:B------:R-:W-:Y:S01]  /*a370*/  FFMA R28, R16, R0, R3 ;  /* 0x00000000101c7223 */ /* 0x000fe20000000003 */
[----:B------:R-:W-:-:S02]  /*a380*/  HADD2.F32 R34, -RZ, R4.H0_H0 ;  /* 0x20000004ff227230 */ /* 0x000fc40000004100 */
[----:B------:R-:W-:Y:S01]  /*a390*/  FMUL R3, R2, R188 ;  /* 0x000000bc02037220 */ /* 0x000fe20000400000 */
[----:B------:R-:W-:Y:S01]  /*a3a0*/  F2FP.F16.E4M3.UNPACK_B R21, R7 ;  /* 0x00000007ff15723e */ /* 0x000fe200020006ff */
[-C--:B------:R-:W-:Y:S01]  /*a3b0*/  FFMA.SAT R5, -R20, R15.reuse, 0.5 ;  /* 0x3f00000014057423 */ /* 0x080fe2000000210f */
[----:B------:R-:W-:Y:S01]  /*a3c0*/  MOV R4, 0x437c0000 ;  /* 0x437c000000047802 */ /* 0x000fe20000000f00 */
[C---:B------:R-:W-:Y:S01]  /*a3d0*/  FFMA R26, R16.reuse, R26, R193 ;  /* 0x0000001a101a7223 */ /* 0x040fe200000000c1 */
[----:B------:R-:W-:Y:S01]  /*a3e0*/  FFMA R36, R16, R36, R3 ;  /* 0x0000002410247223 */ /* 0x000fe20000000003 */
[-C--:B------:R-:W-:Y:S01]  /*a3f0*/  FFMA.SAT R3, -R24, R15.reuse, 0.5 ;  /* 0x3f00000018037423 */ /* 0x080fe2000000210f */
[--C-:B------:R-:W-:Y:S02]  /*a400*/  HADD2.F32 R40, -RZ, R21.reuse.H1_H1 ;  /* 0x30000015ff287230 */ /* 0x100fe40000004100 */
[----:B------:R-:W-:Y:S01]  /*a410*/  FFMA.RM R0, R5, R4, 12582913 ;  /* 0x4b40000105007423 */ /* 0x000fe20000004004 */
[----:B------:R-:W-:Y:S01]  /*a420*/  FMUL R5, R2, R186 ;  /* 0x000000ba02057220 */ /* 0x000fe20000400000 */
[----:B------:R-:W-:Y:S01]  /*a430*/  FFMA.SAT R25, -R26, R15, 0.5 ;  /* 0x3f0000001a197423 */ /* 0x000fe2000000210f */
[----:B------:R-:W-:-:S02]  /*a440*/  HADD2.F32 R38, -RZ, R21.H0_H0 ;  /* 0x20000015ff267230 */ /* 0x000fc40000004100 */
[----:B------:R-:W-:Y:S01]  /*a450*/  FFMA.RM R3, R3, R4, 12582913 ;  /* 0x4b40000103037423 */ /* 0x000fe20000004004 */
[----:B------:R-:W-:Y:S01]  /*a460*/  FADD R21, R0, -12583039 ;  /* 0xcb40007f00157421 */ /* 0x000fe20000000000 */
[----:B------:R-:W-:Y:S01]  /*a470*/  FFMA R40, R16, R40, R5 ;  /* 0x0000002810287223 */ /* 0x000fe20000000005 */
[----:B------:R-:W-:Y:S01]  /*a480*/  FMUL R191, R2, R191 ;  /* 0x000000bf02bf7220 */ /* 0x000fe20000400000 */
[----:B------:R-:W-:Y:S01]  /*a490*/  FFMA.RM R5, R25, R4, 12582913 ;  /* 0x4b40000119057423 */ /* 0x000fe20000004004 */
[----:B------:R-:W-:Y:S01]  /*a4a0*/  FADD R25, R3, -12583039 ;  /* 0xcb40007f03197421 */ /* 0x000fe20000000000 */
[----:B------:R-:W-:Y:S01]  /*a4b0*/  FFMA R21, -R20, 1.4426950216293334961, -R21 ;  /* 0x3fb8aa3b14157823 */ /* 0x000fe20000000915 */
[----:B------:R-:W-:Y:S01]  /*a4c0*/  FFMA R30, R16, R30, R191 ;  /* 0x0000001e101e7223 */ /* 0x000fe200000000bf */
[----:B------:R-:W-:Y:S01]  /*a4d0*/  F2FP.F16.E4M3.UNPACK_B R33, R7.H1 ;  /* 0x00000007ff21723e */ /* 0x000fe200030006ff */
[----:B------:R-:W-:Y:S01]  /*a4e0*/  FFMA R27, -R24, 1.4426950216293334961, -R25 ;  /* 0x3fb8aa3b181b7823 */ /* 0x000fe20000000919 */
[----:B------:R-:W-:Y:S01]  /*a4f0*/  FFMA R21, -R20, 1.925963033500011079e-08, R21 ;  /* 0x32a5706014157823 */ /* 0x000fe20000000115 */
[-C--:B------:R-:W-:Y:S01]  /*a500*/  FFMA.SAT R35, -R30, R15.reuse, 0.5 ;  /* 0x3f0000001e237423 */ /* 0x080fe2000000210f */
[----:B------:R-:W-:Y:S01]  /*a510*/  FFMA.SAT R31, -R28, R15, 0.5 ;  /* 0x3f0000001c1f7423 */ /* 0x000fe2000000210f */
[----:B------:R-:W-:Y:S01]  /*a520*/  FFMA R27, -R24, 1.925963033500011079e-08, R27 ;  /* 0x32a57060181b7823 */ /* 0x000fe2000000011b */
[----:B------:R1:W2:Y:S01]  /*a530*/  MUFU.EX2 R25, R21 ;  /* 0x0000001500197308 */ /* 0x0002a20000000800 */
[----:B------:R-:W-:-:S02]  /*a540*/  HADD2.F32 R24, -RZ, R33.H1_H1 ;  /* 0x30000021ff187230 */ /* 0x000fc40000004100 */
[-C--:B------:R-:W-:Y:S01]  /*a550*/  FFMA.RM R35, R35, R4.reuse, 12582913 ;  /* 0x4b40000123237423 */ /* 0x080fe20000004004 */
[----:B------:R-:W-:Y:S01]  /*a560*/  FFMA.RM R31, R31, R4, 12582913 ;  /* 0x4b4000011f1f7423 */ /* 0x000fe20000004004 */
[----:B------:R-:W-:Y:S02]  /*a570*/  HADD2.F32 R20, -RZ, R33.H0_H0 ;  /* 0x20000021ff147230 */ /* 0x000fe40000004100 */
[----:B------:R-:W-:Y:S01]  /*a580*/  FADD R29, R5, -12583039 ;  /* 0xcb40007f051d7421 */ /* 0x000fe20000000000 */
[----:B------:R-:W-:Y:S01]  /*a590*/  F2FP.F16.E4M3.UNPACK_B R39, R6 ;  /* 0x00000006ff27723e */ /* 0x000fe200020006ff */
[----:B------:R-:W-:Y:S01]  /*a5a0*/  FADD R33, R31, -12583039 ;  /* 0xcb40007f1f217421 */ /* 0x000fe20000000000 */
[C---:B------:R-:W-:Y:S01]  /*a5b0*/  FMUL R187, R2.reuse, R187 ;  /* 0x000000bb02bb7220 */ /* 0x040fe20000400000 */
[----:B-1----:R-:W-:Y:S01]  /*a5c0*/  FMUL R21, R2, R184 ;  /* 0x000000b802157220 */ /* 0x002fe20000400000 */
[----:B------:R-:W-:Y:S01]  /*a5d0*/  FFMA R29, -R26, 1.4426950216293334961, -R29 ;  /* 0x3fb8aa3b1a1d7823 */ /* 0x000fe2000000091d */
[----:B------:R-:W-:Y:S01]  /*a5e0*/  FFMA R33, -R28, 1.4426950216293334961, -R33 ;  /* 0x3fb8aa3b1c217823 */ /* 0x000fe20000000921 */
[C---:B------:R-:W-:Y:S01]  /*a5f0*/  FFMA R38, R16.reuse, R38, R187 ;  /* 0x0000002610267223 */ /* 0x040fe200000000bb */
[----:B------:R-:W-:Y:S01]  /*a600*/  FFMA R24, R16, R24, R21 ;  /* 0x0000001810187223 */ /* 0x000fe20000000015 */
[----:B------:R-:W-:Y:S01]  /*a610*/  FADD R21, R35, -12583039 ;  /* 0xcb40007f23157421 */ /* 0x000fe20000000000 */
[----:B------:R-:W-:Y:S01]  /*a620*/  FFMA R29, -R26, 1.925963033500011079e-08, R29 ;  /* 0x32a570601a1d7823 */ /* 0x000fe2000000011d */
[----:B------:R-:W-:Y:S01]  /*a630*/  FFMA R33, -R28, 1.925963033500011079e-08, R33 ;  /* 0x32a570601c217823 */ /* 0x000fe20000000121 */
[----:B------:R-:W-:-:S02]  /*a640*/  HADD2.F32 R26, -RZ, R39.H0_H0 ;  /* 0x20000027ff1a7230 */ /* 0x000fc40000004100 */
[----:B------:R-:W-:Y:S01]  /*a650*/  FFMA R21, -R30, 1.4426950216293334961, -R21 ;  /* 0x3fb8aa3b1e157823 */ /* 0x000fe20000000915 */
[----:B------:R-:W-:Y:S02]  /*a660*/  HADD2.F32 R28, -RZ, R39.H1_H1 ;  /* 0x30000027ff1c7230 */ /* 0x000fe40000004100 */
[----:B------:R-:W-:Y:S01]  /*a670*/  FFMA.SAT R37, -R32, R15, 0.5 ;  /* 0x3f00000020257423 */ /* 0x000fe2000000210f */
[----:B------:R-:W-:Y:S01]  /*a680*/  FMUL R189, R2, R189 ;  /* 0x000000bd02bd7220 */ /* 0x000fe20000400000 */
[----:B------:R-:W-:Y:S01]  /*a690*/  FFMA R30, -R30, 1.925963033500011079e-08, R21 ;  /* 0x32a570601e1e7823 */ /* 0x000fe20000000115 */
[-C--:B------:R-:W-:Y:S01]  /*a6a0*/  FFMA.SAT R21, -R36, R15.reuse, 0.5 ;  /* 0x3f00000024157423 */ /* 0x080fe2000000210f */
[----:B------:R-:W-:Y:S01]  /*a6b0*/  FFMA.RM R37, R37, R4, 12582913 ;  /* 0x4b40000125257423 */ /* 0x000fe20000004004 */
[----:B------:R-:W-:Y:S01]  /*a6c0*/  FFMA R34, R16, R34, R189 ;  /* 0x0000002210227223 */ /* 0x000fe200000000bd */
[----:B------:R1:W3:Y:S01]  /*a6d0*/  MUFU.EX2 R42, R27 ;  /* 0x0000001b002a7308 */ /* 0x0002e20000000800 */
[----:B------:R-:W-:Y:S01]  /*a6e0*/  FFMA.RM R39, R21, R4, 12582913 ;  /* 0x4b40000115277423 */ /* 0x000fe20000004004 */
[----:B------:R-:W-:Y:S01]  /*a6f0*/  FMUL R21, R2, R182 ;  /* 0x000000b602157220 */ /* 0x000fe20000400000 */
[----:B------:R-:W-:Y:S01]  /*a700*/  FFMA.SAT R45, -R40, R15, 0.5 ;  /* 0x3f000000282d7423 */ /* 0x000fe2000000210f */
[C---:B------:R-:W-:Y:S01]  /*a710*/  FMUL R185, R2.reuse, R185 ;  /* 0x000000b902b97220 */ /* 0x040fe20000400000 */
[----:B------:R-:W-:Y:S01]  /*a720*/  FMUL R183, R2, R183 ;  /* 0x000000b702b77220 */ /* 0x000fe20000400000 */
[----:B------:R-:W-:Y:S01]  /*a730*/  FFMA R28, R16, R28, R21 ;  /* 0x0000001c101c7223 */ /* 0x000fe20000000015 */
[----:B------:R-:W-:Y:S01]  /*a740*/  FFMA.SAT R21, -R38, R15, 0.5 ;  /* 0x3f00000026157423 */ /* 0x000fe2000000210f */
[----:B------:R4:W-:Y:S01]  /*a750*/  MUFU.EX2 R44, R29 ;  /* 0x0000001d002c7308 */ /* 0x0009e20000000800 */
[----:B-1----:R-:W-:Y:S01]  /*a760*/  FADD R27, R37, -12583039 ;  /* 0xcb40007f251b7421 */ /* 0x002fe20000000000 */
[----:B------:R-:W-:Y:S01]  /*a770*/  FMUL R181, R2, R181 ;  /* 0x000000b502b57220 */ /* 0x000fe20000400000 */
[-C--:B------:R-:W-:Y:S01]  /*a780*/  FFMA.RM R43, R21, R4.reuse, 12582913 ;  /* 0x4b400001152b7423 */ /* 0x080fe20000004004 */
[----:B------:R-:W-:Y:S01]  /*a790*/  FFMA.RM R45, R45, R4, 12582913 ;  /* 0x4b4000012d2d7423 */ /* 0x000fe20000004004 */
[----:B------:R-:W-:Y:S01]  /*a7a0*/  FFMA R27, -R32, 1.4426950216293334961, -R27 ;  /* 0x3fb8aa3b201b7823 */ /* 0x000fe2000000091b */
[----:B------:R-:W-:Y:S01]  /*a7b0*/  FFMA R20, R16, R20, R185 ;  /* 0x0000001410147223 */ /* 0x000fe200000000b9 */
[----:B------:R-:W-:Y:S01]  /*a7c0*/  FADD R21, R43, -12583039 ;  /* 0xcb40007f2b157421 */ /* 0x000fe20000000000 */
[----:B------:R1:W5:Y:S01]  /*a7d0*/  MUFU.EX2 R46, R33 ;  /* 0x00000021002e7308 */ /* 0x0003620000000800 */
[-C--:B----4-:R-:W-:Y:S01]  /*a7e0*/  FFMA.SAT R29, -R34, R15.reuse, 0.5 ;  /* 0x3f000000221d7423 */ /* 0x090fe2000000210f */
[----:B------:R-:W-:Y:S01]  /*a7f0*/  FFMA R27, -R32, 1.925963033500011079e-08, R27 ;  /* 0x32a57060201b7823 */ /* 0x000fe2000000011b */
[----:B------:R-:W-:Y:S01]  /*a800*/  FFMA R21, -R38, 1.4426950216293334961, -R21 ;  /* 0x3fb8aa3b26157823 */ /* 0x000fe20000000915 */
[----:B------:R-:W-:Y:S01]  /*a810*/  F2FP.F16.E4M3.UNPACK_B R32, R6.H1 ;  /* 0x00000006ff20723e */ /* 0x000fe200030006ff */
[----:B------:R-:W-:Y:S01]  /*a820*/  FFMA.RM R29, R29, R4, 12582913 ;  /* 0x4b4000011d1d7423 */ /* 0x000fe20000004004 */
[----:B------:R-:W-:Y:S01]  /*a830*/  FFMA R26, R16, R26, R183 ;  /* 0x0000001a101a7223 */ /* 0x000fe200000000b7 */
[----:B------:R-:W-:Y:S01]  /*a840*/  FFMA R38, -R38, 1.925963033500011079e-08, R21 ;  /* 0x32a5706026267823 */ /* 0x000fe20000000115 */
[-C--:B------:R-:W-:Y:S01]  /*a850*/  FFMA.SAT R21, -R24, R15.reuse, 0.5 ;  /* 0x3f00000018157423 */ /* 0x080fe2000000210f */
[----:B-1----:R-:W-:Y:S01]  /*a860*/  FADD R33, R29, -12583039 ;  /* 0xcb40007f1d217421 */ /* 0x002fe20000000000 */
[----:B------:R1:W-:Y:S01]  /*a870*/  MUFU.EX2 R48, R30 ;  /* 0x0000001e00307308 */ /* 0x0003e20000000800 */
[----:B------:R-:W-:Y:S01]  /*a880*/  FADD R41, R39, -12583039 ;  /* 0xcb40007f27297421 */ /* 0x000fe20000000000 */
[----:B------:R-:W-:Y:S01]  /*a890*/  FFMA.RM R47, R21, R4, 12582913 ;  /* 0x4b400001152f7423 */ /* 0x000fe20000004004 */
[----:B------:R-:W-:Y:S01]  /*a8a0*/  FFMA R33, -R34, 1.4426950216293334961, -R33 ;  /* 0x3fb8aa3b22217823 */ /* 0x000fe20000000921 */
[----:B------:R-:W-:Y:S01]  /*a8b0*/  FMUL R21, R2, R180 ;  /* 0x000000b402157220 */ /* 0x000fe20000400000 */
[----:B------:R-:W-:Y:S01]  /*a8c0*/  FFMA R41, -R36, 1.4426950216293334961, -R41 ;  /* 0x3fb8aa3b24297823 */ /* 0x000fe20000000929 */
[----:B------:R-:W-:Y:S01]  /*a8d0*/  FFMA.SAT R51, -R28, R15, 0.5 ;  /* 0x3f0000001c337423 */ /* 0x000fe2000000210f */
[----:B------:R-:W-:Y:S01]  /*a8e0*/  FFMA R33, -R34, 1.925963033500011079e-08, R33 ;  /* 0x32a5706022217823 */ /* 0x000fe20000000121 */
[----:B------:R4:W-:Y:S01]  /*a8f0*/  MUFU.EX2 R50, R27 ;  /* 0x0000001b00327308 */ /* 0x0009e20000000800 */
[----:B-1----:R-:W-:-:S02]  /*a900*/  HADD2.F32 R30, -RZ, R32.H0_H0 ;  /* 0x20000020ff1e7230 */ /* 0x002fc40000004100 */
[----:B------:R-:W-:Y:S01]  /*a910*/  FFMA R41, -R36, 1.925963033500011079e-08, R41 ;  /* 0x32a5706024297823 */ /* 0x000fe20000000129 */
[----:B------:R-:W-:Y:S02]  /*a920*/  HADD2.F32 R32, -RZ, R32.H1_H1 ;  /* 0x30000020ff207230 */ /* 0x000fe40000004100 */
[----:B------:R-:W-:Y:S01]  /*a930*/  FFMA.RM R51, R51, R4, 12582913 ;  /* 0x4b40000133337423 */ /* 0x000fe20000004004 */
[----:B------:R-:W-:Y:S01]  /*a940*/  SHF.L.U32 R0, R0, 0x17, RZ ;  /* 0x0000001700007819 */ /* 0x000fe200000006ff */
[C---:B------:R-:W-:Y:S01]  /*a950*/  FFMA R30, R16.reuse, R30, R181 ;  /* 0x0000001e101e7223 */ /* 0x040fe200000000b5 */
[----:B------:R-:W-:Y:S01]  /*a960*/  FADD R49, R47, -12583039 ;  /* 0xcb40007f2f317421 */ /* 0x000fe20000000000 */
[----:B------:R-:W-:Y:S01]  /*a970*/  FFMA R32, R16, R32, R21 ;  /* 0x0000002010207223 */ /* 0x000fe20000000015 */
[----:B----4-:R-:W-:Y:S01]  /*a980*/  FADD R27, R45, -12583039 ;  /* 0xcb40007f2d1b7421 */ /* 0x010fe20000000000 */
[----:B------:R1:W-:Y:S01]  /*a990*/  MUFU.EX2 R34, R33 ;  /* 0x0000002100227308 */ /* 0x0003e20000000800 */
[-C--:B------:R-:W-:Y:S01]  /*a9a0*/  FFMA.SAT R21, -R26, R15.reuse, 0.5 ;  /* 0x3f0000001a157423 */ /* 0x080fe2000000210f */
[-C--:B------:R-:W-:Y:S01]  /*a9b0*/  FFMA.SAT R53, -R30, R15.reuse, 0.5 ;  /* 0x3f0000001e357423 */ /* 0x080fe2000000210f */
[----:B------:R-:W-:Y:S01]  /*a9c0*/  FFMA R27, -R40, 1.4426950216293334961, -R27 ;  /* 0x3fb8aa3b281b7823 */ /* 0x000fe2000000091b */
[-C--:B------:R-:W-:Y:S01]  /*a9d0*/  FFMA.SAT R55, -R32, R15.reuse, 0.5 ;  /* 0x3f00000020377423 */ /* 0x080fe2000000210f */
[-C--:B------:R-:W-:Y:S01]  /*a9e0*/  FFMA.RM R21, R21, R4.reuse, 12582913 ;  /* 0x4b40000115157423 */ /* 0x080fe20000004004 */
[-C--:B------:R-:W-:Y:S01]  /*a9f0*/  FFMA.RM R53, R53, R4.reuse, 12582913 ;  /* 0x4b40000135357423 */ /* 0x080fe20000004004 */
[----:B------:R-:W-:Y:S01]  /*aa00*/  FFMA R27, -R40, 1.925963033500011079e-08, R27 ;  /* 0x32a57060281b7823 */ /* 0x000fe2000000011b */
[----:B------:R4:W-:Y:S01]  /*aa10*/  MUFU.EX2 R36, R41 ;  /* 0x0000002900247308 */ /* 0x0009e20000000800 */
[----:B-1----:R-:W-:Y:S01]  /*aa20*/  FFMA.SAT R33, -R20, R15, 0.5 ;  /* 0x3f00000014217423 */ /* 0x002fe2000000210f */
[----:B------:R-:W-:Y:S01]  /*aa30*/  FADD R15, R51, -12583039 ;  /* 0xcb40007f330f7421 */ /* 0x000fe20000000000 */
[----:B------:R-:W-:Y:S01]  /*aa40*/  SHF.L.U32 R3, R3, 0x17, RZ ;  /* 0x0000001703037819 */ /* 0x000fe200000006ff */
[----:B--2---:R-:W-:Y:S01]  /*aa50*/  FFMA R25, R0, R25, 1 ;  /* 0x3f80000000197423 */ /* 0x004fe20000000019 */
[-C--:B------:R-:W-:Y:S01]  /*aa60*/  FFMA.RM R33, R33, R4.reuse, 12582913 ;  /* 0x4b40000121217423 */ /* 0x080fe20000004004 */
[----:B------:R-:W-:Y:S01]  /*aa70*/  FFMA.RM R4, R55, R4, 12582913 ;  /* 0x4b40000137047423 */ /* 0x000fe20000004004 */
[----:B------:R-:W-:Y:S01]  /*aa80*/  FADD R55, R53, -12583039 ;  /* 0xcb40007f35377421 */ /* 0x000fe20000000000 */
[----:B------:R1:W-:Y:S01]  /*aa90*/  MUFU.EX2 R40, R27 ;  /* 0x0000001b00287308 */ /* 0x0003e20000000800 */
[----:B----4-:R-:W-:Y:S01]  /*aaa0*/  FADD R41, R33, -12583039 ;  /* 0xcb40007f21297421 */ /* 0x010fe20000000000 */
[----:B------:R-:W-:Y:S01]  /*aab0*/  FADD R57, R4, -12583039 ;  /* 0xcb40007f04397421 */ /* 0x000fe20000000000 */
[----:B------:R-:W-:Y:S01]  /*aac0*/  FFMA R15, -R28, 1.4426950216293334961, -R15 ;  /* 0x3fb8aa3b1c0f7823 */ /* 0x000fe2000000090f */
[----:B------:R-:W-:Y:S01]  /*aad0*/  FFMA R49, -R24, 1.4426950216293334961, -R49 ;  /* 0x3fb8aa3b18317823 */ /* 0x000fe20000000931 */
[----:B------:R-:W-:Y:S01]  /*aae0*/  FFMA R41, -R20, 1.4426950216293334961, -R41 ;  /* 0x3fb8aa3b14297823 */ /* 0x000fe20000000929 */
[----:B------:R-:W-:Y:S01]  /*aaf0*/  FFMA R57, -R32, 1.4426950216293334961, -R57 ;  /* 0x3fb8aa3b20397823 */ /* 0x000fe20000000939 */
[----:B------:R-:W-:Y:S01]  /*ab00*/  FFMA R55, -R30, 1.4426950216293334961, -R55 ;  /* 0x3fb8aa3b1e377823 */ /* 0x000fe20000000937 */
[----:B------:R-:W-:Y:S01]  /*ab10*/  FFMA R15, -R28, 1.925963033500011079e-08, R15 ;  /* 0x32a570601c0f7823 */ /* 0x000fe2000000010f */
[----:B-1----:R-:W-:Y:S01]  /*ab20*/  FADD R27, R21, -12583039 ;  /* 0xcb40007f151b7421 */ /* 0x002fe20000000000 */
[----:B---3--:R-:W-:Y:S01]  /*ab30*/  FFMA R42, R3, R42, 1 ;  /* 0x3f800000032a7423 */ /* 0x008fe2000000002a */
[----:B------:R-:W-:Y:S01]  /*ab40*/  FFMA R41, -R20, 1.925963033500011079e-08, R41 ;  /* 0x32a5706014297823 */ /* 0x000fe20000000129 */
[----:B------:R-:W-:Y:S01]  /*ab50*/  FFMA R57, -R32, 1.925963033500011079e-08, R57 ;  /* 0x32a5706020397823 */ /* 0x000fe20000000139 */
[----:B------:R-:W-:Y:S01]  /*ab60*/  FFMA R27, -R26, 1.4426950216293334961, -R27 ;  /* 0x3fb8aa3b1a1b7823 */ /* 0x000fe2000000091b */
[----:B------:R-:W-:Y:S01]  /*ab70*/  IADD3 R3, R25, 0x1800000, RZ ;  /* 0x0180000019037810 */ /* 0x000fe20007ffe0ff */
[----:B------:R-:W-:Y:S01]  /*ab80*/  FFMA R49, -R24, 1.925963033500011079e-08, R49 ;  /* 0x32a5706018317823 */ /* 0x000fe20000000131 */
[----:B------:R-:W-:Y:S01]  /*ab90*/  FFMA R55, -R30, 1.925963033500011079e-08, R55 ;  /* 0x32a570601e377823 */ /* 0x000fe20000000137 */
[----:B------:R-:W-:Y:S01]  /*aba0*/  FFMA R27, -R26, 1.925963033500011079e-08, R27 ;  /* 0x32a570601a1b7823 */ /* 0x000fe2000000011b */
[----:B------:R-:W-:Y:S01]  /*abb0*/  LOP3.LUT R3, R3, 0x7f800000, RZ, 0xc0, !PT ;  /* 0x7f80000003037812 */ /* 0x000fe200078ec0ff */
[----:B------:R-:W1:Y:S01]  /*abc0*/  MUFU.EX2 R15, R15 ;  /* 0x0000000f000f7308 */ /* 0x000e620000000800 */
[----:B------:R-:W-:Y:S01]  /*abd0*/  SHF.L.U32 R31, R31, 0x17, RZ ;  /* 0x000000171f1f7819 */ /* 0x000fe200000006ff */
[----:B------:R-:W-:Y:S01]  /*abe0*/  BSSY B1, `(.L_x_173) ;  /* 0x000002d000017945 */ /* 0x000fe20003800000 */
[----:B------:R-:W-:-:S02]  /*abf0*/  ISETP.GT.U32.AND P2, PT, R3, 0x1ffffff, PT ;  /* 0x01ffffff0300780c */ /* 0x000fc40003f44070 */
[----:B------:R-:W-:Y:S01]  /*ac00*/  SHF.L.U32 R37, R37, 0x17, RZ ;  /* 0x0000001725257819 */ /* 0x000fe200000006ff */
[----:B-----5:R-:W-:Y:S01]  /*ac10*/  FFMA R31, R31, R46, 1 ;  /* 0x3f8000001f1f7423 */ /* 0x020fe2000000002e */
[----:B------:R-:W-:Y:S01]  /*ac20*/  SHF.L.U32 R26, R21, 0x17, RZ ;  /* 0x00000017151a7819 */ /* 0x000fe200000006ff */
[----:B------:R-:W2:Y:S01]  /*ac30*/  MUFU.EX2 R38, R38 ;  /* 0x0000002600267308 */ /* 0x000ea20000000800 */
[----:B------:R-:W-:Y:S02]  /*ac40*/  SHF.L.U32 R24, R51, 0x17, RZ ;  /* 0x0000001733187819 */ /* 0x000fe400000006ff */
[----:B------:R-:W-:Y:S02]  /*ac50*/  SHF.L.U32 R5, R5, 0x17, RZ ;  /* 0x0000001705057819 */ /* 0x000fe400000006ff */
[----:B------:R-:W-:Y:S02]  /*ac60*/  SHF.L.U32 R35, R35, 0x17, RZ ;  /* 0x0000001723237819 */ /* 0x000fe400000006ff */
[----:B------:R-:W-:Y:S01]  /*ac70*/  SHF.L.U32 R29, R29, 0x17, RZ ;  /* 0x000000171d1d7819 */ /* 0x000fe200000006ff */
[----:B------:R-:W3:Y:S01]  /*ac80*/  MUFU.EX2 R41, R41 ;  /* 0x0000002900297308 */ /* 0x000ee20000000800 */
[----:B------:R-:W-:Y:S01]  /*ac90*/  SHF.L.U32 R39, R39, 0x17, RZ ;  /* 0x0000001727277819 */ /* 0x000fe200000006ff */
[----:B-1----:R-:W-:Y:S01]  /*aca0*/  FFMA R24, R24, R15, 1 ;  /* 0x3f80000018187423 */ /* 0x002fe2000000000f */
[----:B------:R-:W-:Y:S01]  /*acb0*/  SHF.L.U32 R43, R43, 0x17, RZ ;  /* 0x000000172b2b7819 */ /* 0x000fe200000006ff */
[----:B------:R-:W-:Y:S01]  /*acc0*/  FFMA R44, R5, R44, 1 ;  /* 0x3f800000052c7423 */ /* 0x000fe2000000002c */
[----:B------:R-:W-:Y:S01]  /*acd0*/  SHF.L.U32 R45, R45, 0x17, RZ ;  /* 0x000000172d2d7819 */ /* 0x000fe200000006ff */
[----:B------:R-:W-:Y:S01]  /*ace0*/  FFMA R48, R35, R48, 1 ;  /* 0x3f80000023307423 */ /* 0x000fe20000000030 */
[----:B------:R-:W-:Y:S01]  /*acf0*/  SHF.L.U32 R28, R33, 0x17, RZ ;  /* 0x00000017211c7819 */ /* 0x000fe200000006ff */
[----:B------:R1:W4:Y:S01]  /*ad00*/  MUFU.EX2 R20, R49 ;  /* 0x0000003100147308 */ /* 0x0003220000000800 */
[----:B------:R-:W-:Y:S01]  /*ad10*/  SHF.L.U32 R47, R47, 0x17, RZ ;  /* 0x000000172f2f7819 */ /* 0x000fe200000006ff */
[----:B------:R-:W-:Y:S01]  /*ad20*/  FFMA R46, R29, R34, 1 ;  /* 0x3f8000001d2e7423 */ /* 0x000fe20000000022 */
[----:B------:R-:W-:Y:S01]  /*ad30*/  SHF.L.U32 R21, R53, 0x17, RZ ;  /* 0x0000001735157819 */ /* 0x000fe200000006ff */
[----:B------:R-:W-:Y:S01]  /*ad40*/  FFMA R39, R39, R36, 1 ;  /* 0x3f80000027277423 */ /* 0x000fe20000000024 */
[----:B------:R-:W-:Y:S01]  /*ad50*/  SHF.L.U32 R4, R4, 0x17, RZ ;  /* 0x0000001704047819 */ /* 0x000fe200000006ff */
[----:B------:R-:W-:-:S02]  /*ad60*/  FFMA R45, R45, R40, 1 ;  /* 0x3f8000002d2d7423 */ /* 0x000fc40000000028 */
[----:B------:R-:W5:Y:S01]  /*ad70*/  MUFU.EX2 R27, R27 ;  /* 0x0000001b001b7308 */ /* 0x000f620000000800 */
[----:B-1----:R-:W-:Y:S01]  /*ad80*/  FFMA R49, R37, R50, 1 ;  /* 0x3f80000025317423 */ /* 0x002fe20000000032 */
[----:B--2---:R-:W-:Y:S01]  /*ad90*/  FFMA R50, R43, R38, 1 ;  /* 0x3f8000002b327423 */ /* 0x004fe20000000026 */
[----:B---3--:R-:W-:-:S05]  /*ada0*/  FFMA R28, R28, R41, 1 ;  /* 0x3f8000001c1c7423 */ /* 0x008fca0000000029 */
[----:B------:R-:W1:Y:S01]  /*adb0*/  MUFU.EX2 R0, R55 ;  /* 0x0000003700007308 */ /* 0x000e620000000800 */
[----:B----4-:R-:W-:-:S07]  /*adc0*/  FFMA R47, R47, R20, 1 ;  /* 0x3f8000002f2f7423 */ /* 0x010fce0000000014 */
[----:B------:R-:W2:Y:S01]  /*add0*/  MUFU.EX2 R57, R57 ;  /* 0x0000003900397308 */ /* 0x000ea20000000800 */
[----:B-----5:R-:W-:Y:S01]  /*ade0*/  FFMA R26, R26, R27, 1 ;  /* 0x3f8000001a1a7423 */ /* 0x020fe2000000001b */
        /* <DEDUP_REMOVED lines=8> */
.L_x_174:
[----:B------:R-:W1:Y:S02]  /*ae70*/  MUFU.RCP R20, R25 ;  /* 0x0000001900147308 */ /* 0x000e640000001000 */
[----:B-1----:R-:W-:-:S04]  /*ae80*/  FFMA R0, R25, R20, -1 ;  /* 0xbf80000019007423 */ /* 0x002fc80000000014 */
[----:B------:R-:W-:-:S04]  /*ae90*/  FADD.FTZ R3, -R0, -RZ ;  /* 0x800000ff00037221 */ /* 0x000fc80000010100 */
[----:B------:R-:W-:-:S07]  /*aea0*/  FFMA R20, R20, R3, R20 ;  /* 0x0000000314147223 */ /* 0x000fce0000000014 */
.L_x_175:
[----:B------:R-:W-:Y:S05]  /*aeb0*/  BSYNC B1 ;  /* 0x0000000000017941 */ /* 0x000fea0003800000 */
.L_x_173:
        /* <DEDUP_REMOVED lines=10> */
.L_x_177:
[----:B------:R-:W1:Y:S02]  /*af60*/  MUFU.RCP R25, R42 ;  /* 0x0000002a00197308 */ /* 0x000e640000001000 */
[----:B-1----:R-:W-:-:S04]  /*af70*/  FFMA R0, R42, R25, -1 ;  /* 0xbf8000002a007423 */ /* 0x002fc80000000019 */
[----:B------:R-:W-:-:S04]  /*af80*/  FADD.FTZ R0, -R0, -RZ ;  /* 0x800000ff00007221 */ /* 0x000fc80000010100 */
[----:B------:R-:W-:-:S07]  /*af90*/  FFMA R25, R25, R0, R25 ;  /* 0x0000000019197223 */ /* 0x000fce0000000019 */
.L_x_178:
[----:B------:R-:W-:Y:S05]  /*afa0*/  BSYNC B1 ;  /* 0x0000000000017941 */ /* 0x000fea0003800000 */
.L_x_176:
        /* <DEDUP_REMOVED lines=10> */
.L_x_180:
[----:B------:R-:W1:Y:S02]  /*b050*/  MUFU.RCP R27, R44 ;  /* 0x0000002c001b7308 */ /* 0x000e640000001000 */
[----:B-1----:R-:W-:-:S04]  /*b060*/  FFMA R0, R44, R27, -1 ;  /* 0xbf8000002c007423 */ /* 0x002fc8000000001b */
[----:B------:R-:W-:-:S04]  /*b070*/  FADD.FTZ R0, -R0, -RZ ;  /* 0x800000ff00007221 */ /* 0x000fc80000010100 */
[----:B------:R-:W-:-:S07]  /*b080*/  FFMA R27, R27, R0, R27 ;  /* 0x000000001b1b7223 */ /* 0x000fce000000001b */
.L_x_181:
[----:B------:R-:W-:Y:S05]  /*b090*/  BSYNC B1 ;  /* 0x0000000000017941 */ /* 0x000fea0003800000 */
.L_x_179:
        /* <DEDUP_REMOVED lines=10> */
.L_x_183:
[----:B------:R-:W1:Y:S02]  /*b140*/  MUFU.RCP R30, R31 ;  /* 0x0000001f001e7308 */ /* 0x000e640000001000 */
[----:B-1----:R-:W-:-:S04]  /*b150*/  FFMA R0, R31, R30, -1 ;  /* 0xbf8000001f007423 */ /* 0x002fc8000000001e */
[----:B------:R-:W-:-:S04]  /*b160*/  FADD.FTZ R3, -R0, -RZ ;  /* 0x800000ff00037221 */ /* 0x000fc80000010100 */
[----:B------:R-:W-:-:S07]  /*b170*/  FFMA R30, R30, R3, R30 ;  /* 0x000000031e1e7223 */ /* 0x000fce000000001e */
.L_x_184:
[----:B------:R-:W-:Y:S05]  /*b180*/  BSYNC B1 ;  /* 0x0000000000017941 */ /* 0x000fea0003800000 */
.L_x_182:
        /* <DEDUP_REMOVED lines=10> */
.L_x_186:
[----:B------:R-:W1:Y:S02]  /*b230*/  MUFU.RCP R29, R48 ;  /* 0x00000030001d7308 */ /* 0x000e640000001000 */
[----:B-1----:R-:W-:-:S04]  /*b240*/  FFMA R0, R48, R29, -1 ;  /* 0xbf80000030007423 */ /* 0x002fc8000000001d */
[----:B------:R-:W-:-:S04]  /*b250*/  FADD.FTZ R0, -R0, -RZ ;  /* 0x800000ff00007221 */ /* 0x000fc80000010100 */
[----:B------:R-:W-:-:S07]  /*b260*/  FFMA R29, R29, R0, R29 ;  /* 0x000000001d1d7223 */ /* 0x000fce000000001d */
.L_x_187:
[----:B------:R-:W-:Y:S05]  /*b270*/  BSYNC B1 ;  /* 0x0000000000017941 */ /* 0x000fea0003800000 */
.L_x_185:
        /* <DEDUP_REMOVED lines=10> */
.L_x_189:
[----:B------:R-:W1:Y:S02]  /*b320*/  MUFU.RCP R32, R49 ;  /* 0x0000003100207308 */ /* 0x000e640000001000 */
[----:B-1----:R-:W-:-:S04]  /*b330*/  FFMA R0, R49, R32, -1 ;  /* 0xbf80000031007423 */ /* 0x002fc80000000020 */
[----:B------:R-:W-:-:S04]  /*b340*/  FADD.FTZ R3, -R0, -RZ ;  /* 0x800000ff00037221 */ /* 0x000fc80000010100 */
[----:B------:R-:W-:-:S07]  /*b350*/  FFMA R32, R32, R3, R32 ;  /* 0x0000000320207223 */ /* 0x000fce0000000020 */
.L_x_190:
[----:B------:R-:W-:Y:S05]  /*b360*/  BSYNC B1 ;  /* 0x0000000000017941 */ /* 0x000fea0003800000 */
.L_x_188:
        /* <DEDUP_REMOVED lines=10> */
.L_x_192:
[----:B------:R-:W1:Y:S02]  /*b410*/  MUFU.RCP R31, R46 ;  /* 0x0000002e001f7308 */ /* 0x000e640000001000 */
[----:B-1----:R-:W-:-:S04]  /*b420*/  FFMA R0, R46, R31, -1 ;  /* 0xbf8000002e007423 */ /* 0x002fc8000000001f */
[----:B------:R-:W-:-:S04]  /*b430*/  FADD.FTZ R0, -R0, -RZ ;  /* 0x800000ff00007221 */ /* 0x000fc80000010100 */
[----:B------:R-:W-:-:S07]  /*b440*/  FFMA R31, R31, R0, R31 ;  /* 0x000000001f1f7223 */ /* 0x000fce000000001f */
.L_x_193:
[----:B------:R-:W-:Y:S05]  /*b450*/  BSYNC B1 ;  /* 0x0000000000017941 */ /* 0x000fea0003800000 */
.L_x_191:
        /* <DEDUP_REMOVED lines=10> */
.L_x_195:
[----:B------:R-:W1:Y:S02]  /*b500*/  MUFU.RCP R42, R39 ;  /* 0x00000027002a7308 */ /* 0x000e640000001000 */
[----:B-1----:R-:W-:-:S04]  /*b510*/  FFMA R0, R39, R42, -1 ;  /* 0xbf80000027007423 */ /* 0x002fc8000000002a */
[----:B------:R-:W-:-:S04]  /*b520*/  FADD.FTZ R3, -R0, -RZ ;  /* 0x800000ff00037221 */ /* 0x000fc80000010100 */
[----:B------:R-:W-:-:S07]  /*b530*/  FFMA R42, R42, R3, R42 ;  /* 0x000000032a2a7223 */ /* 0x000fce000000002a */
.L_x_196:
[----:B------:R-:W-:Y:S05]  /*b540*/  BSYNC B1 ;  /* 0x0000000000017941 */ /* 0x000fea0003800000 */
.L_x_194:
        /* <DEDUP_REMOVED lines=10> */
.L_x_198:
[----:B------:R-:W1:Y:S02]  /*b5f0*/  MUFU.RCP R33, R50 ;  /* 0x0000003200217308 */ /* 0x000e640000001000 */
[----:B-1----:R-:W-:-:S04]  /*b600*/  FFMA R0, R50, R33, -1 ;  /* 0xbf80000032007423 */ /* 0x002fc80000000021 */
[----:B------:R-:W-:-:S04]  /*b610*/  FADD.FTZ R0, -R0, -RZ ;  /* 0x800000ff00007221 */ /* 0x000fc80000010100 */
[----:B------:R-:W-:-:S07]  /*b620*/  FFMA R33, R33, R0, R33 ;  /* 0x0000000021217223 */ /* 0x000fce0000000021 */
.L_x_199:
[----:B------:R-:W-:Y:S05]  /*b630*/  BSYNC B1 ;  /* 0x0000000000017941 */ /* 0x000fea0003800000 */
.L_x_197:
        /* <DEDUP_REMOVED lines=10> */
.L_x_201:
[----:B------:R-:W1:Y:S02]  /*b6e0*/  MUFU.RCP R44, R45 ;  /* 0x0000002d002c7308 */ /* 0x000e640000001000 */
[----:B-1----:R-:W-:-:S04]  /*b6f0*/  FFMA R0, R45, R44, -1 ;  /* 0xbf8000002d007423 */ /* 0x002fc8000000002c */
[----:B------:R-:W-:-:S04]  /*b700*/  FADD.FTZ R3, -R0, -RZ ;  /* 0x800000ff00037221 */ /* 0x000fc80000010100 */
[----:B------:R-:W-:-:S07]  /*b710*/  FFMA R44, R44, R3, R44 ;  /* 0x000000032c2c7223 */ /* 0x000fce000000002c */
.L_x_202:
[----:B------:R-:W-:Y:S05]  /*b720*/  BSYNC B1 ;  /* 0x0000000000017941 */ /* 0x000fea0003800000 */
.L_x_200:
        /* <DEDUP_REMOVED lines=10> */
.L_x_204:
[----:B------:R-:W1:Y:S02]  /*b7d0*/  MUFU.RCP R39, R28 ;  /* 0x0000001c00277308 */ /* 0x000e640000001000 */
[----:B-1----:R-:W-:-:S04]  /*b7e0*/  FFMA R0, R28, R39, -1 ;  /* 0xbf8000001c007423 */ /* 0x002fc80000000027 */
[----:B------:R-:W-:-:S04]  /*b7f0*/  FADD.FTZ R0, -R0, -RZ ;  /* 0x800000ff00007221 */ /* 0x000fc80000010100 */
[----:B------:R-:W-:-:S07]  /*b800*/  FFMA R39, R39, R0, R39 ;  /* 0x0000000027277223 */ /* 0x000fce0000000027 */
.L_x_205:
[----:B------:R-:W-:Y:S05]  /*b810*/  BSYNC B1 ;  /* 0x0000000000017941 */ /* 0x000fea0003800000 */
.L_x_203:
        /* <DEDUP_REMOVED lines=10> */
.L_x_207:
[----:B------:R-:W1:Y:S02]  /*b8c0*/  MUFU.RCP R28, R47 ;  /* 0x0000002f001c7308 */ /* 0x000e640000001000 */
[----:B-1----:R-:W-:-:S04]  /*b8d0*/  FFMA R0, R47, R28, -1 ;  /* 0xbf8000002f007423 */ /* 0x002fc8000000001c */
[----:B------:R-:W-:-:S04]  /*b8e0*/  FADD.FTZ R3, -R0, -RZ ;  /* 0x800000ff00037221 */ /* 0x000fc80000010100 */
[----:B------:R-:W-:-:S07]  /*b8f0*/  FFMA R28, R28, R3, R28 ;  /* 0x000000031c1c7223 */ /* 0x000fce000000001c */
.L_x_208:
[----:B------:R-:W-:Y:S05]  /*b900*/  BSYNC B1 ;  /* 0x0000000000017941 */ /* 0x000fea0003800000 */
.L_x_206:
        /* <DEDUP_REMOVED lines=10> */
.L_x_210:
[----:B------:R-:W1:Y:S02]  /*b9b0*/  MUFU.RCP R41, R26 ;  /* 0x0000001a00297308 */ /* 0x000e640000001000 */
[----:B-1----:R-:W-:-:S04]  /*b9c0*/  FFMA R0, R26, R41, -1 ;  /* 0xbf8000001a007423 */ /* 0x002fc80000000029 */
[----:B------:R-:W-:-:S04]  /*b9d0*/  FADD.FTZ R0, -R0, -RZ ;  /* 0x800000ff00007221 */ /* 0x000fc80000010100 */
[----:B------:R-:W-:-:S07]  /*b9e0*/  FFMA R41, R41, R0, R41 ;  /* 0x0000000029297223 */ /* 0x000fce0000000029 */
.L_x_211:
[----:B------:R-:W-:Y:S05]  /*b9f0*/  BSYNC B1 ;  /* 0x0000000000017941 */ /* 0x000fea0003800000 */
.L_x_209:
        /* <DEDUP_REMOVED lines=10> */
.L_x_213:
[----:B------:R-:W1:Y:S02]  /*baa0*/  MUFU.RCP R3, R24 ;  /* 0x0000001800037308 */ /* 0x000e640000001000 */
[----:B-1----:R-:W-:-:S04]  /*bab0*/  FFMA R0, R24, R3, -1 ;  /* 0xbf80000018007423 */ /* 0x002fc80000000003 */
[----:B------:R-:W-:-:S04]  /*bac0*/  FADD.FTZ R0, -R0, -RZ ;  /* 0x800000ff00007221 */ /* 0x000fc80000010100 */
[----:B------:R-:W-:-:S07]  /*bad0*/  FFMA R26, R3, R0, R3 ;  /* 0x00000000031a7223 */ /* 0x000fce0000000003 */
.L_x_214:
[----:B------:R-:W-:Y:S05]  /*bae0*/  BSYNC B1 ;  /* 0x0000000000017941 */ /* 0x000fea0003800000 */
.L_x_212:
        /* <DEDUP_REMOVED lines=10> */
.L_x_216:
[----:B------:R-:W1:Y:S02]  /*bb90*/  MUFU.RCP R24, R21 ;  /* 0x0000001500187308 */ /* 0x000e640000001000 */
[----:B-1----:R-:W-:-:S04]  /*bba0*/  FFMA R0, R21, R24, -1 ;  /* 0xbf80000015007423 */ /* 0x002fc80000000018 */
[----:B------:R-:W-:-:S04]  /*bbb0*/  FADD.FTZ R3, -R0, -RZ ;  /* 0x800000ff00037221 */ /* 0x000fc80000010100 */
[----:B------:R-:W-:-:S07]  /*bbc0*/  FFMA R24, R24, R3, R24 ;  /* 0x0000000318187223 */ /* 0x000fce0000000018 */
.L_x_217:
[----:B------:R-:W-:Y:S05]  /*bbd0*/  BSYNC B1 ;  /* 0x0000000000017941 */ /* 0x000fea0003800000 */
.L_x_215:
        /* <DEDUP_REMOVED lines=9> */
.L_x_219:
[----:B------:R-:W1:Y:S02]  /*bc70*/  MUFU.RCP R0, R15 ;  /* 0x0000000f00007308 */ /* 0x000e640000001000 */
[----:B-1----:R-:W-:-:S04]  /*bc80*/  FFMA R3, R15, R0, -1 ;  /* 0xbf8000000f037423 */ /* 0x002fc80000000000 */
[----:B------:R-:W-:-:S04]  /*bc90*/  FADD.FTZ R3, -R3, -RZ ;  /* 0x800000ff03037221 */ /* 0x000fc80000010100 */
[----:B------:R-:W-:-:S07]  /*bca0*/  FFMA R0, R0, R3, R0 ;  /* 0x0000000300007223 */ /* 0x000fce0000000000 */
.L_x_220:
[----:B------:R-:W-:Y:S05]  /*bcb0*/  BSYNC B1 ;  /* 0x0000000000017941 */ /* 0x000fea0003800000 */
.L_x_218:
        /* <DEDUP_REMOVED lines=10> */
.L_x_221:
        /* <DEDUP_REMOVED lines=27> */
.L_x_223:
[----:B------:R-:W-:Y:S05]  /*bf10*/  BSYNC B0 ;  /* 0x0000000000007941 */ /* 0x000fea0003800000 */
.L_x_222:
[----:B------:R-:W-:Y:S04]  /*bf20*/  BSSY B0, `(.L_x_224) ;  /* 0x000003c000007945 */ /* 0x000fe80003800000 */
[----:B------:R-:W-:Y:S05]  /*bf30*/  @P0 BRA `(.L_x_225) ;  /* 0x0000000000e80947 */ /* 0x000fea0003800000 */
[----:B------:R-:W2:Y:S02]  /*bf40*/  LDL R0, [R1+0xcc] ;  /* 0x0000cc0001007983 */ /* 0x000ea40000100800 */
[----:B--2---:R-:W-:-:S13]  /*bf50*/  ISETP.NE.AND P3, PT, R0, 0x3, PT ;  /* 0x000000030000780c */ /* 0x004fda0003f65270 */
[----:B------:R-:W-:Y:S05]  /*bf60*/  @!P3 BRA `(.L_x_226) ;  /* 0x000000000004b947 */ /* 0x000fea0003800000 */
[----:B------:R-:W-:Y:S01]  /*bf70*/  BPT.TRAP 0x1 ;  /* 0x000000040000795c */ /* 0x000fe20000300000 */
.L_x_226:
[----:B------:R-:W2:Y:S04]  /*bf80*/  LDL R0, [R1+0xb4] ;  /* 0x0000b40001007983 */ /* 0x000ea80000100800 */
[----:B------:R-:W3:Y:S01]  /*bf90*/  LDL R3, [R1+0xb8] ;  /* 0x0000b80001037983 */ /* 0x000ee20000100800 */
[----:B------:R-:W-:Y:S01]  /*bfa0*/  BSSY B1, `(.L_x_227) ;  /* 0x0000005000017945 */ /* 0x000fe20003800000 */
[----:B--2---:R-:W-:Y:S02]  /*bfb0*/  LEA R0, R0, UR43, 0x3 ;  /* 0x0000002b00007c11 */ /* 0x004fe4000f8e18ff */
[----:B---3--:R-:W-:-:S04]  /*bfc0*/  SHF.L.U32 R3, R3, 0x1f, RZ ;  /* 0x0000001f03037819 */ /* 0x008fc800000006ff */
[----:B------:R-:W1:Y:S02]  /*bfd0*/  SYNCS.PHASECHK.TRANS64.TRYWAIT P2, [R0+URZ+0x80], R3 ;  /* 0x00008003000075a7 */ /* 0x000e64000804017f */
[----:B-1----:R-:W-:Y:S05]  /*bfe0*/  @!P2 BRA `(.L_x_228) ;  /* 0x000000e00028a947 */ /* 0x002fea0003800000 */
.L_x_626:
[----:B------:R-:W-:Y:S05]  /*bff0*/  BSYNC B1 ;  /* 0x0000000000017941 */ /* 0x000fea0003800000 */
.L_x_227:
        /* <DEDUP_REMOVED lines=18> */
.L_x_230:
[----:B------:R-:W-:Y:S05]  /*c120*/  BSYNC B1 ;  /* 0x0000000000017941 */ /* 0x000fea0003800000 */
.L_x_229:
        /* <DEDUP_REMOVED lines=8> */
.L_x_231:
[----:B------:R-:W3:Y:S04]  /*c1b0*/  LDL.LU R4, [R1+0xb4] ;  /* 0x0000b40001047983 */ /* 0x000ee80000300800 */
[----:B------:R-:W4:Y:S01]  /*c1c0*/  LDL.LU R5, [R1+0xb8] ;  /* 0x0000b80001057983 */ /* 0x000f220000300800 */
[C---:B-1----:R-:W-:Y:S02]  /*c1d0*/  LEA R0, R13.reuse, UR43, 0x3 ;  /* 0x0000002b0d007c11 */ /* 0x042fe4000f8e18ff */
[----:B------:R-:W-:Y:S01]  /*c1e0*/  IADD3 R13, R13, 0x1, RZ ;  /* 0x000000010d0d7810 */ /* 0x000fe20007ffe0ff */
[----:B------:R-:W1:Y:S01]  /*c1f0*/  S2R R3, SR_CgaCtaId ;  /* 0x0000000000037919 */ /* 0x000e620000008800 */
[----:B------:R-:W-:Y:S02]  /*c200*/  IADD3 R0, R0, 0xa0, RZ ;  /* 0x000000a000007810 */ /* 0x000fe40007ffe0ff */
[----:B------:R-:W-:-:S04]  /*c210*/  ISETP.NE.AND P2, PT, R13, 0x4, PT ;  /* 0x000000040d00780c */ /* 0x000fc80003f45270 */
[----:B------:R-:W-:Y:S02]  /*c220*/  SEL R13, R13, RZ, P2 ;  /* 0x000000ff0d0d7207 */ /* 0x000fe40001000000 */
[----:B-1----:R-:W-:Y:S02]  /*c230*/  PRMT R0, R3, 0x654, R0 ;  /* 0x0000065403007816 */ /* 0x002fe40000000000 */
[----:B------:R-:W-:Y:S02]  /*c240*/  SEL R3, RZ, 0x1, P2 ;  /* 0x00000001ff037807 */ /* 0x000fe40001000000 */
[----:B--2---:R3:W-:Y:S02]  /*c250*/  SYNCS.ARRIVE.TRANS64.RED.A1T0 RZ, [R0+URZ], RZ ;  /* 0x000000ff00ff79a7 */ /* 0x0047e4000810043f */
[----:B------:R-:W-:Y:S02]  /*c260*/  LOP3.LUT R14, R14, R3, RZ, 0x3c, !PT ;  /* 0x000000030e0e7212 */ /* 0x000fe400078e3cff */
[----:B---3--:R-:W-:-:S04]  /*c270*/  IADD3 R0, R4, 0x1, RZ ;  /* 0x0000000104007810 */ /* 0x008fc80007ffe0ff */
[----:B------:R-:W-:-:S04]  /*c280*/  ISETP.NE.AND P3, PT, R0, 0x4, PT ;  /* 0x000000040000780c */ /* 0x000fc80003f65270 */
[----:B------:R-:W-:Y:S02]  /*c290*/  SEL R4, RZ, 0x1, P3 ;  /* 0x00000001ff047807 */ /* 0x000fe40001800000 */
[----:B------:R-:W-:Y:S02]  /*c2a0*/  SEL R0, R0, RZ, P3 ;  /* 0x000000ff00007207 */ /* 0x000fe40001800000 */
[----:B----4-:R-:W-:-:S03]  /*c2b0*/  LOP3.LUT R5, R5, R4, RZ, 0x3c, !PT ;  /* 0x0000000405057212 */ /* 0x010fc600078e3cff */
[----:B------:R1:W-:Y:S04]  /*c2c0*/  STL [R1+0xb4], R0 ;  /* 0x0000b40001007387 */ /* 0x0003e80000100800 */
[----:B------:R1:W-:Y:S02]  /*c2d0*/  STL [R1+0xb8], R5 ;  /* 0x0000b80501007387 */ /* 0x0003e40000100800 */
.L_x_225:
[----:B------:R-:W-:Y:S05]  /*c2e0*/  BSYNC B0 ;  /* 0x0000000000007941 */ /* 0x000fea0003800000 */
.L_x_224:
        /* <DEDUP_REMOVED lines=9> */
[----:B------:R-:W-:-:S02]  /*c380*/  HADD2.F32 R24, -RZ, R5.H0_H0 ;  /* 0x20000005ff187230 */ /* 0x000fc40000004100 */
[C---:B------:R-:W-:Y:S01]  /*c390*/  FFMA R179, R16.reuse, R4, R179 ;  /* 0x0000000410b37223 */ /* 0x040fe200000000b3 */
[----:B------:R-:W-:Y:S02]  /*c3a0*/  HADD2.F32 R26, -RZ, R5.H1_H1 ;  /* 0x30000005ff1a7230 */ /* 0x000fe40000004100 */
[C---:B------:R-:W-:Y:S01]  /*c3b0*/  FFMA R3, R16.reuse, R20, R3 ;  /* 0x0000001410037223 */ /* 0x040fe20000000003 */
[----:B------:R-:W-:Y:S01]  /*c3c0*/  HADD2.F32 R4, -RZ, R0.H0_H0 ;  /* 0x20000000ff047230 */ /* 0x000fe20000004100 */
[----:B------:R-:W-:Y:S01]  /*c3d0*/  F2FP.F16.E4M3.UNPACK_B R20, R8.H1 ;  /* 0x00000008ff14723e */ /* 0x000fe200030006ff */
[----:B------:R-:W-:Y:S01]  /*c3e0*/  FFMA R175, R16, R24, R175 ;  /* 0x0000001810af7223 */ /* 0x000fe200000000af */
[----:B------:R-:W-:Y:S01]  /*c3f0*/  FMUL R15, R2, R174 ;  /* 0x000000ae020f7220 */ /* 0x000fe20000400000 */
[----:B------:R-:W-:Y:S01]  /*c400*/  F2FP.F16.E4M3.UNPACK_B R24, R7 ;  /* 0x00000007ff18723e */ /* 0x000fe200020006ff */
[----:B------:R-:W-:Y:S01]  /*c410*/  FFMA R177, R16, R4, R177 ;  /* 0x0000000410b17223 */ /* 0x000fe200000000b1 */
[----:B------:R-:W-:-:S02]  /*c420*/  HADD2.F32 R4, -RZ, R20.H0_H0 ;  /* 0x20000014ff047230 */ /* 0x000fc40000004100 */
[----:B------:R-:W-:Y:S01]  /*c430*/  FFMA R15, R16, R26, R15 ;  /* 0x0000001a100f7223 */ /* 0x000fe2000000000f */
[----:B------:R-:W-:Y:S02]  /*c440*/  HADD2.F32 R0, -RZ, R0.H1_H1 ;  /* 0x30000000ff007230 */ /* 0x000fe40000004100 */
[C---:B------:R-:W-:Y:S01]  /*c450*/  FMUL R5, R2.reuse, R176 ;  /* 0x000000b002057220 */ /* 0x040fe20000400000 */
[----:B------:R-:W-:Y:S01]  /*c460*/  HADD2.F32 R20, -RZ, R20.H1_H1 ;  /* 0x30000014ff147230 */ /* 0x000fe20000004100 */
[----:B------:R-:W-:Y:S01]  /*c470*/  MOV R48, 0x3bbb989d ;  /* 0x3bbb989d00307802 */ /* 0x000fe20000000f00 */
[C---:B------:R-:W-:Y:S01]  /*c480*/  FMUL R21, R2.reuse, R172 ;  /* 0x000000ac02157220 */ /* 0x040fe20000400000 */
[--C-:B------:R-:W-:Y:S02]  /*c490*/  HADD2.F32 R26, -RZ, R24.reuse.H0_H0 ;  /* 0x20000018ff1a7230 */ /* 0x100fe40000004100 */
[----:B------:R-:W-:Y:S01]  /*c4a0*/  FMUL R171, R2, R171 ;  /* 0x000000ab02ab7220 */ /* 0x000fe20000400000 */
[C---:B------:R-:W-:Y:S01]  /*c4b0*/  FFMA R5, R16.reuse, R0, R5 ;  /* 0x0000000010057223 */ /* 0x040fe20000000005 */
[----:B------:R-:W-:Y:S01]  /*c4c0*/  MOV R50, 0x437c0000 ;  /* 0x437c000000327802 */ /* 0x000fe20000000f00 */
[C---:B------:R-:W-:Y:S01]  /*c4d0*/  FFMA R21, R16.reuse, R20, R21 ;  /* 0x0000001410157223 */ /* 0x040fe20000000015 */
[----:B------:R-:W-:Y:S01]  /*c4e0*/  FFMA.SAT R0, -R179, R48, 0.5 ;  /* 0x3f000000b3007423 */ /* 0x000fe20000002130 */
[----:B------:R-:W-:Y:S01]  /*c4f0*/  FFMA R171, R16, R26, R171 ;  /* 0x0000001a10ab7223 */ /* 0x000fe200000000ab */
[----:B------:R-:W-:Y:S01]  /*c500*/  FFMA.SAT R20, -R3, R48, 0.5 ;  /* 0x3f00000003147423 */ /* 0x000fe20000002130 */
[----:B------:R-:W-:-:S02]  /*c510*/  HADD2.F32 R26, -RZ, R24.H1_H1 ;  /* 0x30000018ff1a7230 */ /* 0x000fc40000004100 */
[C---:B------:R-:W-:Y:S01]  /*c520*/  FMUL R25, R2.reuse, R170 ;  /* 0x000000aa02197220 */ /* 0x040fe20000400000 */
[----:B------:R-:W-:Y:S01]  /*c530*/  FMUL R173, R2, R173 ;  /* 0x000000ad02ad7220 */ /* 0x000fe20000400000 */
[----:B------:R-:W-:Y:S01]  /*c540*/  FFMA.SAT R24, -R177, R48, 0.5 ;  /* 0x3f000000b1187423 */ /* 0x000fe20000002130 */
[-C--:B------:R-:W-:Y:S01]  /*c550*/  FFMA.RM R0, R0, R50.reuse, 12582913 ;  /* 0x4b40000100007423 */ /* 0x080fe20000004032 */
[----:B------:R-:W-:Y:S01]  /*c560*/  FFMA.RM R20, R20, R50, 12582913 ;  /* 0x4b40000114147423 */ /* 0x000fe20000004032 */
[----:B------:R-:W-:Y:S01]  /*c570*/  F2FP.F16.E4M3.UNPACK_B R31, R7.H1 ;  /* 0x00000007ff1f723e */ /* 0x000fe200030006ff */
[C---:B------:R-:W-:Y:S01]  /*c580*/  FFMA R25, R16.reuse, R26, R25 ;  /* 0x0000001a10197223 */ /* 0x040fe20000000019 */
[----:B------:R-:W-:Y:S01]  /*c590*/  FFMA R173, R16, R4, R173 ;  /* 0x0000000410ad7223 */ /* 0x000fe200000000ad */
[----:B------:R-:W-:Y:S01]  /*c5a0*/  FFMA.RM R26, R24, R50, 12582913 ;  /* 0x4b400001181a7423 */ /* 0x000fe20000004032 */
        /* <DEDUP_REMOVED lines=10> */
[----:B------:R-:W-:Y:S02]  /*c650*/  HADD2.F32 R33, -RZ, R31.H1_H1 ;  /* 0x3000001fff217230 */ /* 0x000fe40000004100 */
[----:B------:R-:W-:Y:S01]  /*c660*/  FFMA.RM R30, R29, R50, 12582913 ;  /* 0x4b4000011d1e7423 */ /* 0x000fe20000004032 */
[----:B------:R-:W-:Y:S01]  /*c670*/  FMUL R3, R2, R168 ;  /* 0x000000a802037220 */ /* 0x000fe20000400000 */
[----:B------:R1:W2:Y:S01]  /*c680*/  MUFU.EX2 R27, R4 ;  /* 0x00000004001b7308 */ /* 0x0002a20000000800 */
[----:B------:R-:W-:Y:S01]  /*c690*/  FADD R28, R26, -12583039 ;  /* 0xcb40007f1a1c7421 */ /* 0x000fe20000000000 */
[-C--:B------:R-:W-:Y:S01]  /*c6a0*/  FFMA.SAT R31, -R175, R48.reuse, 0.5 ;  /* 0x3f000000af1f7423 */ /* 0x080fe20000002130 */
[----:B------:R-:W-:Y:S01]  /*c6b0*/  FFMA R3, R16, R33, R3 ;  /* 0x0000002110037223 */ /* 0x000fe20000000003 */
[----:B------:R-:W-:Y:S01]  /*c6c0*/  FFMA.SAT R33, -R15, R48, 0.5 ;  /* 0x3f0000000f217423 */ /* 0x000fe20000002130 */
[----:B------:R-:W-:Y:S01]  /*c6d0*/  FFMA R28, -R177, 1.4426950216293334961, -R28 ;  /* 0x3fb8aa3bb11c7823 */ /* 0x000fe2000000091c */
[----:B------:R-:W-:Y:S01]  /*c6e0*/  FFMA.RM R32, R31, R50, 12582913 ;  /* 0x4b4000011f207423 */ /* 0x000fe20000004032 */
[----:B------:R-:W-:Y:S01]  /*c6f0*/  F2FP.F16.E4M3.UNPACK_B R37, R6 ;  /* 0x00000006ff25723e */ /* 0x000fe200020006ff */
[----:B------:R-:W-:Y:S01]  /*c700*/  FFMA.RM R34, R33, R50, 12582913 ;  /* 0x4b40000121227423 */ /* 0x000fe20000004032 */
[----:B-1----:R-:W-:Y:S01]  /*c710*/  FADD R4, R30, -12583039 ;  /* 0xcb40007f1e047421 */ /* 0x002fe20000000000 */
[----:B------:R-:W-:Y:S01]  /*c720*/  FFMA R28, -R177, 1.925963033500011079e-08, R28 ;  /* 0x32a57060b11c7823 */ /* 0x000fe2000000011c */
[----:B------:R1:W-:Y:S01]  /*c730*/  MUFU.EX2 R29, R24 ;  /* 0x00000018001d7308 */ /* 0x0003e20000000800 */
[----:B------:R-:W-:Y:S01]  /*c740*/  FADD R36, R34, -12583039 ;  /* 0xcb40007f22247421 */ /* 0x000fe20000000000 */
[----:B------:R-:W-:Y:S01]  /*c750*/  FFMA R4, -R5, 1.4426950216293334961, -R4 ;  /* 0x3fb8aa3b05047823 */ /* 0x000fe20000000904 */
[----:B------:R-:W-:-:S02]  /*c760*/  HADD2.F32 R35, -RZ, R37.H0_H0 ;  /* 0x20000025ff237230 */ /* 0x000fc40000004100 */
[----:B------:R-:W-:Y:S01]  /*c770*/  FMUL R167, R2, R167 ;  /* 0x000000a702a77220 */ /* 0x000fe20000400000 */
[----:B------:R-:W-:Y:S01]  /*c780*/  FFMA R36, -R15, 1.4426950216293334961, -R36 ;  /* 0x3fb8aa3b0f247823 */ /* 0x000fe20000000924 */
[----:B------:R-:W-:Y:S01]  /*c790*/  FFMA R4, -R5, 1.925963033500011079e-08, R4 ;  /* 0x32a5706005047823 */ /* 0x000fe20000000104 */
[----:B------:R-:W-:Y:S01]  /*c7a0*/  FFMA.SAT R5, -R173, R48, 0.5 ;  /* 0x3f000000ad057423 */ /* 0x000fe20000002130 */
[----:B------:R3:W-:Y:S01]  /*c7b0*/  MUFU.EX2 R31, R28 ;  /* 0x0000001c001f7308 */ /* 0x0007e20000000800 */
[----:B-1----:R-:W-:Y:S01]  /*c7c0*/  FADD R24, R32, -12583039 ;  /* 0xcb40007f20187421 */ /* 0x002fe20000000000 */
[----:B------:R-:W-:Y:S01]  /*c7d0*/  FFMA R36, -R15, 1.925963033500011079e-08, R36 ;  /* 0x32a570600f247823 */ /* 0x000fe20000000124 */
[----:B------:R-:W-:Y:S02]  /*c7e0*/  HADD2.F32 R15, -RZ, R37.H1_H1 ;  /* 0x30000025ff0f7230 */ /* 0x000fe40000004100 */
[----:B------:R-:W-:Y:S01]  /*c7f0*/  FFMA R167, R16, R35, R167 ;  /* 0x0000002310a77223 */ /* 0x000fe200000000a7 */
[----:B------:R-:W-:Y:S01]  /*c800*/  FFMA R24, -R175, 1.4426950216293334961, -R24 ;  /* 0x3fb8aa3baf187823 */ /* 0x000fe20000000918 */
[----:B------:R-:W-:Y:S01]  /*c810*/  F2FP.F16.E4M3.UNPACK_B R45, R6.H1 ;  /* 0x00000006ff2d723e */ /* 0x000fe200030006ff */
[----:B------:R-:W-:Y:S01]  /*c820*/  FMUL R165, R2, R165 ;  /* 0x000000a502a57220 */ /* 0x000fe20000400000 */
[----:B------:R1:W-:Y:S01]  /*c830*/  MUFU.EX2 R33, R4 ;  /* 0x0000000400217308 */ /* 0x0003e20000000800 */
[----:B---3--:R-:W-:Y:S01]  /*c840*/  FFMA.RM R28, R5, R50, 12582913 ;  /* 0x4b400001051c7423 */ /* 0x008fe20000004032 */
[----:B------:R-:W-:Y:S01]  /*c850*/  FFMA.SAT R5, -R21, R48, 0.5 ;  /* 0x3f00000015057423 */ /* 0x000fe20000002130 */
[----:B------:R-:W-:Y:S01]  /*c860*/  FFMA R24, -R175, 1.925963033500011079e-08, R24 ;  /* 0x32a57060af187823 */ /* 0x000fe20000000118 */
[--C-:B------:R-:W-:Y:S01]  /*c870*/  HADD2.F32 R41, -RZ, R45.reuse.H0_H0 ;  /* 0x2000002dff297230 */ /* 0x100fe20000004100 */
[----:B------:R-:W-:Y:S01]  /*c880*/  SHF.L.U32 R0, R0, 0x17, RZ ;  /* 0x0000001700007819 */ /* 0x000fe200000006ff */
[----:B------:R-:W-:Y:S01]  /*c890*/  FFMA.RM R38, R5, R50, 12582913 ;  /* 0x4b40000105267423 */ /* 0x000fe20000004032 */
[----:B------:R-:W-:Y:S01]  /*c8a0*/  FMUL R5, R2, R166 ;  /* 0x000000a602057220 */ /* 0x000fe20000400000 */
[----:B------:R3:W-:Y:S01]  /*c8b0*/  MUFU.EX2 R35, R24 ;  /* 0x0000001800237308 */ /* 0x0007e20000000800 */
[----:B-1----:R-:W-:Y:S01]  /*c8c0*/  FADD R4, R28, -12583039 ;  /* 0xcb40007f1c047421 */ /* 0x002fe20000000000 */
[----:B------:R-:W-:Y:S01]  /*c8d0*/  FADD R40, R38, -12583039 ;  /* 0xcb40007f26287421 */ /* 0x000fe20000000000 */
[C---:B------:R-:W-:Y:S01]  /*c8e0*/  FFMA R5, R16.reuse, R15, R5 ;  /* 0x0000000f10057223 */ /* 0x040fe20000000005 */
[----:B------:R-:W-:Y:S01]  /*c8f0*/  FFMA.SAT R15, -R171, R48, 0.5 ;  /* 0x3f000000ab0f7423 */ /* 0x000fe20000002130 */
[----:B------:R-:W-:Y:S01]  /*c900*/  FFMA R4, -R173, 1.4426950216293334961, -R4 ;  /* 0x3fb8aa3bad047823 */ /* 0x000fe20000000904 */
[----:B------:R-:W-:Y:S01]  /*c910*/  FFMA R40, -R21, 1.4426950216293334961, -R40 ;  /* 0x3fb8aa3b15287823 */ /* 0x000fe20000000928 */
[----:B------:R-:W-:Y:S01]  /*c920*/  HADD2.F32 R45, -RZ, R45.H1_H1 ;  /* 0x3000002dff2d7230 */ /* 0x000fe20000004100 */
[----:B------:R1:W-:Y:S01]  /*c930*/  MUFU.EX2 R37, R36 ;  /* 0x0000002400257308 */ /* 0x0003e20000000800 */
[----:B---3--:R-:W-:Y:S01]  /*c940*/  FFMA.RM R24, R15, R50, 12582913 ;  /* 0x4b4000010f187423 */ /* 0x008fe20000004032 */
[----:B------:R-:W-:Y:S01]  /*c950*/  FFMA R4, -R173, 1.925963033500011079e-08, R4 ;  /* 0x32a57060ad047823 */ /* 0x000fe20000000104 */
[----:B------:R-:W-:Y:S01]  /*c960*/  FFMA.SAT R15, -R25, R48, 0.5 ;  /* 0x3f000000190f7423 */ /* 0x000fe20000002130 */
[----:B------:R-:W-:Y:S01]  /*c970*/  FFMA R40, -R21, 1.925963033500011079e-08, R40 ;  /* 0x32a5706015287823 */ /* 0x000fe20000000128 */
[----:B------:R-:W-:Y:S01]  /*c980*/  FFMA R165, R16, R41, R165 ;  /* 0x0000002910a57223 */ /* 0x000fe200000000a5 */
[----:B--2---:R-:W-:Y:S01]  /*c990*/  FFMA R52, R0, R27, 1 ;  /* 0x3f80000000347423 */ /* 0x004fe2000000001b */
[----:B------:R-:W-:Y:S01]  /*c9a0*/  FFMA.RM R42, R15, R50, 12582913 ;  /* 0x4b4000010f2a7423 */ /* 0x000fe20000004032 */
[----:B------:R2:W3:Y:S01]  /*c9b0*/  MUFU.EX2 R39, R4 ;  /* 0x0000000400277308 */ /* 0x0004e20000000800 */
[-C--:B------:R-:W-:Y:S01]  /*c9c0*/  FFMA.SAT R15, -R3, R48.reuse, 0.5 ;  /* 0x3f000000030f7423 */ /* 0x080fe20000002130 */
[----:B-1----:R-:W-:Y:S01]  /*c9d0*/  FADD R36, R24, -12583039 ;  /* 0xcb40007f18247421 */ /* 0x002fe20000000000 */
[----:B------:R-:W-:Y:S01]  /*c9e0*/  FADD R44, R42, -12583039 ;  /* 0xcb40007f2a2c7421 */ /* 0x000fe20000000000 */
[----:B------:R-:W-:Y:S01]  /*c9f0*/  FFMA.SAT R47, -R165, R48, 0.5 ;  /* 0x3f000000a52f7423 */ /* 0x000fe20000002130 */
[----:B------:R-:W-:Y:S01]  /*ca00*/  FFMA.RM R43, R15, R50, 12582913 ;  /* 0x4b4000010f2b7423 */ /* 0x000fe20000004032 */
[----:B------:R-:W-:Y:S01]  /*ca10*/  FMUL R15, R2, R164 ;  /* 0x000000a4020f7220 */ /* 0x000fe20000400000 */
[----:B------:R-:W-:Y:S01]  /*ca20*/  FFMA R36, -R171, 1.4426950216293334961, -R36 ;  /* 0x3fb8aa3bab247823 */ /* 0x000fe20000000924 */
[----:B------:R1:W-:Y:S01]  /*ca30*/  MUFU.EX2 R21, R40 ;  /* 0x0000002800157308 */ /* 0x0003e20000000800 */
[----:B--2---:R-:W-:Y:S01]  /*ca40*/  FFMA.SAT R4, -R169, R48, 0.5 ;  /* 0x3f000000a9047423 */ /* 0x004fe20000002130 */
[----:B------:R-:W-:Y:S01]  /*ca50*/  FFMA R15, R16, R45, R15 ;  /* 0x0000002d100f7223 */ /* 0x000fe2000000000f */
[----:B------:R-:W-:Y:S01]  /*ca60*/  FFMA R36, -R171, 1.925963033500011079e-08, R36 ;  /* 0x32a57060ab247823 */ /* 0x000fe20000000124 */
[----:B------:R-:W-:Y:S01]  /*ca70*/  FADD R46, R43, -12583039 ;  /* 0xcb40007f2b2e7421 */ /* 0x000fe20000000000 */
[----:B------:R-:W-:Y:S01]  /*ca80*/  FFMA.RM R4, R4, R50, 12582913 ;  /* 0x4b40000104047423 */ /* 0x000fe20000004032 */
[-C--:B------:R-:W-:Y:S01]  /*ca90*/  FFMA.SAT R45, -R5, R48.reuse, 0.5 ;  /* 0x3f000000052d7423 */ /* 0x080fe20000002130 */
[----:B------:R-:W-:Y:S01]  /*caa0*/  FFMA.SAT R49, -R15, R48, 0.5 ;  /* 0x3f0000000f317423 */ /* 0x000fe20000002130 */
[----:B------:R-:W-:Y:S01]  /*cab0*/  FFMA R44, -R25, 1.4426950216293334961, -R44 ;  /* 0x3fb8aa3b192c7823 */ /* 0x000fe2000000092c */
[----:B-1----:R-:W-:Y:S01]  /*cac0*/  FADD R40, R4, -12583039 ;  /* 0xcb40007f04287421 */ /* 0x002fe20000000000 */
[----:B------:R1:W-:Y:S01]  /*cad0*/  MUFU.EX2 R41, R36 ;  /* 0x0000002400297308 */ /* 0x0003e20000000800 */
[----:B------:R-:W-:Y:S01]  /*cae0*/  FFMA R46, -R3, 1.4426950216293334961, -R46 ;  /* 0x3fb8aa3b032e7823 */ /* 0x000fe2000000092e */
[-C--:B------:R-:W-:Y:S01]  /*caf0*/  FFMA.RM R45, R45, R50.reuse, 12582913 ;  /* 0x4b4000012d2d7423 */ /* 0x080fe20000004032 */
[----:B------:R-:W-:Y:S01]  /*cb00*/  FFMA R40, -R169, 1.4426950216293334961, -R40 ;  /* 0x3fb8aa3ba9287823 */ /* 0x000fe20000000928 */
[-C--:B------:R-:W-:Y:S01]  /*cb10*/  FFMA.RM R47, R47, R50.reuse, 12582913 ;  /* 0x4b4000012f2f7423 */ /* 0x080fe20000004032 */
[----:B------:R-:W-:Y:S01]  /*cb20*/  FFMA.RM R49, R49, R50, 12582913 ;  /* 0x4b40000131317423 */ /* 0x000fe20000004032 */
[----:B------:R-:W-:Y:S01]  /*cb30*/  FFMA R44, -R25, 1.925963033500011079e-08, R44 ;  /* 0x32a57060192c7823 */ /* 0x000fe2000000012c */
[----:B------:R-:W-:Y:S01]  /*cb40*/  FFMA R40, -R169, 1.925963033500011079e-08, R40 ;  /* 0x32a57060a9287823 */ /* 0x000fe20000000128 */
[----:B------:R-:W-:Y:S01]  /*cb50*/  FFMA R46, -R3, 1.925963033500011079e-08, R46 ;  /* 0x32a57060032e7823 */ /* 0x000fe2000000012e */
[----:B-1----:R-:W-:Y:S01]  /*cb60*/  FFMA.SAT R36, -R167, R48, 0.5 ;  /* 0x3f000000a7247423 */ /* 0x002fe20000002130 */
[----:B------:R-:W-:Y:S01]  /*cb70*/  FADD R48, R45, -12583039 ;  /* 0xcb40007f2d307421 */ /* 0x000fe20000000000 */
[----:B------:R1:W-:Y:S01]  /*cb80*/  MUFU.EX2 R3, R40 ;  /* 0x0000002800037308 */ /* 0x0003e20000000800 */
[----:B------:R-:W-:Y:S01]  /*cb90*/  IADD3 R0, R52, 0x1800000, RZ ;  /* 0x0180000034007810 */ /* 0x000fe20007ffe0ff */
[----:B------:R-:W-:Y:S01]  /*cba0*/  FFMA.RM R36, R36, R50, 12582913 ;  /* 0x4b40000124247423 */ /* 0x000fe20000004032 */
[----:B------:R-:W-:Y:S01]  /*cbb0*/  FADD R50, R49, -12583039 ;  /* 0xcb40007f31327421 */ /* 0x000fe20000000000 */
[----:B------:R-:W-:Y:S01]  /*cbc0*/  FFMA R48, -R5, 1.4426950216293334961, -R48 ;  /* 0x3fb8aa3b05307823 */ /* 0x000fe20000000930 */
[----:B------:R-:W-:Y:S01]  /*cbd0*/  LOP3.LUT R0, R0, 0x7f800000, RZ, 0xc0, !PT ;  /* 0x7f80000000007812 */ /* 0x000fe200078ec0ff */
[----:B------:R-:W-:Y:S01]  /*cbe0*/  BSSY B1, `(.L_x_232) ;  /* 0x0000039000017945 */ /* 0x000fe20003800000 */
[----:B------:R-:W-:Y:S01]  /*cbf0*/  FFMA R50, -R15, 1.4426950216293334961, -R50 ;  /* 0x3fb8aa3b0f327823 */ /* 0x000fe20000000932 */
[----:B------:R2:W4:Y:S01]  /*cc00*/  MUFU.EX2 R25, R44 ;  /* 0x0000002c00197308 */ /* 0x0005220000000800 */
[----:B-1----:R-:W-:Y:S01]  /*cc10*/  FADD R40, R47, -12583039 ;  /* 0xcb40007f2f287421 */ /* 0x002fe20000000000 */
[----:B------:R-:W-:Y:S01]  /*cc20*/  FFMA R48, -R5, 1.925963033500011079e-08, R48 ;  /* 0x32a5706005307823 */ /* 0x000fe20000000130 */
[----:B------:R-:W-:Y:S01]  /*cc30*/  FFMA R50, -R15, 1.925963033500011079e-08, R50 ;  /* 0x32a570600f327823 */ /* 0x000fe20000000132 */
[----:B------:R-:W-:Y:S01]  /*cc40*/  ISETP.GT.U32.AND P2, PT, R0, 0x1ffffff, PT ;  /* 0x01ffffff0000780c */ /* 0x000fe20003f44070 */
[----:B------:R-:W-:Y:S01]  /*cc50*/  FFMA R40, -R165, 1.4426950216293334961, -R40 ;  /* 0x3fb8aa3ba5287823 */ /* 0x000fe20000000928 */
[----:B------:R-:W-:-:S02]  /*cc60*/  SHF.L.U32 R28, R28, 0x17, RZ ;  /* 0x000000171c1c7819 */ /* 0x000fc400000006ff */
[----:B------:R-:W1:Y:S01]  /*cc70*/  MUFU.EX2 R46, R46 ;  /* 0x0000002e002e7308 */ /* 0x000e620000000800 */
[----:B--2---:R-:W-:Y:S01]  /*cc80*/  FADD R44, R36, -12583039 ;  /* 0xcb40007f242c7421 */ /* 0x004fe20000000000 */
[----:B------:R-:W-:Y:S01]  /*cc90*/  FFMA R40, -R165, 1.925963033500011079e-08, R40 ;  /* 0x32a57060a5287823 */ /* 0x000fe20000000128 */
[----:B------:R-:W-:Y:S01]  /*cca0*/  SHF.L.U32 R26, R26, 0x17, RZ ;  /* 0x000000171a1a7819 */ /* 0x000fe200000006ff */
[----:B---3--:R-:W-:Y:S01]  /*ccb0*/  FFMA R28, R28, R39, 1 ;  /* 0x3f8000001c1c7423 */ /* 0x008fe20000000027 */
[C---:B------:R-:W-:Y:S01]  /*ccc0*/  FFMA R44, -R167.reuse, 1.4426950216293334961, -R44 ;  /* 0x3fb8aa3ba72c7823 */ /* 0x040fe2000000092c */
[----:B------:R-:W-:Y:S02]  /*ccd0*/  SHF.L.U32 R30, R30, 0x17, RZ ;  /* 0x000000171e1e7819 */ /* 0x000fe400000006ff */
[----:B------:R-:W-:Y:S01]  /*cce0*/  MUFU.EX2 R48, R48 ;  /* 0x0000003000307308 */ /* 0x000fe20000000800 */
[----:B------:R-:W-:Y:S01]  /*ccf0*/  FFMA R44, -R167, 1.925963033500011079e-08, R44 ;  /* 0x32a57060a72c7823 */ /* 0x000fe2000000012c */
[----:B------:R-:W-:Y:S01]  /*cd00*/  SHF.L.U32 R42, R42, 0x17, RZ ;  /* 0x000000172a2a7819 */ /* 0x000fe200000006ff */
[----:B------:R-:W-:Y:S01]  /*cd10*/  FFMA R26, R26, R31, 1 ;  /* 0x3f8000001a1a7423 */ /* 0x000fe2000000001f */
[----:B------:R-:W-:Y:S01]  /*cd20*/  SHF.L.U32 R43, R43, 0x17, RZ ;  /* 0x000000172b2b7819 */ /* 0x000fe200000006ff */
[----:B------:R-:W-:Y:S01]  /*cd30*/  FFMA R33, R30, R33, 1 ;  /* 0x3f8000001e217423 */ /* 0x000fe20000000021 */
[----:B------:R-:W-:Y:S01]  /*cd40*/  SHF.L.U32 R20, R20, 0x17, RZ ;  /* 0x0000001714147819 */ /* 0x000fe200000006ff */
[----:B----4-:R-:W-:Y:S01]  /*cd50*/  FFMA R39, R42, R25, 1 ;  /* 0x3f8000002a277423 */ /* 0x010fe20000000019 */
[----:B------:R-:W2:Y:S01]  /*cd60*/  MUFU.EX2 R5, R44 ;  /* 0x0000002c00057308 */ /* 0x000ea20000000800 */
[----:B------:R-:W-:Y:S01]  /*cd70*/  SHF.L.U32 R32, R32, 0x17, RZ ;  /* 0x0000001720207819 */ /* 0x000fe200000006ff */
[----:B-1----:R-:W-:Y:S01]  /*cd80*/  FFMA R43, R43, R46, 1 ;  /* 0x3f8000002b2b7423 */ /* 0x002fe2000000002e */
[----:B------:R-:W-:Y:S01]  /*cd90*/  SHF.L.U32 R34, R34, 0x17, RZ ;  /* 0x0000001722227819 */ /* 0x000fe200000006ff */
[----:B------:R-:W-:Y:S01]  /*cda0*/  FFMA R29, R20, R29, 1 ;  /* 0x3f800000141d7423 */ /* 0x000fe2000000001d */
[----:B------:R-:W-:Y:S01]  /*cdb0*/  SHF.L.U32 R38, R38, 0x17, RZ ;  /* 0x0000001726267819 */ /* 0x000fe200000006ff */
[----:B------:R-:W-:Y:S01]  /*cdc0*/  FFMA R32, R32, R35, 1 ;  /* 0x3f80000020207423 */ /* 0x000fe20000000023 */
[----:B------:R-:W-:Y:S01]  /*cdd0*/  SHF.L.U32 R24, R24, 0x17, RZ ;  /* 0x0000001718187819 */ /* 0x000fe200000006ff */
[----:B------:R-:W1:Y:S01]  /*cde0*/  MUFU.EX2 R40, R40 ;  /* 0x0000002800287308 */ /* 0x000e620000000800 */
[----:B------:R-:W-:Y:S01]  /*cdf0*/  SHF.L.U32 R4, R4, 0x17, RZ ;  /* 0x0000001704047819 */ /* 0x000fe200000006ff */
[----:B------:R-:W-:Y:S01]  /*ce00*/  FFMA R27, R34, R37, 1 ;  /* 0x3f800000221b7423 */ /* 0x000fe20000000025 */
[----:B------:R-:W-:Y:S01]  /*ce10*/  SHF.L.U32 R36, R36, 0x17, RZ ;  /* 0x0000001724247819 */ /* 0x000fe200000006ff */
[----:B------:R-:W-:Y:S01]  /*ce20*/  FFMA R31, R38, R21, 1 ;  /* 0x3f800000261f7423 */ /* 0x000fe20000000015 */
[----:B------:R-:W-:Y:S01]  /*ce30*/  SHF.L.U32 R45, R45, 0x17, RZ ;  /* 0x000000172d2d7819 */ /* 0x000fe200000006ff */
[----:B------:R-:W-:Y:S01]  /*ce40*/  FFMA R30, R24, R41, 1 ;  /* 0x3f800000181e7423 */ /* 0x000fe20000000029 */
[----:B------:R-:W-:Y:S01]  /*ce50*/  SHF.L.U32 R47, R47, 0x17, RZ ;  /* 0x000000172f2f7819 */ /* 0x000fe200000006ff */
[----:B------:R-:W3:Y:S01]  /*ce60*/  MUFU.EX2 R50, R50 ;  /* 0x0000003200327308 */ /* 0x000ee20000000800 */
[----:B------:R-:W-:Y:S01]  /*ce70*/  SHF.L.U32 R49, R49, 0x17, RZ ;  /* 0x0000001731317819 */ /* 0x000fe200000006ff */
[----:B------:R-:W-:Y:S01]  /*ce80*/  FFMA R42, R4, R3, 1 ;  /* 0x3f800000042a7423 */ /* 0x000fe20000000003 */
[----:B--2---:R-:W-:Y:S01]  /*ce90*/  FFMA R44, R36, R5, 1 ;  /* 0x3f800000242c7423 */ /* 0x004fe20000000005 */
[----:B------:R-:W-:Y:S01]  /*cea0*/  FFMA R45, R45, R48, 1 ;  /* 0x3f8000002d2d7423 */ /* 0x000fe20000000030 */
[----:B-1----:R-:W-:Y:S01]  /*ceb0*/  FFMA R46, R47, R40, 1 ;  /* 0x3f8000002f2e7423 */ /* 0x002fe20000000028 */
[----:B---3--:R-:W-:Y:S01]  /*cec0*/  FFMA R49, R49, R50, 1 ;  /* 0x3f80000031317423 */ /* 0x008fe20000000032 */
[----:B------:R-:W-:Y:S06]  /*ced0*/  @P2 BRA `(.L_x_233) ;  /* 0x0000000000142947 */ /* 0x000fec0003800000 */
[----:B------:R-:W-:Y:S02]  /*cee0*/  MOV R0, R52 ;  /* 0x0000003400007202 */ /* 0x000fe40000000f00 */
[----:B------:R-:W-:-:S07]  /*cef0*/  MOV R4, 0xcf10 ;  /* 0x0000cf1000047802 */ /* 0x000fce0000000f00 */
[----:B------:R-:W-:Y:S05]  /*cf00*/  CALL.REL.NOINC `($__internal_0_$__cuda_sm20_rcp_rn_f32_slowpath) ;  /* 0x000000d800b87944 */ /* 0x000fea0003c00000 */
[----:B------:R-:W-:Y:S01]  /*cf10*/  MOV R15, R0 ;  /* 0x00000000000f7202 */ /* 0x000fe20000000f00 */
[----:B------:R-:W-:Y:S06]  /*cf20*/  BRA `(.L_x_234) ;  /* 0x0000000000107947 */ /* 0x000fec0003800000 */
.L_x_233:
[----:B------:R-:W1:Y:S02]  /*cf30*/  MUFU.RCP R15, R52 ;  /* 0x00000034000f7308 */ /* 0x000e640000001000 */
[----:B-1----:R-:W-:-:S04]  /*cf40*/  FFMA R0, R52, R15, -1 ;  /* 0xbf80000034007423 */ /* 0x002fc8000000000f */
[----:B------:R-:W-:-:S04]  /*cf50*/  FADD.FTZ R0, -R0, -RZ ;  /* 0x800000ff00007221 */ /* 0x000fc80000010100 */
[----:B------:R-:W-:-:S07]  /*cf60*/  FFMA R15, R15, R0, R15 ;  /* 0x000000000f0f7223 */ /* 0x000fce000000000f */
.L_x_234:
[----:B------:R-:W-:Y:S05]  /*cf70*/  BSYNC B1 ;  /* 0x0000000000017941 */ /* 0x000fea0003800000 */
.L_x_232:
        /* <DEDUP_REMOVED lines=10> */
.L_x_236:
[----:B------:R-:W1:Y:S02]  /*d020*/  MUFU.RCP R20, R29 ;  /* 0x0000001d00147308 */ /* 0x000e640000001000 */
[----:B-1----:R-:W-:-:S04]  /*d030*/  FFMA R0, R29, R20, -1 ;  /* 0xbf8000001d007423 */ /* 0x002fc80000000014 */
[----:B------:R-:W-:-:S04]  /*d040*/  FADD.FTZ R3, -R0, -RZ ;  /* 0x800000ff00037221 */ /* 0x000fc80000010100 */
[----:B------:R-:W-:-:S07]  /*d050*/  FFMA R20, R20, R3, R20 ;  /* 0x0000000314147223 */ /* 0x000fce0000000014 */
.L_x_237:
[----:B------:R-:W-:Y:S05]  /*d060*/  BSYNC B1 ;  /* 0x0000000000017941 */ /* 0x000fea0003800000 */
.L_x_235:
        /* <DEDUP_REMOVED lines=10> */
.L_x_239:
[----:B------:R-:W1:Y:S02]  /*d110*/  MUFU.RCP R21, R26 ;  /* 0x0000001a00157308 */ /* 0x000e640000001000 */
[----:B-1----:R-:W-:-:S04]  /*d120*/  FFMA R0, R26, R21, -1 ;  /* 0xbf8000001a007423 */ /* 0x002fc80000000015 */
[----:B------:R-:W-:-:S04]  /*d130*/  FADD.FTZ R0, -R0, -RZ ;  /* 0x800000ff00007221 */ /* 0x000fc80000010100 */
[----:B------:R-:W-:-:S07]  /*d140*/  FFMA R21, R21, R0, R21 ;  /* 0x0000000015157223 */ /* 0x000fce0000000015 */
.L_x_240:
[----:B------:R-:W-:Y:S05]  /*d150*/  BSYNC B1 ;  /* 0x0000000000017941 */ /* 0x000fea0003800000 */
.L_x_238:
        /* <DEDUP_REMOVED lines=10> */
.L_x_242:
[----:B------:R-:W1:Y:S02]  /*d200*/  MUFU.RCP R24, R33 ;  /* 0x0000002100187308 */ /* 0x000e640000001000 */
[----:B-1----:R-:W-:-:S04]  /*d210*/  FFMA R0, R33, R24, -1 ;  /* 0xbf80000021007423 */ /* 0x002fc80000000018 */
[----:B------:R-:W-:-:S04]  /*d220*/  FADD.FTZ R3, -R0, -RZ ;  /* 0x800000ff00037221 */ /* 0x000fc80000010100 */
[----:B------:R-:W-:-:S07]  /*d230*/  FFMA R24, R24, R3, R24 ;  /* 0x0000000318187223 */ /* 0x000fce0000000018 */
.L_x_243:
[----:B------:R-:W-:Y:S05]  /*d240*/  BSYNC B1 ;  /* 0x0000000000017941 */ /* 0x000fea0003800000 */
.L_x_241:
        /* <DEDUP_REMOVED lines=10> */
.L_x_245:
[----:B------:R-:W1:Y:S02]  /*d2f0*/  MUFU.RCP R25, R32 ;  /* 0x0000002000197308 */ /* 0x000e640000001000 */
[----:B-1----:R-:W-:-:S04]  /*d300*/  FFMA R0, R32, R25, -1 ;  /* 0xbf80000020007423 */ /* 0x002fc80000000019 */
[----:B------:R-:W-:-:S04]  /*d310*/  FADD.FTZ R0, -R0, -RZ ;  /* 0x800000ff00007221 */ /* 0x000fc80000010100 */
[----:B------:R-:W-:-:S07]  /*d320*/  FFMA R25, R25, R0, R25 ;  /* 0x0000000019197223 */ /* 0x000fce0000000019 */
.L_x_246:
[----:B------:R-:W-:Y:S05]  /*d330*/  BSYNC B1 ;  /* 0x0000000000017941 */ /* 0x000fea0003800000 */
.L_x_244:
        /* <DEDUP_REMOVED lines=10> */
.L_x_248:
[----:B------:R-:W1:Y:S02]  /*d3e0*/  MUFU.RCP R26, R27 ;  /* 0x0000001b001a7308 */ /* 0x000e640000001000 */
[----:B-1----:R-:W-:-:S04]  /*d3f0*/  FFMA R0, R27, R26, -1 ;  /* 0xbf8000001b007423 */ /* 0x002fc8000000001a */
[----:B------:R-:W-:-:S04]  /*d400*/  FADD.FTZ R3, -R0, -RZ ;  /* 0x800000ff00037221 */ /* 0x000fc80000010100 */
[----:B------:R-:W-:-:S07]  /*d410*/  FFMA R26, R26, R3, R26 ;  /* 0x000000031a1a7223 */ /* 0x000fce000000001a */
.L_x_249:
[----:B------:R-:W-:Y:S05]  /*d420*/  BSYNC B1 ;  /* 0x0000000000017941 */ /* 0x000fea0003800000 */
.L_x_247:
        /* <DEDUP_REMOVED lines=10> */
.L_x_251:
[----:B------:R-:W1:Y:S02]  /*d4d0*/  MUFU.RCP R27, R28 ;  /* 0x0000001c001b7308 */ /* 0x000e640000001000 */
[----:B-1----:R-:W-:-:S04]  /*d4e0*/  FFMA R0, R28, R27, -1 ;  /* 0xbf8000001c007423 */ /* 0x002fc8000000001b */
[----:B------:R-:W-:-:S04]  /*d4f0*/  FADD.FTZ R0, -R0, -RZ ;  /* 0x800000ff00007221 */ /* 0x000fc80000010100 */
[----:B------:R-:W-:-:S07]  /*d500*/  FFMA R27, R27, R0, R27 ;  /* 0x000000001b1b7223 */ /* 0x000fce000000001b */
.L_x_252:
[----:B------:R-:W-:Y:S05]  /*d510*/  BSYNC B1 ;  /* 0x0000000000017941 */ /* 0x000fea0003800000 */
.L_x_250:
        /* <DEDUP_REMOVED lines=10> */
.L_x_254:
[----:B------:R-:W1:Y:S02]  /*d5c0*/  MUFU.RCP R28, R31 ;  /* 0x0000001f001c7308 */ /* 0x000e640000001000 */
[----:B-1----:R-:W-:-:S04]  /*d5d0*/  FFMA R0, R31, R28, -1 ;  /* 0xbf8000001f007423 */ /* 0x002fc8000000001c */
[----:B------:R-:W-:-:S04]  /*d5e0*/  FADD.FTZ R3, -R0, -RZ ;  /* 0x800000ff00037221 */ /* 0x000fc80000010100 */
[----:B------:R-:W-:-:S07]  /*d5f0*/  FFMA R28, R28, R3, R28 ;  /* 0x000000031c1c7223 */ /* 0x000fce000000001c */
.L_x_255:
[----:B------:R-:W-:Y:S05]  /*d600*/  BSYNC B1 ;  /* 0x0000000000017941 */ /* 0x000fea0003800000 */
.L_x_253:
        /* <DEDUP_REMOVED lines=10> */
.L_x_257:
[----:B------:R-:W1:Y:S02]  /*d6b0*/  MUFU.RCP R29, R30 ;  /* 0x0000001e001d7308 */ /* 0x000e640000001000 */
[----:B-1----:R-:W-:-:S04]  /*d6c0*/  FFMA R0, R30, R29, -1 ;  /* 0xbf8000001e007423 */ /* 0x002fc8000000001d */
[----:B------:R-:W-:-:S04]  /*d6d0*/  FADD.FTZ R0, -R0, -RZ ;  /* 0x800000ff00007221 */ /* 0x000fc80000010100 */
[----:B------:R-:W-:-:S07]  /*d6e0*/  FFMA R29, R29, R0, R29 ;  /* 0x000000001d1d7223 */ /* 0x000fce000000001d */
.L_x_258:
[----:B------:R-:W-:Y:S05]  /*d6f0*/  BSYNC B1 ;  /* 0x0000000000017941 */ /* 0x000fea0003800000 */
.L_x_256:
        /* <DEDUP_REMOVED lines=10> */
.L_x_260:
[----:B------:R-:W1:Y:S02]  /*d7a0*/  MUFU.RCP R30, R39 ;  /* 0x00000027001e7308 */ /* 0x000e640000001000 */
[----:B-1----:R-:W-:-:S04]  /*d7b0*/  FFMA R0, R39, R30, -1 ;  /* 0xbf80000027007423 */ /* 0x002fc8000000001e */
[----:B------:R-:W-:-:S04]  /*d7c0*/  FADD.FTZ R3, -R0, -RZ ;  /* 0x800000ff00037221 */ /* 0x000fc80000010100 */
[----:B------:R-:W-:-:S07]  /*d7d0*/  FFMA R30, R30, R3, R30 ;  /* 0x000000031e1e7223 */ /* 0x000fce000000001e */
.L_x_261:
[----:B------:R-:W-:Y:S05]  /*d7e0*/  BSYNC B1 ;  /* 0x0000000000017941 */ /* 0x000fea0003800000 */
.L_x_259:
        /* <DEDUP_REMOVED lines=10> */
.L_x_263:
[----:B------:R-:W1:Y:S02]  /*d890*/  MUFU.RCP R31, R42 ;  /* 0x0000002a001f7308 */ /* 0x000e640000001000 */
[----:B-1----:R-:W-:-:S04]  /*d8a0*/  FFMA R0, R42, R31, -1 ;  /* 0xbf8000002a007423 */ /* 0x002fc8000000001f */
[----:B------:R-:W-:-:S04]  /*d8b0*/  FADD.FTZ R0, -R0, -RZ ;  /* 0x800000ff00007221 */ /* 0x000fc80000010100 */
[----:B------:R-:W-:-:S07]  /*d8c0*/  FFMA R31, R31, R0, R31 ;  /* 0x000000001f1f7223 */ /* 0x000fce000000001f */
.L_x_264:
[----:B------:R-:W-:Y:S05]  /*d8d0*/  BSYNC B1 ;  /* 0x0000000000017941 */ /* 0x000fea0003800000 */
.L_x_262:
        /* <DEDUP_REMOVED lines=10> */
.L_x_266:
[----:B------:R-:W1:Y:S02]  /*d980*/  MUFU.RCP R32, R43 ;  /* 0x0000002b00207308 */ /* 0x000e640000001000 */
[----:B-1----:R-:W-:-:S04]  /*d990*/  FFMA R0, R43, R32, -1 ;  /* 0xbf8000002b007423 */ /* 0x002fc80000000020 */
[----:B------:R-:W-:-:S04]  /*d9a0*/  FADD.FTZ R3, -R0, -RZ ;  /* 0x800000ff00037221 */ /* 0x000fc80000010100 */
[----:B------:R-:W-:-:S07]  /*d9b0*/  FFMA R32, R32, R3, R32 ;  /* 0x0000000320207223 */ /* 0x000fce0000000020 */
.L_x_267:
[----:B------:R-:W-:Y:S05]  /*d9c0*/  BSYNC B1 ;  /* 0x0000000000017941 */ /* 0x000fea0003800000 */
.L_x_265:
        /* <DEDUP_REMOVED lines=10> */
.L_x_269:
[----:B------:R-:W1:Y:S02]  /*da70*/  MUFU.RCP R33, R44 ;  /* 0x0000002c00217308 */ /* 0x000e640000001000 */
[----:B-1----:R-:W-:-:S04]  /*da80*/  FFMA R0, R44, R33, -1 ;  /* 0xbf8000002c007423 */ /* 0x002fc80000000021 */
[----:B------:R-:W-:-:S04]  /*da90*/  FADD.FTZ R0, -R0, -RZ ;  /* 0x800000ff00007221 */ /* 0x000fc80000010100 */
[----:B------:R-:W-:-:S07]  /*daa0*/  FFMA R33, R33, R0, R33 ;  /* 0x0000000021217223 */ /* 0x000fce0000000021 */
.L_x_270:
[----:B------:R-:W-:Y:S05]  /*dab0*/  BSYNC B1 ;  /* 0x0000000000017941 */ /* 0x000fea0003800000 */
.L_x_268:
        /* <DEDUP_REMOVED lines=10> */
.L_x_272:
[----:B------:R-:W1:Y:S02]  /*db60*/  MUFU.RCP R42, R45 ;  /* 0x0000002d002a7308 */ /* 0x000e640000001000 */
[----:B-1----:R-:W-:-:S04]  /*db70*/  FFMA R0, R45, R42, -1 ;  /* 0xbf8000002d007423 */ /* 0x002fc8000000002a */
[----:B------:R-:W-:-:S04]  /*db80*/  FADD.FTZ R3, -R0, -RZ ;  /* 0x800000ff00037221 */ /* 0x000fc80000010100 */
[----:B------:R-:W-:-:S07]  /*db90*/  FFMA R42, R42, R3, R42 ;  /* 0x000000032a2a7223 */ /* 0x000fce000000002a */
.L_x_273:
[----:B------:R-:W-:Y:S05]  /*dba0*/  BSYNC B1 ;  /* 0x0000000000017941 */ /* 0x000fea0003800000 */
.L_x_271:
        /* <DEDUP_REMOVED lines=10> */
.L_x_275:
[----:B------:R-:W1:Y:S02]  /*dc50*/  MUFU.RCP R39, R46 ;  /* 0x0000002e00277308 */ /* 0x000e640000001000 */
[----:B-1----:R-:W-:-:S04]  /*dc60*/  FFMA R0, R46, R39, -1 ;  /* 0xbf8000002e007423 */ /* 0x002fc80000000027 */
[----:B------:R-:W-:-:S04]  /*dc70*/  FADD.FTZ R0, -R0, -RZ ;  /* 0x800000ff00007221 */ /* 0x000fc80000010100 */
[----:B------:R-:W-:-:S07]  /*dc80*/  FFMA R39, R39, R0, R39 ;  /* 0x0000000027277223 */ /* 0x000fce0000000027 */
.L_x_276:
[----:B------:R-:W-:Y:S05]  /*dc90*/  BSYNC B1 ;  /* 0x0000000000017941 */ /* 0x000fea0003800000 */
.L_x_274:
        /* <DEDUP_REMOVED lines=9> */
.L_x_278:
[----:B------:R-:W1:Y:S02]  /*dd30*/  MUFU.RCP R0, R49 ;  /* 0x0000003100007308 */ /* 0x000e640000001000 */
[----:B-1----:R-:W-:-:S04]  /*dd40*/  FFMA R3, R49, R0, -1 ;  /* 0xbf80000031037423 */ /* 0x002fc80000000000 */
[----:B------:R-:W-:-:S04]  /*dd50*/  FADD.FTZ R3, -R3, -RZ ;  /* 0x800000ff03037221 */ /* 0x000fc80000010100 */
[----:B------:R-:W-:-:S07]  /*dd60*/  FFMA R0, R0, R3, R0 ;  /* 0x0000000300007223 */ /* 0x000fce0000000000 */
.L_x_279:
[----:B------:R-:W-:Y:S05]  /*dd70*/  BSYNC B1 ;  /* 0x0000000000017941 */ /* 0x000fea0003800000 */
.L_x_277:
        /* <DEDUP_REMOVED lines=10> */
.L_x_280:
        /* <DEDUP_REMOVED lines=27> */
.L_x_282:
[----:B------:R-:W-:Y:S05]  /*dfd0*/  BSYNC B0 ;  /* 0x0000000000007941 */ /* 0x000fea0003800000 */
.L_x_281:
[----:B------:R-:W-:Y:S04]  /*dfe0*/  BSSY B0, `(.L_x_283) ;  /* 0x000003c000007945 */ /* 0x000fe80003800000 */
[----:B------:R-:W-:Y:S05]  /*dff0*/  @P0 BRA `(.L_x_284) ;  /* 0x0000000000e80947 */ /* 0x000fea0003800000 */
[----:B------:R-:W2:Y:S02]  /*e000*/  LDL R0, [R1+0xcc] ;  /* 0x0000cc0001007983 */ /* 0x000ea40000100800 */
[----:B--2---:R-:W-:-:S13]  /*e010*/  ISETP.NE.AND P3, PT, R0, 0x3, PT ;  /* 0x000000030000780c */ /* 0x004fda0003f65270 */
[----:B------:R-:W-:Y:S05]  /*e020*/  @!P3 BRA `(.L_x_285) ;  /* 0x000000000004b947 */ /* 0x000fea0003800000 */
[----:B------:R-:W-:Y:S01]  /*e030*/  BPT.TRAP 0x1 ;  /* 0x000000040000795c */ /* 0x000fe20000300000 */
.L_x_285:
[----:B------:R-:W2:Y:S04]  /*e040*/  LDL R0, [R1+0xb4] ;  /* 0x0000b40001007983 */ /* 0x000ea80000100800 */
[----:B------:R-:W3:Y:S01]  /*e050*/  LDL R3, [R1+0xb8] ;  /* 0x0000b80001037983 */ /* 0x000ee20000100800 */
[----:B------:R-:W-:Y:S01]  /*e060*/  BSSY B1, `(.L_x_286) ;  /* 0x0000005000017945 */ /* 0x000fe20003800000 */
[----:B--2---:R-:W-:Y:S02]  /*e070*/  LEA R0, R0, UR43, 0x3 ;  /* 0x0000002b00007c11 */ /* 0x004fe4000f8e18ff */
[----:B---3--:R-:W-:-:S04]  /*e080*/  SHF.L.U32 R3, R3, 0x1f, RZ ;  /* 0x0000001f03037819 */ /* 0x008fc800000006ff */
[----:B------:R-:W1:Y:S02]  /*e090*/  SYNCS.PHASECHK.TRANS64.TRYWAIT P2, [R0+URZ+0x80], R3 ;  /* 0x00008003000075a7 */ /* 0x000e64000804017f */
[----:B-1----:R-:W-:Y:S05]  /*e0a0*/  @!P2 BRA `(.L_x_287) ;  /* 0x000000c0000ca947 */ /* 0x002fea0003800000 */
.L_x_627:
[----:B------:R-:W-:Y:S05]  /*e0b0*/  BSYNC B1 ;  /* 0x0000000000017941 */ /* 0x000fea0003800000 */
.L_x_286:
        /* <DEDUP_REMOVED lines=18> */
.L_x_289:
[----:B------:R-:W-:Y:S05]  /*e1e0*/  BSYNC B1 ;  /* 0x0000000000017941 */ /* 0x000fea0003800000 */
.L_x_288:
        /* <DEDUP_REMOVED lines=8> */
.L_x_290:
        /* <DEDUP_REMOVED lines=19> */
.L_x_284:
[----:B------:R-:W-:Y:S05]  /*e3a0*/  BSYNC B0 ;  /* 0x0000000000007941 */ /* 0x000fea0003800000 */
.L_x_283:
        /* <DEDUP_REMOVED lines=76> */
[----:B------:R3:W4:Y:S01]  /*e870*/  MUFU.EX2 R31, R28 ;  /* 0x0000001c001f7308 */ /* 0x0007220000000800 */
[----:B-1----:R-:W-:Y:S01]  /*e880*/  FADD R24, R32, -12583039 ;  /* 0xcb40007f20187421 */ /* 0x002fe20000000000 */
[----:B------:R-:W-:Y:S01]  /*e890*/  FFMA R36, -R15, 1.925963033500011079e-08, R36 ;  /* 0x32a570600f247823 */ /* 0x000fe20000000124 */
[----:B------:R-:W-:Y:S02]  /*e8a0*/  HADD2.F32 R15, -RZ, R37.H1_H1 ;  /* 0x30000025ff0f7230 */ /* 0x000fe40000004100 */
[----:B------:R-:W-:Y:S01]  /*e8b0*/  FFMA R23, R16, R35, R23 ;  /* 0x0000002310177223 */ /* 0x000fe20000000017 */
[----:B------:R-:W-:Y:S01]  /*e8c0*/  FFMA R24, -R159, 1.4426950216293334961, -R24 ;  /* 0x3fb8aa3b9f187823 */ /* 0x000fe20000000918 */
[----:B------:R-:W-:Y:S01]  /*e8d0*/  F2FP.F16.E4M3.UNPACK_B R44, R6.H1 ;  /* 0x00000006ff2c723e */ /* 0x000fe200030006ff */
[----:B------:R-:W-:Y:S01]  /*e8e0*/  FMUL R19, R2, R19 ;  /* 0x0000001302137220 */ /* 0x000fe20000400000 */
[----:B------:R1:W5:Y:S01]  /*e8f0*/  MUFU.EX2 R33, R4 ;  /* 0x0000000400217308 */ /* 0x0003620000000800 */
[----:B---3--:R-:W-:Y:S01]  /*e900*/  FFMA.RM R28, R5, R50, 12582913 ;  /* 0x4b400001051c7423 */ /* 0x008fe20000004032 */
[----:B------:R-:W-:Y:S01]  /*e910*/  FFMA.SAT R5, -R21, R48, 0.5 ;  /* 0x3f00000015057423 */ /* 0x000fe20000002130 */
[----:B------:R-:W-:Y:S01]  /*e920*/  FFMA R24, -R159, 1.925963033500011079e-08, R24 ;  /* 0x32a570609f187823 */ /* 0x000fe20000000118 */
[--C-:B------:R-:W-:Y:S01]  /*e930*/  HADD2.F32 R45, -RZ, R44.reuse.H1_H1 ;  /* 0x3000002cff2d7230 */ /* 0x100fe20000004100 */
        /* <DEDUP_REMOVED lines=10> */
[----:B------:R-:W-:Y:S01]  /*e9e0*/  HADD2.F32 R41, -RZ, R44.H0_H0 ;  /* 0x2000002cff297230 */ /* 0x000fe20000004100 */
[----:B------:R1:W-:Y:S01]  /*e9f0*/  MUFU.EX2 R37, R36 ;  /* 0x0000002400257308 */ /* 0x0003e20000000800 */
[----:B---3--:R-:W-:Y:S01]  /*ea00*/  FFMA.RM R24, R15, R50, 12582913 ;  /* 0x4b4000010f187423 */ /* 0x008fe20000004032 */
[----:B------:R-:W-:Y:S01]  /*ea10*/  FFMA.SAT R15, -R25, R48, 0.5 ;  /* 0x3f000000190f7423 */ /* 0x000fe20000002130 */
[----:B------:R-:W-:Y:S01]  /*ea20*/  FFMA R4, -R157, 1.925963033500011079e-08, R4 ;  /* 0x32a570609d047823 */ /* 0x000fe20000000104 */
[----:B------:R-:W-:Y:S01]  /*ea30*/  FFMA R22, -R21, 1.925963033500011079e-08, R22 ;  /* 0x32a5706015167823 */ /* 0x000fe20000000116 */
[----:B------:R-:W-:Y:S01]  /*ea40*/  FFMA R19, R16, R41, R19 ;  /* 0x0000002910137223 */ /* 0x000fe20000000013 */
[----:B------:R-:W-:Y:S01]  /*ea50*/  FFMA.RM R40, R15, R50, 12582913 ;  /* 0x4b4000010f287423 */ /* 0x000fe20000004032 */
[----:B------:R-:W-:Y:S01]  /*ea60*/  FFMA.SAT R15, -R3, R48, 0.5 ;  /* 0x3f000000030f7423 */ /* 0x000fe20000002130 */
[----:B------:R3:W-:Y:S01]  /*ea70*/  MUFU.EX2 R39, R4 ;  /* 0x0000000400277308 */ /* 0x0007e20000000800 */
[----:B-1----:R-:W-:Y:S01]  /*ea80*/  FADD R36, R24, -12583039 ;  /* 0xcb40007f18247421 */ /* 0x002fe20000000000 */
[----:B------:R-:W-:Y:S01]  /*ea90*/  FADD R42, R40, -12583039 ;  /* 0xcb40007f282a7421 */ /* 0x000fe20000000000 */
[----:B------:R-:W-:Y:S01]  /*eaa0*/  FFMA.RM R43, R15, R50, 12582913 ;  /* 0x4b4000010f2b7423 */ /* 0x000fe20000004032 */
[----:B------:R-:W-:Y:S01]  /*eab0*/  FMUL R15, R2, R18 ;  /* 0x00000012020f7220 */ /* 0x000fe20000400000 */
[----:B------:R-:W-:Y:S01]  /*eac0*/  FFMA R36, -R155, 1.4426950216293334961, -R36 ;  /* 0x3fb8aa3b9b247823 */ /* 0x000fe20000000924 */
[----:B------:R-:W-:Y:S01]  /*ead0*/  FFMA R42, -R25, 1.4426950216293334961, -R42 ;  /* 0x3fb8aa3b192a7823 */ /* 0x000fe2000000092a */
[----:B------:R-:W-:Y:S01]  /*eae0*/  FADD R44, R43, -12583039 ;  /* 0xcb40007f2b2c7421 */ /* 0x000fe20000000000 */
[----:B------:R1:W-:Y:S01]  /*eaf0*/  MUFU.EX2 R21, R22 ;  /* 0x0000001600157308 */ /* 0x0003e20000000800 */
[-C--:B---3--:R-:W-:Y:S01]  /*eb00*/  FFMA.SAT R4, -R153, R48.reuse, 0.5 ;  /* 0x3f00000099047423 */ /* 0x088fe20000002130 */
[----:B------:R-:W-:Y:S01]  /*eb10*/  FFMA R36, -R155, 1.925963033500011079e-08, R36 ;  /* 0x32a570609b247823 */ /* 0x000fe20000000124 */
[----:B------:R-:W-:Y:S01]  /*eb20*/  FFMA R15, R16, R45, R15 ;  /* 0x0000002d100f7223 */ /* 0x000fe2000000000f */
[----:B------:R-:W-:Y:S01]  /*eb30*/  FFMA.SAT R18, -R23, R48, 0.5 ;  /* 0x3f00000017127423 */ /* 0x000fe20000002130 */
[----:B------:R-:W-:Y:S01]  /*eb40*/  FFMA.RM R4, R4, R50, 12582913 ;  /* 0x4b40000104047423 */ /* 0x000fe20000004032 */
[-C--:B------:R-:W-:Y:S01]  /*eb50*/  FFMA.SAT R46, -R19, R48.reuse, 0.5 ;  /* 0x3f000000132e7423 */ /* 0x080fe20000002130 */
[----:B------:R-:W-:Y:S01]  /*eb60*/  FFMA.SAT R47, -R15, R48, 0.5 ;  /* 0x3f0000000f2f7423 */ /* 0x000fe20000002130 */
[----:B------:R3:W-:Y:S01]  /*eb70*/  MUFU.EX2 R41, R36 ;  /* 0x0000002400297308 */ /* 0x0007e20000000800 */
[----:B-1----:R-:W-:Y:S01]  /*eb80*/  FADD R22, R4, -12583039 ;  /* 0xcb40007f04167421 */ /* 0x002fe20000000000 */
[----:B------:R-:W-:Y:S01]  /*eb90*/  FFMA R42, -R25, 1.925963033500011079e-08, R42 ;  /* 0x32a57060192a7823 */ /* 0x000fe2000000012a */
[----:B------:R-:W-:Y:S01]  /*eba0*/  FFMA R44, -R3, 1.4426950216293334961, -R44 ;  /* 0x3fb8aa3b032c7823 */ /* 0x000fe2000000092c */
[-C--:B------:R-:W-:Y:S01]  /*ebb0*/  FFMA.RM R47, R47, R50.reuse, 12582913 ;  /* 0x4b4000012f2f7423 */ /* 0x080fe20000004032 */
[----:B------:R-:W-:Y:S01]  /*ebc0*/  FFMA R22, -R153, 1.4426950216293334961, -R22 ;  /* 0x3fb8aa3b99167823 */ /* 0x000fe20000000916 */
[-C--:B------:R-:W-:Y:S01]  /*ebd0*/  FFMA.RM R18, R18, R50.reuse, 12582913 ;  /* 0x4b40000112127423 */ /* 0x080fe20000004032 */
[----:B------:R-:W-:Y:S01]  /*ebe0*/  FFMA.RM R46, R46, R50, 12582913 ;  /* 0x4b4000012e2e7423 */ /* 0x000fe20000004032 */
[----:B------:R1:W-:Y:S01]  /*ebf0*/  MUFU.EX2 R25, R42 ;  /* 0x0000002a00197308 */ /* 0x0003e20000000800 */
[----:B---3--:R-:W-:Y:S01]  /*ec00*/  FFMA.SAT R36, -R5, R48, 0.5 ;  /* 0x3f00000005247423 */ /* 0x008fe20000002130 */
[----:B------:R-:W-:Y:S01]  /*ec10*/  FFMA R22, -R153, 1.925963033500011079e-08, R22 ;  /* 0x32a5706099167823 */ /* 0x000fe20000000116 */
[----:B------:R-:W-:Y:S01]  /*ec20*/  FFMA R44, -R3, 1.925963033500011079e-08, R44 ;  /* 0x32a57060032c7823 */ /* 0x000fe2000000012c */
[----:B------:R-:W-:Y:S01]  /*ec30*/  FADD R48, R47, -12583039 ;  /* 0xcb40007f2f307421 */ /* 0x000fe20000000000 */
[----:B------:R-:W-:Y:S01]  /*ec40*/  FFMA.RM R45, R36, R50, 12582913 ;  /* 0x4b400001242d7423 */ /* 0x000fe20000004032 */
[----:B------:R-:W-:Y:S01]  /*ec50*/  FADD R36, R18, -12583039 ;  /* 0xcb40007f12247421 */ /* 0x000fe20000000000 */
[----:B--2---:R-:W-:Y:S01]  /*ec60*/  FFMA R50, R0, R27, 1 ;  /* 0x3f80000000327423 */ /* 0x004fe2000000001b */
[----:B------:R2:W-:Y:S01]  /*ec70*/  MUFU.EX2 R3, R22 ;  /* 0x0000001600037308 */ /* 0x0005e20000000800 */
[----:B-1----:R-:W-:Y:S01]  /*ec80*/  FADD R42, R45, -12583039 ;  /* 0xcb40007f2d2a7421 */ /* 0x002fe20000000000 */
[----:B------:R-:W-:Y:S01]  /*ec90*/  FFMA R48, -R15, 1.4426950216293334961, -R48 ;  /* 0x3fb8aa3b0f307823 */ /* 0x000fe20000000930 */
[----:B------:R-:W-:Y:S01]  /*eca0*/  FFMA R36, -R23, 1.4426950216293334961, -R36 ;  /* 0x3fb8aa3b17247823 */ /* 0x000fe20000000924 */
[----:B------:R-:W-:Y:S01]  /*ecb0*/  IADD3 R0, R50, 0x1800000, RZ ;  /* 0x0180000032007810 */ /* 0x000fe20007ffe0ff */
[----:B------:R-:W-:Y:S01]  /*ecc0*/  FFMA R42, -R5, 1.4426950216293334961, -R42 ;  /* 0x3fb8aa3b052a7823 */ /* 0x000fe2000000092a */
[----:B------:R-:W-:Y:S01]  /*ecd0*/  FFMA R48, -R15, 1.925963033500011079e-08, R48 ;  /* 0x32a570600f307823 */ /* 0x000fe20000000130 */
[----:B------:R-:W-:Y:S01]  /*ece0*/  FFMA R36, -R23, 1.925963033500011079e-08, R36 ;  /* 0x32a5706017247823 */ /* 0x000fe20000000124 */
[----:B------:R-:W-:Y:S01]  /*ecf0*/  LOP3.LUT R0, R0, 0x7f800000, RZ, 0xc0, !PT ;  /* 0x7f80000000007812 */ /* 0x000fe200078ec0ff */
[----:B--2---:R-:W-:Y:S01]  /*ed00*/  FADD R22, R46, -12583039 ;  /* 0xcb40007f2e167421 */ /* 0x004fe20000000000 */
[----:B------:R-:W-:Y:S01]  /*ed10*/  FFMA R42, -R5, 1.925963033500011079e-08, R42 ;  /* 0x32a57060052a7823 */ /* 0x000fe2000000012a */
[----:B------:R-:W1:Y:S01]  /*ed20*/  MUFU.EX2 R44, R44 ;  /* 0x0000002c002c7308 */ /* 0x000e620000000800 */
[----:B------:R-:W-:Y:S01]  /*ed30*/  ISETP.GT.U32.AND P2, PT, R0, 0x1ffffff, PT ;  /* 0x01ffffff0000780c */ /* 0x000fe20003f44070 */
[C---:B------:R-:W-:Y:S01]  /*ed40*/  FFMA R22, -R19.reuse, 1.4426950216293334961, -R22 ;  /* 0x3fb8aa3b13167823 */ /* 0x040fe20000000916 */
[----:B------:R-:W-:Y:S01]  /*ed50*/  SHF.L.U32 R26, R26, 0x17, RZ ;  /* 0x000000171a1a7819 */ /* 0x000fe200000006ff */
[----:B------:R-:W-:Y:S01]  /*ed60*/  BSSY B1, `(.L_x_291) ;  /* 0x000002d000017945 */ /* 0x000fe20003800000 */
[----:B------:R-:W-:Y:S01]  /*ed70*/  SHF.L.U32 R30, R30, 0x17, RZ ;  /* 0x000000171e1e7819 */ /* 0x000fe200000006ff */
[----:B------:R-:W-:Y:S01]  /*ed80*/  FFMA R22, -R19, 1.925963033500011079e-08, R22 ;  /* 0x32a5706013167823 */ /* 0x000fe20000000116 */
[----:B------:R-:W-:Y:S01]  /*ed90*/  SHF.L.U32 R43, R43, 0x17, RZ ;  /* 0x000000172b2b7819 */ /* 0x000fe200000006ff */
[----:B------:R-:W2:Y:S01]  /*eda0*/  MUFU.EX2 R5, R36 ;  /* 0x0000002400057308 */ /* 0x000ea20000000800 */
[----:B------:R-:W-:Y:S01]  /*edb0*/  SHF.L.U32 R20, R20, 0x17, RZ ;  /* 0x0000001714147819 */ /* 0x000fe200000006ff */
[----:B----4-:R-:W-:Y:S01]  /*edc0*/  FFMA R26, R26, R31, 1 ;  /* 0x3f8000001a1a7423 */ /* 0x010fe2000000001f */
[----:B------:R-:W-:Y:S01]  /*edd0*/  SHF.L.U32 R32, R32, 0x17, RZ ;  /* 0x0000001720207819 */ /* 0x000fe200000006ff */
[----:B-----5:R-:W-:Y:S01]  /*ede0*/  FFMA R33, R30, R33, 1 ;  /* 0x3f8000001e217423 */ /* 0x020fe20000000021 */
[----:B------:R-:W-:Y:S01]  /*edf0*/  SHF.L.U32 R34, R34, 0x17, RZ ;  /* 0x0000001722227819 */ /* 0x000fe200000006ff */
[----:B------:R-:W-:Y:S01]  /*ee00*/  FFMA R29, R20, R29, 1 ;  /* 0x3f800000141d7423 */ /* 0x000fe2000000001d */
        /* <DEDUP_REMOVED lines=17> */
[----:B------:R-:W4:Y:S01]  /*ef20*/  MUFU.EX2 R48, R48 ;  /* 0x0000003000307308 */ /* 0x000f220000000800 */
[----:B------:R-:W-:Y:S01]  /*ef30*/  FFMA R31, R40, R25, 1 ;  /* 0x3f800000281f7423 */ /* 0x000fe20000000019 */
[----:B------:R-:W-:Y:S01]  /*ef40*/  FFMA R52, R4, R3, 1 ;  /* 0x3f80000004347423 */ /* 0x000fe20000000003 */
[----:B--2---:R-:W-:Y:S01]  /*ef50*/  FFMA R44, R18, R5, 1 ;  /* 0x3f800000122c7423 */ /* 0x004fe20000000005 */
[----:B---3--:R-:W-:Y:S01]  /*ef60*/  FFMA R45, R45, R42, 1 ;  /* 0x3f8000002d2d7423 */ /* 0x008fe2000000002a */
[----:B-1----:R-:W-:Y:S01]  /*ef70*/  FFMA R46, R46, R15, 1 ;  /* 0x3f8000002e2e7423 */ /* 0x002fe2000000000f */
[----:B----4-:R-:W-:Y:S01]  /*ef80*/  FFMA R47, R47, R48, 1 ;  /* 0x3f8000002f2f7423 */ /* 0x010fe20000000030 */
[----:B------:R-:W-:Y:S06]  /*ef90*/  @P2 BRA `(.L_x_292) ;  /* 0x0000000000142947 */ /* 0x000fec0003800000 */
[----:B------:R-:W-:Y:S02]  /*efa0*/  MOV R0, R50 ;  /* 0x0000003200007202 */ /* 0x000fe40000000f00 */
[----:B------:R-:W-:-:S07]  /*efb0*/  MOV R4, 0xefd0 ;  /* 0x0000efd000047802 */ /* 0x000fce0000000f00 */
[----:B------:R-:W-:Y:S05]  /*efc0*/  CALL.REL.NOINC `($__internal_0_$__cuda_sm20_rcp_rn_f32_slowpath) ;  /* 0x000000b800887944 */ /* 0x000fea0003c00000 */
[----:B------:R-:W-:Y:S01]  /*efd0*/  MOV R15, R0 ;  /* 0x00000000000f7202 */ /* 0x000fe20000000f00 */
[----:B------:R-:W-:Y:S06]  /*efe0*/  BRA `(.L_x_293) ;  /* 0x0000000000107947 */ /* 0x000fec0003800000 */
.L_x_292:
[----:B------:R-:W1:Y:S02]  /*eff0*/  MUFU.RCP R15, R50 ;  /* 0x00000032000f7308 */ /* 0x000e640000001000 */
[----:B-1----:R-:W-:-:S04]  /*f000*/  FFMA R0, R50, R15, -1 ;  /* 0xbf80000032007423 */ /* 0x002fc8000000000f */
[----:B------:R-:W-:-:S04]  /*f010*/  FADD.FTZ R0, -R0, -RZ ;  /* 0x800000ff00007221 */ /* 0x000fc80000010100 */
[----:B------:R-:W-:-:S07]  /*f020*/  FFMA R15, R15, R0, R15 ;  /* 0x000000000f0f7223 */ /* 0x000fce000000000f */
.L_x_293:
[----:B------:R-:W-:Y:S05]  /*f030*/  BSYNC B1 ;  /* 0x0000000000017941 */ /* 0x000fea0003800000 */
.L_x_291:
        /* <DEDUP_REMOVED lines=10> */
.L_x_295:
[----:B------:R-:W1:Y:S02]  /*f0e0*/  MUFU.RCP R18, R29 ;  /* 0x0000001d00127308 */ /* 0x000e640000001000 */
[----:B-1----:R-:W-:-:S04]  /*f0f0*/  FFMA R0, R29, R18, -1 ;  /* 0xbf8000001d007423 */ /* 0x002fc80000000012 */
[----:B------:R-:W-:-:S04]  /*f100*/  FADD.FTZ R3, -R0, -RZ ;  /* 0x800000ff00037221 */ /* 0x000fc80000010100 */
[----:B------:R-:W-:-:S07]  /*f110*/  FFMA R18, R18, R3, R18 ;  /* 0x0000000312127223 */ /* 0x000fce0000000012 */
.L_x_296:
[----:B------:R-:W-:Y:S05]  /*f120*/  BSYNC B1 ;  /* 0x0000000000017941 */ /* 0x000fea0003800000 */
.L_x_294:
        /* <DEDUP_REMOVED lines=10> */
.L_x_298:
[----:B------:R-:W1:Y:S02]  /*f1d0*/  MUFU.RCP R19, R26 ;  /* 0x0000001a00137308 */ /* 0x000e640000001000 */
[----:B-1----:R-:W-:-:S04]  /*f1e0*/  FFMA R0, R26, R19, -1 ;  /* 0xbf8000001a007423 */ /* 0x002fc80000000013 */
[----:B------:R-:W-:-:S04]  /*f1f0*/  FADD.FTZ R0, -R0, -RZ ;  /* 0x800000ff00007221 */ /* 0x000fc80000010100 */
[----:B------:R-:W-:-:S07]  /*f200*/  FFMA R19, R19, R0, R19 ;  /* 0x0000000013137223 */ /* 0x000fce0000000013 */
.L_x_299:
[----:B------:R-:W-:Y:S05]  /*f210*/  BSYNC B1 ;  /* 0x0000000000017941 */ /* 0x000fea0003800000 */
.L_x_297:
        /* <DEDUP_REMOVED lines=10> */
.L_x_301:
[----:B------:R-:W1:Y:S02]  /*f2c0*/  MUFU.RCP R20, R33 ;  /* 0x0000002100147308 */ /* 0x000e640000001000 */
[----:B-1----:R-:W-:-:S04]  /*f2d0*/  FFMA R0, R33, R20, -1 ;  /* 0xbf80000021007423 */ /* 0x002fc80000000014 */
[----:B------:R-:W-:-:S04]  /*f2e0*/  FADD.FTZ R3, -R0, -RZ ;  /* 0x800000ff00037221 */ /* 0x000fc80000010100 */
[----:B------:R-:W-:-:S07]  /*f2f0*/  FFMA R20, R20, R3, R20 ;  /* 0x0000000314147223 */ /* 0x000fce0000000014 */
.L_x_302:
[----:B------:R-:W-:Y:S05]  /*f300*/  BSYNC B1 ;  /* 0x0000000000017941 */ /* 0x000fea0003800000 */
.L_x_300:
        /* <DEDUP_REMOVED lines=10> */
.L_x_304:
[----:B------:R-:W1:Y:S02]  /*f3b0*/  MUFU.RCP R21, R32 ;  /* 0x0000002000157308 */ /* 0x000e640000001000 */
[----:B-1----:R-:W-:-:S04]  /*f3c0*/  FFMA R0, R32, R21, -1 ;  /* 0xbf80000020007423 */ /* 0x002fc80000000015 */
[----:B------:R-:W-:-:S04]  /*f3d0*/  FADD.FTZ R0, -R0, -RZ ;  /* 0x800000ff00007221 */ /* 0x000fc80000010100 */
[----:B------:R-:W-:-:S07]  /*f3e0*/  FFMA R21, R21, R0, R21 ;  /* 0x0000000015157223 */ /* 0x000fce0000000015 */
.L_x_305:
[----:B------:R-:W-:Y:S05]  /*f3f0*/  BSYNC B1 ;  /* 0x0000000000017941 */ /* 0x000fea0003800000 */
.L_x_303:
        /* <DEDUP_REMOVED lines=10> */
.L_x_307:
[----:B------:R-:W1:Y:S02]  /*f4a0*/  MUFU.RCP R22, R23 ;  /* 0x0000001700167308 */ /* 0x000e640000001000 */
[----:B-1----:R-:W-:-:S04]  /*f4b0*/  FFMA R0, R23, R22, -1 ;  /* 0xbf80000017007423 */ /* 0x002fc80000000016 */
[----:B------:R-:W-:-:S04]  /*f4c0*/  FADD.FTZ R3, -R0, -RZ ;  /* 0x800000ff00037221 */ /* 0x000fc80000010100 */
[----:B------:R-:W-:-:S07]  /*f4d0*/  FFMA R22, R22, R3, R22 ;  /* 0x0000000316167223 */ /* 0x000fce0000000016 */
.L_x_308:
[----:B------:R-:W-:Y:S05]  /*f4e0*/  BSYNC B1 ;  /* 0x0000000000017941 */ /* 0x000fea0003800000 */
.L_x_306:
        /* <DEDUP_REMOVED lines=10> */
.L_x_310:
[----:B------:R-:W1:Y:S02]  /*f590*/  MUFU.RCP R23, R28 ;  /* 0x0000001c00177308 */ /* 0x000e640000001000 */
[----:B-1----:R-:W-:-:S04]  /*f5a0*/  FFMA R0, R28, R23, -1 ;  /* 0xbf8000001c007423 */ /* 0x002fc80000000017 */
[----:B------:R-:W-:-:S04]  /*f5b0*/  FADD.FTZ R0, -R0, -RZ ;  /* 0x800000ff00007221 */ /* 0x000fc80000010100 */
[----:B------:R-:W-:-:S07]  /*f5c0*/  FFMA R23, R23, R0, R23 ;  /* 0x0000000017177223 */ /* 0x000fce0000000017 */
.L_x_311:
[----:B------:R-:W-:Y:S05]  /*f5d0*/  BSYNC B1 ;  /* 0x0000000000017941 */ /* 0x000fea0003800000 */
.L_x_309:
        /* <DEDUP_REMOVED lines=10> */
.L_x_313:
[----:B------:R-:W1:Y:S02]  /*f680*/  MUFU.RCP R24, R27 ;  /* 0x0000001b00187308 */ /* 0x000e640000001000 */
[----:B-1----:R-:W-:-:S04]  /*f690*/  FFMA R0, R27, R24, -1 ;  /* 0xbf8000001b007423 */ /* 0x002fc80000000018 */
[----:B------:R-:W-:-:S04]  /*f6a0*/  FADD.FTZ R3, -R0, -RZ ;  /* 0x800000ff00037221 */ /* 0x000fc80000010100 */
[----:B------:R-:W-:-:S07]  /*f6b0*/  FFMA R24, R24, R3, R24 ;  /* 0x0000000318187223 */ /* 0x000fce0000000018 */
.L_x_314:
[----:B------:R-:W-:Y:S05]  /*f6c0*/  BSYNC B1 ;  /* 0x0000000000017941 */ /* 0x000fea0003800000 */
.L_x_312:
        /* <DEDUP_REMOVED lines=10> */
.L_x_316:
[----:B------:R-:W1:Y:S02]  /*f770*/  MUFU.RCP R25, R30 ;  /* 0x0000001e00197308 */ /* 0x000e640000001000 */
[----:B-1----:R-:W-:-:S04]  /*f780*/  FFMA R0, R30, R25, -1 ;  /* 0xbf8000001e007423 */ /* 0x002fc80000000019 */
[----:B------:R-:W-:-:S04]  /*f790*/  FADD.FTZ R0, -R0, -RZ ;  /* 0x800000ff00007221 */ /* 0x000fc80000010100 */
[----:B------:R-:W-:-:S07]  /*f7a0*/  FFMA R25, R25, R0, R25 ;  /* 0x0000000019197223 */ /* 0x000fce0000000019 */
.L_x_317:
[----:B------:R-:W-:Y:S05]  /*f7b0*/  BSYNC B1 ;  /* 0x0000000000017941 */ /* 0x000fea0003800000 */
.L_x_315:
        /* <DEDUP_REMOVED lines=10> */
.L_x_319:
[----:B------:R-:W1:Y:S02]  /*f860*/  MUFU.RCP R26, R31 ;  /* 0x0000001f001a7308 */ /* 0x000e640000001000 */
[----:B-1----:R-:W-:-:S04]  /*f870*/  FFMA R0, R31, R26, -1 ;  /* 0xbf8000001f007423 */ /* 0x002fc8000000001a */
[----:B------:R-:W-:-:S04]  /*f880*/  FADD.FTZ R3, -R0, -RZ ;  /* 0x800000ff00037221 */ /* 0x000fc80000010100 */
[----:B------:R-:W-:-:S07]  /*f890*/  FFMA R26, R26, R3, R26 ;  /* 0x000000031a1a7223 */ /* 0x000fce000000001a */
.L_x_320:
[----:B------:R-:W-:Y:S05]  /*f8a0*/  BSYNC B1 ;  /* 0x0000000000017941 */ /* 0x000fea0003800000 */
.L_x_318:
        /* <DEDUP_REMOVED lines=10> */
.L_x_322:
[----:B------:R-:W1:Y:S02]  /*f950*/  MUFU.RCP R27, R52 ;  /* 0x00000034001b7308 */ /* 0x000e640000001000 */
[----:B-1----:R-:W-:-:S04]  /*f960*/  FFMA R0, R52, R27, -1 ;  /* 0xbf80000034007423 */ /* 0x002fc8000000001b */
[----:B------:R-:W-:-:S04]  /*f970*/  FADD.FTZ R0, -R0, -RZ ;  /* 0x800000ff00007221 */ /* 0x000fc80000010100 */
[----:B------:R-:W-:-:S07]  /*f980*/  FFMA R27, R27, R0, R27 ;  /* 0x000000001b1b7223 */ /* 0x000fce000000001b */
.L_x_323:
[----:B------:R-:W-:Y:S05]  /*f990*/  BSYNC B1 ;  /* 0x0000000000017941 */ /* 0x000fea0003800000 */
.L_x_321:
        /* <DEDUP_REMOVED lines=10> */
.L_x_325:
[----:B------:R-:W1:Y:S02]  /*fa40*/  MUFU.RCP R28, R43 ;  /* 0x0000002b001c7308 */ /* 0x000e640000001000 */
[----:B-1----:R-:W-:-:S04]  /*fa50*/  FFMA R0, R43, R28, -1 ;  /* 0xbf8000002b007423 */ /* 0x002fc8000000001c */
[----:B------:R-:W-:-:S04]  /*fa60*/  FADD.FTZ R3, -R0, -RZ ;  /* 0x800000ff00037221 */ /* 0x000fc80000010100 */
[----:B------:R-:W-:-:S07]  /*fa70*/  FFMA R28, R28, R3, R28 ;  /* 0x000000031c1c7223 */ /* 0x000fce000000001c */
.L_x_326:
[----:B------:R-:W-:Y:S05]  /*fa80*/  BSYNC B1 ;  /* 0x0000000000017941 */ /* 0x000fea0003800000 */
.L_x_324:
        /* <DEDUP_REMOVED lines=10> */
.L_x_328:
[----:B------:R-:W1:Y:S02]  /*fb30*/  MUFU.RCP R29, R44 ;  /* 0x0000002c001d7308 */ /* 0x000e640000001000 */
[----:B-1----:R-:W-:-:S04]  /*fb40*/  FFMA R0, R44, R29, -1 ;  /* 0xbf8000002c007423 */ /* 0x002fc8000000001d */
[----:B------:R-:W-:-:S04]  /*fb50*/  FADD.FTZ R0, -R0, -RZ ;  /* 0x800000ff00007221 */ /* 0x000fc80000010100 */
[----:B------:R-:W-:-:S07]  /*fb60*/  FFMA R29, R29, R0, R29 ;  /* 0x000000001d1d7223 */ /* 0x000fce000000001d */
.L_x_329:
[----:B------:R-:W-:Y:S05]  /*fb70*/  BSYNC B1 ;  /* 0x0000000000017941 */ /* 0x000fea0003800000 */
.L_x_327:
        /* <DEDUP_REMOVED lines=10> */
.L_x_331:
[----:B------:R-:W1:Y:S02]  /*fc20*/  MUFU.RCP R30, R45 ;  /* 0x0000002d001e7308 */ /* 0x000e640000001000 */
[----:B-1----:R-:W-:-:S04]  /*fc30*/  FFMA R0, R45, R30, -1 ;  /* 0xbf8000002d007423 */ /* 0x002fc8000000001e */
[----:B------:R-:W-:-:S04]  /*fc40*/  FADD.FTZ R3, -R0, -RZ ;  /* 0x800000ff00037221 */ /* 0x000fc80000010100 */
[----:B------:R-:W-:-:S07]  /*fc50*/  FFMA R30, R30, R3, R30 ;  /* 0x000000031e1e7223 */ /* 0x000fce000000001e */
.L_x_332:
[----:B------:R-:W-:Y:S05]  /*fc60*/  BSYNC B1 ;  /* 0x0000000000017941 */ /* 0x000fea0003800000 */
.L_x_330:
        /* <DEDUP_REMOVED lines=10> */
.L_x_334:
[----:B------:R-:W1:Y:S02]  /*fd10*/  MUFU.RCP R31, R46 ;  /* 0x0000002e001f7308 */ /* 0x000e640000001000 */
[----:B-1----:R-:W-:-:S04]  /*fd20*/  FFMA R0, R46, R31, -1 ;  /* 0xbf8000002e007423 */ /* 0x002fc8000000001f */
[----:B------:R-:W-:-:S04]  /*fd30*/  FADD.FTZ R0, -R0, -RZ ;  /* 0x800000ff00007221 */ /* 0x000fc80000010100 */
[----:B------:R-:W-:-:S07]  /*fd40*/  FFMA R31, R31, R0, R31 ;  /* 0x000000001f1f7223 */ /* 0x000fce000000001f */
.L_x_335:
[----:B------:R-:W-:Y:S05]  /*fd50*/  BSYNC B1 ;  /* 0x0000000000017941 */ /* 0x000fea0003800000 */
.L_x_333:
        /* <DEDUP_REMOVED lines=9> */
.L_x_337:
[----:B------:R-:W1:Y:S02]  /*fdf0*/  MUFU.RCP R0, R47 ;  /* 0x0000002f00007308 */ /* 0x000e640000001000 */
[----:B-1----:R-:W-:-:S04]  /*fe00*/  FFMA R3, R47, R0, -1 ;  /* 0xbf8000002f037423 */ /* 0x002fc80000000000 */
[----:B------:R-:W-:-:S04]  /*fe10*/  FADD.FTZ R3, -R3, -RZ ;  /* 0x800000ff03037221 */ /* 0x000fc80000010100 */
[----:B------:R-:W-:-:S07]  /*fe20*/  FFMA R0, R0, R3, R0 ;  /* 0x0000000300007223 */ /* 0x000fce0000000000 */
.L_x_338:
[----:B------:R-:W-:Y:S05]  /*fe30*/  BSYNC B1 ;  /* 0x0000000000017941 */ /* 0x000fea0003800000 */
.L_x_336:
        /* <DEDUP_REMOVED lines=10> */
.L_x_339:
        /* <DEDUP_REMOVED lines=27> */
.L_x_341:
[----:B------:R-:W-:Y:S05]  /*10090*/  BSYNC B0 ;  /* 0x0000000000007941 */ /* 0x000fea0003800000 */
.L_x_340:
[----:B------:R-:W-:Y:S04]  /*100a0*/  BSSY B0, `(.L_x_342) ;  /* 0x000003c000007945 */ /* 0x000fe80003800000 */
[----:B------:R-:W-:Y:S05]  /*100b0*/  @P0 BRA `(.L_x_343) ;  /* 0x0000000000e80947 */ /* 0x000fea0003800000 */
[----:B------:R-:W2:Y:S02]  /*100c0*/  LDL R0, [R1+0xcc] ;  /* 0x0000cc0001007983 */ /* 0x000ea40000100800 */
[----:B--2---:R-:W-:-:S13]  /*100d0*/  ISETP.NE.AND P3, PT, R0, 0x3, PT ;  /* 0x000000030000780c */ /* 0x004fda0003f65270 */
[----:B------:R-:W-:Y:S05]  /*100e0*/  @!P3 BRA `(.L_x_344) ;  /* 0x000000000004b947 */ /* 0x000fea0003800000 */
[----:B------:R-:W-:Y:S01]  /*100f0*/  BPT.TRAP 0x1 ;  /* 0x000000040000795c */ /* 0x000fe20000300000 */
.L_x_344:
[----:B------:R-:W2:Y:S04]  /*10100*/  LDL R0, [R1+0xb4] ;  /* 0x0000b40001007983 */ /* 0x000ea80000100800 */
[----:B------:R-:W3:Y:S01]  /*10110*/  LDL R3, [R1+0xb8] ;  /* 0x0000b80001037983 */ /* 0x000ee20000100800 */
[----:B------:R-:W-:Y:S01]  /*10120*/  BSSY B1, `(.L_x_345) ;  /* 0x0000005000017945 */ /* 0x000fe20003800000 */
[----:B--2---:R-:W-:Y:S02]  /*10130*/  LEA R0, R0, UR43, 0x3 ;  /* 0x0000002b00007c11 */ /* 0x004fe4000f8e18ff */
[----:B---3--:R-:W-:-:S04]  /*10140*/  SHF.L.U32 R3, R3, 0x1f, RZ ;  /* 0x0000001f03037819 */ /* 0x008fc800000006ff */
[----:B------:R-:W1:Y:S02]  /*10150*/  SYNCS.PHASECHK.TRANS64.TRYWAIT P2, [R0+URZ+0x80], R3 ;  /* 0x00008003000075a7 */ /* 0x000e64000804017f */
[----:B-1----:R-:W-:Y:S05]  /*10160*/  @!P2 BRA `(.L_x_346) ;  /* 0x0000009c00f0a947 */ /* 0x002fea0003800000 */
.L_x_628:
[----:B------:R-:W-:Y:S05]  /*10170*/  BSYNC B1 ;  /* 0x0000000000017941 */ /* 0x000fea0003800000 */
.L_x_345:
        /* <DEDUP_REMOVED lines=18> */
.L_x_348:
[----:B------:R-:W-:Y:S05]  /*102a0*/  BSYNC B1 ;  /* 0x0000000000017941 */ /* 0x000fea0003800000 */
.L_x_347:
        /* <DEDUP_REMOVED lines=8> */
.L_x_349:
        /* <DEDUP_REMOVED lines=19> */
.L_x_343:
[----:B------:R-:W-:Y:S05]  /*10460*/  BSYNC B0 ;  /* 0x0000000000007941 */ /* 0x000fea0003800000 */
.L_x_342:
[----:B------:R-:W2:Y:S04]  /*10470*/  LDL.LU R26, [R1] ;  /* 0x00000000011a7983 */ /* 0x000ea80000300800 */
[----:B------:R-:W3:Y:S04]  /*10480*/  LDL.LU R15, [R1+0x4] ;  /* 0x00000400010f7983 */ /* 0x000ee80000300800 */
[----:B------:R-:W4:Y:S04]  /*10490*/  LDL.LU R19, [R1+0x8] ;  /* 0x0000080001137983 */ /* 0x000f280000300800 */
[----:B------:R-:W5:Y:S04]  /*104a0*/  LDL.LU R21, [R1+0xc] ;  /* 0x00000c0001157983 */ /* 0x000f680000300800 */
[----:B------:R-:W5:Y:S04]  /*104b0*/  LDL.LU R23, [R1+0x10] ;  /* 0x0000100001177983 */ /* 0x000f680000300800 */
[----:B------:R-:W5:Y:S01]  /*104c0*/  LDL.LU R25, [R1+0x14] ;  /* 0x0000140001197983 */ /* 0x000f620000300800 */
[----:B-1----:R-:W-:-:S03]  /*104d0*/  F2FP.F16.E4M3.UNPACK_B R5, R8 ;  /* 0x00000008ff05723e */ /* 0x002fc600020006ff */
[----:B------:R-:W5:Y:S01]  /*104e0*/  LDL.LU R24, [R1+0x18] ;  /* 0x0000180001187983 */ /* 0x000f620000300800 */
[----:B------:R-:W-:Y:S01]  /*104f0*/  F2FP.F16.E4M3.UNPACK_B R0, R9 ;  /* 0x00000009ff00723e */ /* 0x000fe200020006ff */
[--C-:B------:R-:W-:Y:S02]  /*10500*/  HADD2.F32 R20, -RZ, R5.reuse.H0_H0 ;  /* 0x20000005ff147230 */ /* 0x100fe40000004100 */
[C---:B------:R-:W-:Y:S01]  /*10510*/  FMUL R17, R2.reuse, R17 ;  /* 0x0000001102117220 */ /* 0x040fe20000400000 */
[----:B------:R-:W-:Y:S02]  /*10520*/  HADD2.F32 R22, -RZ, R5.H1_H1 ;  /* 0x30000005ff167230 */ /* 0x000fe40000004100 */
[C---:B------:R-:W-:Y:S01]  /*10530*/  FMUL R3, R2.reuse, R228 ;  /* 0x000000e402037220 */ /* 0x040fe20000400000 */
[--C-:B------:R-:W-:Y:S02]  /*10540*/  HADD2.F32 R4, -RZ, R0.reuse.H0_H0 ;  /* 0x20000000ff047230 */ /* 0x100fe40000004100 */
[----:B------:R-:W-:Y:S01]  /*10550*/  FMUL R229, R2, R229 ;  /* 0x000000e502e57220 */ /* 0x000fe20000400000 */
[----:B------:R-:W-:Y:S01]  /*10560*/  HADD2.F32 R18, -RZ, R0.H1_H1 ;  /* 0x30000000ff127230 */ /* 0x000fe20000004100 */
[----:B------:R-:W-:Y:S01]  /*10570*/  F2FP.F16.E4M3.UNPACK_B R0, R9.H1 ;  /* 0x00000009ff00723e */ /* 0x000fe200030006ff */
[----:B------:R-:W-:-:S03]  /*10580*/  FFMA R17, R16, R4, R17 ;  /* 0x0000000410117223 */ /* 0x000fc60000000011 */
[----:B------:R-:W-:Y:S01]  /*10590*/  FFMA R3, R16, R18, R3 ;  /* 0x0000001210037223 */ /* 0x000fe20000000003 */
[--C-:B------:R-:W-:Y:S02]  /*105a0*/  HADD2.F32 R4, -RZ, R0.reuse.H0_H0 ;  /* 0x20000000ff047230 */ /* 0x100fe40000004100 */
[C---:B--2---:R-:W-:Y:S01]  /*105b0*/  FMUL R5, R2.reuse, R26 ;  /* 0x0000001a02057220 */ /* 0x044fe20000400000 */
[----:B------:R-:W-:Y:S01]  /*105c0*/  HADD2.F32 R0, -RZ, R0.H1_H1 ;  /* 0x30000000ff007230 */ /* 0x000fe20000004100 */
[----:B------:R-:W2:Y:S01]  /*105d0*/  LDL.LU R26, [R1+0x1c] ;  /* 0x00001c00011a7983 */ /* 0x000ea20000300800 */
[----:B---3--:R-:W-:-:S03]  /*105e0*/  FMUL R15, R2, R15 ;  /* 0x0000000f020f7220 */ /* 0x008fc60000400000 */
[----:B------:R-:W3:Y:S01]  /*105f0*/  LDL.LU R33, [R1+0x20] ;  /* 0x0000200001217983 */ /* 0x000ee20000300800 */
[----:B------:R-:W-:Y:S01]  /*10600*/  MOV R46, 0x3bbb989d ;  /* 0x3bbb989d002e7802 */ /* 0x000fe20000000f00 */
[----:B----4-:R-:W-:Y:S02]  /*10610*/  FMUL R19, R2, R19 ;  /* 0x0000001302137220 */ /* 0x010fe40000400000 */
[----:B------:R-:W4:Y:S04]  /*10620*/  LDL.LU R32, [R1+0x24] ;  /* 0x0000240001207983 */ /* 0x000f280000300800 */
[----:B------:R-:W4:Y:S04]  /*10630*/  LDL.LU R39, [R1+0x28] ;  /* 0x0000280001277983 */ /* 0x000f280000300800 */
[----:B------:R-:W4:Y:S04]  /*10640*/  LDL.LU R38, [R1+0x2c] ;  /* 0x00002c0001267983 */ /* 0x000f280000300800 */
[----:B------:R-:W4:Y:S01]  /*10650*/  LDL.LU R45, [R1+0x30] ;  /* 0x00003000012d7983 */ /* 0x000f220000300800 */
[----:B------:R-:W-:Y:S01]  /*10660*/  F2FP.F16.E4M3.UNPACK_B R18, R8.H1 ;  /* 0x00000008ff12723e */ /* 0x000fe200030006ff */
[C---:B------:R-:W-:Y:S01]  /*10670*/  FFMA R15, R16.reuse, R20, R15 ;  /* 0x00000014100f7223 */ /* 0x040fe2000000000f */
[----:B------:R-:W-:Y:S01]  /*10680*/  F2FP.F16.E4M3.UNPACK_B R20, R7 ;  /* 0x00000007ff14723e */ /* 0x000fe200020006ff */
[C---:B------:R-:W-:Y:S01]  /*10690*/  FFMA R229, R16.reuse, R4, R229 ;  /* 0x0000000410e57223 */ /* 0x040fe200000000e5 */
[C---:B------:R-:W-:Y:S01]  /*106a0*/  FFMA R5, R16.reuse, R0, R5 ;  /* 0x0000000010057223 */ /* 0x040fe20000000005 */
[--C-:B------:R-:W-:Y:S01]  /*106b0*/  HADD2.F32 R4, -RZ, R18.reuse.H0_H0 ;  /* 0x20000012ff047230 */ /* 0x100fe20000004100 */
[----:B------:R-:W-:Y:S01]  /*106c0*/  MOV R49, 0x437c0000 ;  /* 0x437c000000317802 */ /* 0x000fe20000000f00 */
[----:B------:R-:W-:Y:S01]  /*106d0*/  FFMA R19, R16, R22, R19 ;  /* 0x0000001610137223 */ /* 0x000fe20000000013 */
[----:B------:R-:W-:-:S02]  /*106e0*/  HADD2.F32 R18, -RZ, R18.H1_H1 ;  /* 0x30000012ff127230 */ /* 0x000fc40000004100 */
[----:B------:R-:W-:Y:S01]  /*106f0*/  FFMA.SAT R0, -R17, R46, 0.5 ;  /* 0x3f00000011007423 */ /* 0x000fe2000000212e */
[C---:B-----5:R-:W-:Y:S01]  /*10700*/  FMUL R23, R2.reuse, R23 ;  /* 0x0000001702177220 */ /* 0x060fe20000400000 */
[--C-:B------:R-:W-:Y:S02]  /*10710*/  HADD2.F32 R22, -RZ, R20.reuse.H0_H0 ;  /* 0x20000014ff167230 */ /* 0x100fe40000004100 */
[C---:B------:R-:W-:Y:S01]  /*10720*/  FMUL R25, R2.reuse, R25 ;  /* 0x0000001902197220 */ /* 0x040fe20000400000 */
[----:B------:R-:W-:Y:S01]  /*10730*/  FMUL R21, R2, R21 ;  /* 0x0000001502157220 */ /* 0x000fe20000400000 */
[----:B------:R-:W-:Y:S01]  /*10740*/  FFMA.RM R0, R0, R49, 12582913 ;  /* 0x4b40000100007423 */ /* 0x000fe20000004031 */
[C---:B------:R-:W-:Y:S01]  /*10750*/  FFMA R23, R16.reuse, R18, R23 ;  /* 0x0000001210177223 */ /* 0x040fe20000000017 */
[C---:B------:R-:W-:Y:S01]  /*10760*/  FFMA R25, R16.reuse, R22, R25 ;  /* 0x0000001610197223 */ /* 0x040fe20000000019 */
[----:B------:R-:W-:Y:S01]  /*10770*/  FFMA.SAT R18, -R3, R46, 0.5 ;  /* 0x3f00000003127423 */ /* 0x000fe2000000212e */
[----:B------:R-:W-:Y:S01]  /*10780*/  FFMA R21, R16, R4, R21 ;  /* 0x0000000410157223 */ /* 0x000fe20000000015 */
[----:B------:R-:W-:-:S02]  /*10790*/  HADD2.F32 R22, -RZ, R20.H1_H1 ;  /* 0x30000014ff167230 */ /* 0x000fc40000004100 */
[----:B------:R-:W-:Y:S01]  /*107a0*/  FMUL R27, R2, R24 ;  /* 0x00000018021b7220 */ /* 0x000fe20000400000 */
[----:B------:R-:W-:Y:S01]  /*107b0*/  FADD R4, R0, -12583039 ;  /* 0xcb40007f00047421 */ /* 0x000fe20000000000 */
[----:B------:R-:W-:Y:S01]  /*107c0*/  FFMA.SAT R20, -R229, R46, 0.5 ;  /* 0x3f000000e5147423 */ /* 0x000fe2000000212e */
[----:B------:R-:W-:Y:S01]  /*107d0*/  FFMA.RM R18, R18, R49, 12582913 ;  /* 0x4b40000112127423 */ /* 0x000fe20000004031 */
[----:B------:R-:W-:Y:S01]  /*107e0*/  F2FP.F16.E4M3.UNPACK_B R28, R7.H1 ;  /* 0x00000007ff1c723e */ /* 0x000fe200030006ff */
[C---:B------:R-:W-:Y:S01]  /*107f0*/  FFMA R4, -R17.reuse, 1.4426950216293334961, -R4 ;  /* 0x3fb8aa3b11047823 */ /* 0x040fe20000000904 */
[----:B------:R-:W-:Y:S01]  /*10800*/  FFMA R27, R16, R22, R27 ;  /* 0x00000016101b7223 */ /* 0x000fe2000000001b */
[----:B------:R-:W-:Y:S01]  /*10810*/  FFMA.RM R22, R20, R49, 12582913 ;  /* 0x4b40000114167423 */ /* 0x000fe20000004031 */
[----:B------:R-:W-:Y:S01]  /*10820*/  FADD R20, R18, -12583039 ;  /* 0xcb40007f12147421 */ /* 0x000fe20000000000 */
[----:B------:R-:W-:Y:S01]  /*10830*/  FFMA R4, -R17, 1.925963033500011079e-08, R4 ;  /* 0x32a5706011047823 */ /* 0x000fe20000000104 */
[----:B------:R-:W-:-:S02]  /*10840*/  HADD2.F32 R30, -RZ, R28.H0_H0 ;  /* 0x2000001cff1e7230 */ /* 0x000fc40000004100 */
[----:B------:R-:W-:Y:S01]  /*10850*/  FFMA R20, -R3, 1.4426950216293334961, -R20 ;  /* 0x3fb8aa3b03147823 */ /* 0x000fe20000000914 */
[----:B------:R-:W-:-:S03]  /*10860*/  FADD R24, R22, -12583039 ;  /* 0xcb40007f16187421 */ /* 0x000fc60000000000 */
[----:B------:R-:W-:Y:S01]  /*10870*/  FFMA R20, -R3, 1.925963033500011079e-08, R20 ;  /* 0x32a5706003147823 */ /* 0x000fe20000000114 */
[----:B------:R-:W-:Y:S01]  /*10880*/  MUFU.EX2 R29, R4 ;  /* 0x00000004001d7308 */ /* 0x000fe20000000800 */
[----:B------:R-:W-:-:S04]  /*10890*/  FFMA R24, -R229, 1.4426950216293334961, -R24 ;  /* 0x3fb8aa3be5187823 */ /* 0x000fc80000000918 */
[----:B------:R-:W-:-:S03]  /*108a0*/  FFMA R24, -R229, 1.925963033500011079e-08, R24 ;  /* 0x32a57060e5187823 */ /* 0x000fc60000000118 */
[----:B------:R-:W1:Y:S01]  /*108b0*/  MUFU.EX2 R31, R20 ;  /* 0x00000014001f7308 */ /* 0x000e620000000800 */
[----:B------:R-:W-:-:S05]  /*108c0*/  F2FP.F16.E4M3.UNPACK_B R34, R6 ;  /* 0x00000006ff22723e */ /* 0x000fca00020006ff */
[----:B------:R-:W-:Y:S01]  /*108d0*/  HADD2.F32 R36, -RZ, R34.H0_H0 ;  /* 0x20000022ff247230 */ /* 0x000fe20000004100 */
[----:B------:R-:W-:-:S05]  /*108e0*/  F2FP.F16.E4M3.UNPACK_B R43, R6.H1 ;  /* 0x00000006ff2b723e */ /* 0x000fca00030006ff */
[--C-:B------:R-:W-:Y:S02]  /*108f0*/  HADD2.F32 R40, -RZ, R43.reuse.H0_H0 ;  /* 0x2000002bff287230 */ /* 0x100fe40000004100 */
[----:B------:R-:W-:Y:S01]  /*10900*/  HADD2.F32 R43, -RZ, R43.H1_H1 ;  /* 0x3000002bff2b7230 */ /* 0x000fe20000004100 */
[----:B------:R-:W-:Y:S02]  /*10910*/  SHF.L.U32 R0, R0, 0x17, RZ ;  /* 0x0000001700007819 */ /* 0x000fe400000006ff */
[----:B------:R-:W-:Y:S02]  /*10920*/  SHF.L.U32 R18, R18, 0x17, RZ ;  /* 0x0000001712127819 */ /* 0x000fe400000006ff */
[----:B------:R-:W-:Y:S01]  /*10930*/  SHF.L.U32 R22, R22, 0x17, RZ ;  /* 0x0000001716167819 */ /* 0x000fe200000006ff */
[----:B------:R-:W-:Y:S02]  /*10940*/  BSSY B1, `(.L_x_350) ;  /* 0x0000088000017945 */ /* 0x000fe40003800000 */
[----:B-1----:R-:W-:Y:S01]  /*10950*/  FFMA R31, R18, R31, 1 ;  /* 0x3f800000121f7423 */ /* 0x002fe2000000001f */
[----:B--2---:R-:W-:Y:S01]  /*10960*/  FMUL R17, R2, R26 ;  /* 0x0000001a02117220 */ /* 0x004fe20000400000 */
[----:B------:R-:W-:-:S03]  /*10970*/  FFMA.SAT R26, -R5, R46, 0.5 ;  /* 0x3f000000051a7423 */ /* 0x000fc6000000212e */
[----:B------:R-:W-:Y:S01]  /*10980*/  FFMA R17, R16, R30, R17 ;  /* 0x0000001e10117223 */ /* 0x000fe20000000011 */
[----:B------:R-:W-:Y:S01]  /*10990*/  FFMA.RM R26, R26, R49, 12582913 ;  /* 0x4b4000011a1a7423 */ /* 0x000fe20000004031 */
[----:B------:R-:W-:Y:S02]  /*109a0*/  HADD2.F32 R30, -RZ, R28.H1_H1 ;  /* 0x3000001cff1e7230 */ /* 0x000fe40000004100 */
[----:B---3--:R-:W-:Y:S01]  /*109b0*/  FMUL R3, R2, R33 ;  /* 0x0000002102037220 */ /* 0x008fe20000400000 */
[----:B------:R-:W-:Y:S01]  /*109c0*/  FFMA.SAT R28, -R15, R46, 0.5 ;  /* 0x3f0000000f1c7423 */ /* 0x000fe2000000212e */
[----:B------:R-:W-:Y:S02]  /*109d0*/  FADD R4, R26, -12583039 ;  /* 0xcb40007f1a047421 */ /* 0x000fe40000000000 */
[----:B------:R-:W-:Y:S01]  /*109e0*/  FFMA R3, R16, R30, R3 ;  /* 0x0000001e10037223 */ /* 0x000fe20000000003 */
[----:B------:R-:W-:Y:S01]  /*109f0*/  FFMA.SAT R30, -R19, R46, 0.5 ;  /* 0x3f000000131e7423 */ /* 0x000fe2000000212e */
[-C--:B------:R-:W-:Y:S01]  /*10a00*/  FFMA.RM R28, R28, R49.reuse, 12582913 ;  /* 0x4b4000011c1c7423 */ /* 0x080fe20000004031 */
[C---:B------:R-:W-:Y:S01]  /*10a10*/  FFMA R4, -R5.reuse, 1.4426950216293334961, -R4 ;  /* 0x3fb8aa3b05047823 */ /* 0x040fe20000000904 */
[----:B------:R1:W-:Y:S01]  /*10a20*/  MUFU.EX2 R33, R24 ;  /* 0x0000001800217308 */ /* 0x0003e20000000800 */
[----:B------:R-:W-:Y:S01]  /*10a30*/  FFMA.RM R30, R30, R49, 12582913 ;  /* 0x4b4000011e1e7423 */ /* 0x000fe20000004031 */
[----:B------:R-:W-:Y:S01]  /*10a40*/  FADD R20, R28, -12583039 ;  /* 0xcb40007f1c147421 */ /* 0x000fe20000000000 */
[----:B------:R-:W-:Y:S01]  /*10a50*/  FFMA R4, -R5, 1.925963033500011079e-08, R4 ;  /* 0x32a5706005047823 */ /* 0x000fe20000000104 */
[----:B----4-:R-:W-:Y:S01]  /*10a60*/  FMUL R5, R2, R32 ;  /* 0x0000002002057220 */ /* 0x010fe20000400000 */
[----:B------:R-:W-:Y:S01]  /*10a70*/  FADD R32, R30, -12583039 ;  /* 0xcb40007f1e207421 */ /* 0x000fe20000000000 */
[----:B------:R-:W-:Y:S01]  /*10a80*/  FFMA R20, -R15, 1.4426950216293334961, -R20 ;  /* 0x3fb8aa3b0f147823 */ /* 0x000fe20000000914 */
[----:B-1----:R-:W-:-:S02]  /*10a90*/  FFMA.SAT R24, -R21, R46, 0.5 ;  /* 0x3f00000015187423 */ /* 0x002fc4000000212e */
[----:B------:R-:W-:Y:S02]  /*10aa0*/  FFMA R32, -R19, 1.4426950216293334961, -R32 ;  /* 0x3fb8aa3b13207823 */ /* 0x000fe40000000920 */
[-C--:B------:R-:W-:Y:S01]  /*10ab0*/  FFMA.RM R24, R24, R49.reuse, 12582913 ;  /* 0x4b40000118187423 */ /* 0x080fe20000004031 */
[----:B------:R1:W2:Y:S01]  /*10ac0*/  MUFU.EX2 R35, R4 ;  /* 0x0000000400237308 */ /* 0x0002a20000000800 */
[----:B------:R-:W-:Y:S01]  /*10ad0*/  FFMA R20, -R15, 1.925963033500011079e-08, R20 ;  /* 0x32a570600f147823 */ /* 0x000fe20000000114 */
[----:B------:R-:W-:Y:S01]  /*10ae0*/  FFMA.SAT R15, -R23, R46, 0.5 ;  /* 0x3f000000170f7423 */ /* 0x000fe2000000212e */
[----:B------:R-:W-:Y:S01]  /*10af0*/  FFMA R32, -R19, 1.925963033500011079e-08, R32 ;  /* 0x32a5706013207823 */ /* 0x000fe20000000120 */
[----:B------:R-:W-:Y:S02]  /*10b00*/  HADD2.F32 R19, -RZ, R34.H1_H1 ;  /* 0x30000022ff137230 */ /* 0x000fe40000004100 */
[----:B-1----:R-:W-:Y:S01]  /*10b10*/  FADD R4, R24, -12583039 ;  /* 0xcb40007f18047421 */ /* 0x002fe20000000000 */
[----:B------:R-:W-:Y:S01]  /*10b20*/  FFMA.RM R34, R15, R49, 12582913 ;  /* 0x4b4000010f227423 */ /* 0x000fe20000004031 */
[----:B------:R-:W-:-:S02]  /*10b30*/  FMUL R15, R2, R39 ;  /* 0x00000027020f7220 */ /* 0x000fc40000400000 */
[C---:B------:R-:W-:Y:S01]  /*10b40*/  FFMA R4, -R21.reuse, 1.4426950216293334961, -R4 ;  /* 0x3fb8aa3b15047823 */ /* 0x040fe20000000904 */
[----:B------:R-:W-:Y:S01]  /*10b50*/  FFMA R5, R16, R36, R5 ;  /* 0x0000002410057223 */ /* 0x000fe20000000005 */
[----:B------:R-:W-:Y:S01]  /*10b60*/  FADD R36, R34, -12583039 ;  /* 0xcb40007f22247421 */ /* 0x000fe20000000000 */
[----:B------:R-:W-:Y:S01]  /*10b70*/  FFMA R15, R16, R19, R15 ;  /* 0x00000013100f7223 */ /* 0x000fe2000000000f */
[----:B------:R-:W-:Y:S01]  /*10b80*/  FFMA R4, -R21, 1.925963033500011079e-08, R4 ;  /* 0x32a5706015047823 */ /* 0x000fe20000000104 */
[-C--:B------:R-:W-:Y:S01]  /*10b90*/  FFMA.SAT R19, -R25, R46.reuse, 0.5 ;  /* 0x3f00000019137423 */ /* 0x080fe2000000212e */
[----:B------:R-:W-:Y:S01]  /*10ba0*/  FFMA R36, -R23, 1.4426950216293334961, -R36 ;  /* 0x3fb8aa3b17247823 */ /* 0x000fe20000000924 */
[----:B------:R-:W-:Y:S01]  /*10bb0*/  FFMA.SAT R21, -R27, R46, 0.5 ;  /* 0x3f0000001b157423 */ /* 0x000fe2000000212e */
[----:B------:R1:W-:Y:S02]  /*10bc0*/  MUFU.EX2 R41, R4 ;  /* 0x0000000400297308 */ /* 0x0003e40000000800 */
[----:B------:R-:W-:-:S06]  /*10bd0*/  FFMA R36, -R23, 1.925963033500011079e-08, R36 ;  /* 0x32a5706017247823 */ /* 0x000fcc0000000124 */
[----:B------:R3:W-:Y:S01]  /*10be0*/  MUFU.EX2 R37, R20 ;  /* 0x0000001400257308 */ /* 0x0007e20000000800 */
[----:B-1----:R-:W-:-:S04]  /*10bf0*/  FFMA.SAT R4, -R17, R46, 0.5 ;  /* 0x3f00000011047423 */ /* 0x002fc8000000212e */
[-C--:B------:R-:W-:Y:S01]  /*10c00*/  FFMA.RM R4, R4, R49.reuse, 12582913 ;  /* 0x4b40000104047423 */ /* 0x080fe20000004031 */
[-C--:B---3--:R-:W-:Y:S01]  /*10c10*/  FFMA.RM R20, R19, R49.reuse, 12582913 ;  /* 0x4b40000113147423 */ /* 0x088fe20000004031 */
[C---:B------:R-:W-:Y:S01]  /*10c20*/  FMUL R19, R2.reuse, R38 ;  /* 0x0000002602137220 */ /* 0x040fe20000400000 */
[-C--:B------:R-:W-:Y:S01]  /*10c30*/  FFMA.RM R38, R21, R49.reuse, 12582913 ;  /* 0x4b40000115267423 */ /* 0x080fe20000004031 */
[----:B------:R-:W-:Y:S01]  /*10c40*/  FFMA.SAT R21, -R3, R46, 0.5 ;  /* 0x3f00000003157423 */ /* 0x000fe2000000212e */
[----:B------:R1:W3:Y:S03]  /*10c50*/  MUFU.EX2 R39, R32 ;  /* 0x0000002000277308 */ /* 0x0002e60000000800 */
[----:B------:R-:W-:Y:S01]  /*10c60*/  FFMA.RM R42, R21, R49, 12582913 ;  /* 0x4b400001152a7423 */ /* 0x000fe20000004031 */
[----:B------:R-:W-:-:S04]  /*10c70*/  FMUL R21, R2, R45 ;  /* 0x0000002d02157220 */ /* 0x000fc80000400000 */
[----:B------:R4:W-:Y:S01]  /*10c80*/  MUFU.EX2 R23, R36 ;  /* 0x0000002400177308 */ /* 0x0009e20000000800 */
[----:B-1----:R-:W-:Y:S01]  /*10c90*/  FADD R32, R20, -12583039 ;  /* 0xcb40007f14207421 */ /* 0x002fe20000000000 */
[----:B------:R-:W-:-:S03]  /*10ca0*/  FFMA R19, R16, R40, R19 ;  /* 0x0000002810137223 */ /* 0x000fc60000000013 */
[----:B------:R-:W-:Y:S01]  /*10cb0*/  FFMA R32, -R25, 1.4426950216293334961, -R32 ;  /* 0x3fb8aa3b19207823 */ /* 0x000fe20000000920 */
[----:B----4-:R-:W-:Y:S01]  /*10cc0*/  FADD R36, R4, -12583039 ;  /* 0xcb40007f04247421 */ /* 0x010fe20000000000 */
[----:B------:R-:W-:Y:S01]  /*10cd0*/  FFMA R21, R16, R43, R21 ;  /* 0x0000002b10157223 */ /* 0x000fe20000000015 */
[----:B------:R-:W-:Y:S02]  /*10ce0*/  FADD R40, R38, -12583039 ;  /* 0xcb40007f26287421 */ /* 0x000fe40000000000 */
[----:B------:R-:W-:Y:S01]  /*10cf0*/  FFMA R36, -R17, 1.4426950216293334961, -R36 ;  /* 0x3fb8aa3b11247823 */ /* 0x000fe20000000924 */
[----:B------:R-:W-:Y:S01]  /*10d00*/  FFMA R32, -R25, 1.925963033500011079e-08, R32 ;  /* 0x32a5706019207823 */ /* 0x000fe20000000120 */
[----:B------:R-:W-:Y:S01]  /*10d10*/  FADD R44, R42, -12583039 ;  /* 0xcb40007f2a2c7421 */ /* 0x000fe20000000000 */
[-C--:B------:R-:W-:Y:S01]  /*10d20*/  FFMA.SAT R45, -R19, R46.reuse, 0.5 ;  /* 0x3f000000132d7423 */ /* 0x080fe2000000212e */
[----:B------:R-:W-:Y:S01]  /*10d30*/  FFMA R36, -R17, 1.925963033500011079e-08, R36 ;  /* 0x32a5706011247823 */ /* 0x000fe20000000124 */
[-C--:B------:R-:W-:Y:S01]  /*10d40*/  FFMA.SAT R17, -R15, R46.reuse, 0.5 ;  /* 0x3f0000000f117423 */ /* 0x080fe2000000212e */
[-C--:B------:R-:W-:Y:S01]  /*10d50*/  FFMA.SAT R47, -R21, R46.reuse, 0.5 ;  /* 0x3f000000152f7423 */ /* 0x080fe2000000212e */
[----:B------:R-:W-:Y:S01]  /*10d60*/  FFMA R40, -R27, 1.4426950216293334961, -R40 ;  /* 0x3fb8aa3b1b287823 */ /* 0x000fe20000000928 */
[----:B------:R1:W-:Y:S01]  /*10d70*/  MUFU.EX2 R25, R32 ;  /* 0x0000002000197308 */ /* 0x0003e20000000800 */
[----:B------:R-:W-:Y:S01]  /*10d80*/  FFMA R44, -R3, 1.4426950216293334961, -R44 ;  /* 0x3fb8aa3b032c7823 */ /* 0x000fe2000000092c */
[-C--:B------:R-:W-:Y:S01]  /*10d90*/  FFMA.RM R43, R17, R49.reuse, 12582913 ;  /* 0x4b400001112b7423 */ /* 0x080fe20000004031 */
[-C--:B------:R-:W-:Y:S01]  /*10da0*/  FFMA.RM R45, R45, R49.reuse, 12582913 ;  /* 0x4b4000012d2d7423 */ /* 0x080fe20000004031 */
[-C--:B------:R-:W-:Y:S01]  /*10db0*/  FFMA.RM R47, R47, R49.reuse, 12582913 ;  /* 0x4b4000012f2f7423 */ /* 0x080fe20000004031 */
[----:B------:R-:W-:Y:S01]  /*10dc0*/  FFMA R40, -R27, 1.925963033500011079e-08, R40 ;  /* 0x32a570601b287823 */ /* 0x000fe20000000128 */
[----:B-1----:R-:W-:Y:S01]  /*10dd0*/  FFMA.SAT R32, -R5, R46, 0.5 ;  /* 0x3f00000005207423 */ /* 0x002fe2000000212e */
[----:B------:R-:W-:Y:S01]  /*10de0*/  FFMA R44, -R3, 1.925963033500011079e-08, R44 ;  /* 0x32a57060032c7823 */ /* 0x000fe2000000012c */
[----:B------:R-:W-:Y:S01]  /*10df0*/  FADD R46, R43, -12583039 ;  /* 0xcb40007f2b2e7421 */ /* 0x000fe20000000000 */
[----:B------:R1:W-:Y:S01]  /*10e00*/  MUFU.EX2 R3, R36 ;  /* 0x0000002400037308 */ /* 0x0003e20000000800 */
[----:B------:R-:W-:Y:S01]  /*10e10*/  FFMA.RM R32, R32, R49, 12582913 ;  /* 0x4b40000120207423 */ /* 0x000fe20000004031 */
[----:B------:R-:W-:Y:S01]  /*10e20*/  FADD R48, R47, -12583039 ;  /* 0xcb40007f2f307421 */ /* 0x000fe20000000000 */
[----:B------:R-:W-:-:S05]  /*10e30*/  FFMA R46, -R15, 1.4426950216293334961, -R46 ;  /* 0x3fb8aa3b0f2e7823 */ /* 0x000fca000000092e */
[----:B------:R4:W-:Y:S01]  /*10e40*/  MUFU.EX2 R27, R40 ;  /* 0x00000028001b7308 */ /* 0x0009e20000000800 */
[----:B-1----:R-:W-:Y:S01]  /*10e50*/  FADD R36, R45, -12583039 ;  /* 0xcb40007f2d247421 */ /* 0x002fe20000000000 */
[----:B------:R-:W-:-:S03]  /*10e60*/  FFMA R48, -R21, 1.4426950216293334961, -R48 ;  /* 0x3fb8aa3b15307823 */ /* 0x000fc60000000930 */
[----:B------:R-:W-:-:S03]  /*10e70*/  FFMA R36, -R19, 1.4426950216293334961, -R36 ;  /* 0x3fb8aa3b13247823 */ /* 0x000fc60000000924 */
[----:B------:R1:W5:Y:S01]  /*10e80*/  MUFU.EX2 R17, R44 ;  /* 0x0000002c00117308 */ /* 0x0003620000000800 */
[----:B----4-:R-:W-:Y:S01]  /*10e90*/  FADD R40, R32, -12583039 ;  /* 0xcb40007f20287421 */ /* 0x010fe20000000000 */
[----:B------:R-:W-:Y:S01]  /*10ea0*/  FFMA R46, -R15, 1.925963033500011079e-08, R46 ;  /* 0x32a570600f2e7823 */ /* 0x000fe2000000012e */
[----:B------:R-:W-:Y:S02]  /*10eb0*/  FFMA R36, -R19, 1.925963033500011079e-08, R36 ;  /* 0x32a5706013247823 */ /* 0x000fe40000000124 */
[----:B------:R-:W-:Y:S01]  /*10ec0*/  FFMA R40, -R5, 1.4426950216293334961, -R40 ;  /* 0x3fb8aa3b05287823 */ /* 0x000fe20000000928 */
[----:B-1----:R-:W-:Y:S01]  /*10ed0*/  FFMA R44, R0, R29, 1 ;  /* 0x3f800000002c7423 */ /* 0x002fe2000000001d */
[----:B------:R-:W-:Y:S02]  /*10ee0*/  FFMA R48, -R21, 1.925963033500011079e-08, R48 ;  /* 0x32a5706015307823 */ /* 0x000fe40000000130 */
[----:B------:R-:W-:Y:S02]  /*10ef0*/  FFMA R40, -R5, 1.925963033500011079e-08, R40 ;  /* 0x32a5706005287823 */ /* 0x000fe40000000128 */
[----:B------:R-:W-:-:S02]  /*10f00*/  IADD3 R0, R44, 0x1800000, RZ ;  /* 0x018000002c007810 */ /* 0x000fc40007ffe0ff */
[----:B------:R-:W1:Y:S02]  /*10f10*/  MUFU.EX2 R5, R40 ;  /* 0x0000002800057308 */ /* 0x000e640000000800 */
[----:B------:R-:W-:-:S06]  /*10f20*/  LOP3.LUT R0, R0, 0x7f800000, RZ, 0xc0, !PT ;  /* 0x7f80000000007812 */ /* 0x000fcc00078ec0ff */
[----:B------:R-:W4:Y:S01]  /*10f30*/  MUFU.EX2 R46, R46 ;  /* 0x0000002e002e7308 */ /* 0x000f220000000800 */
[----:B------:R-:W-:-:S07]  /*10f40*/  ISETP.GT.U32.AND P2, PT, R0, 0x1ffffff, PT ;  /* 0x01ffffff0000780c */ /* 0x000fce0003f44070 */
[----:B------:R-:W4:Y:S08]  /*10f50*/  MUFU.EX2 R36, R36 ;  /* 0x0000002400247308 */ /* 0x000f300000000800 */
[----:B------:R-:W4:Y:S01]  /*10f60*/  MUFU.EX2 R48, R48 ;  /* 0x0000003000307308 */ /* 0x000f220000000800 */
[----:B------:R-:W-:Y:S02]  /*10f70*/  SHF.L.U32 R26, R26, 0x17, RZ ;  /* 0x000000171a1a7819 */ /* 0x000fe400000006ff */
[----:B------:R-:W-:-:S02]  /*10f80*/  SHF.L.U32 R30, R30, 0x17, RZ ;  /* 0x000000171e1e7819 */ /* 0x000fc400000006ff */
[----:B------:R-:W-:Y:S02]  /*10f90*/  SHF.L.U32 R42, R42, 0x17, RZ ;  /* 0x000000172a2a7819 */ /* 0x000fe400000006ff */
[----:B------:R-:W-:Y:S02]  /*10fa0*/  SHF.L.U32 R28, R28, 0x17, RZ ;  /* 0x000000171c1c7819 */ /* 0x000fe400000006ff */
[----:B------:R-:W-:Y:S02]  /*10fb0*/  SHF.L.U32 R24, R24, 0x17, RZ ;  /* 0x0000001718187819 */ /* 0x000fe400000006ff */
[----:B------:R-:W-:Y:S02]  /*10fc0*/  SHF.L.U32 R34, R34, 0x17, RZ ;  /* 0x0000001722227819 */ /* 0x000fe400000006ff */
[----:B------:R-:W-:Y:S02]  /*10fd0*/  SHF.L.U32 R20, R20, 0x17, RZ ;  /* 0x0000001714147819 */ /* 0x000fe400000006ff */
[----:B------:R-:W-:-:S02]  /*10fe0*/  SHF.L.U32 R38, R38, 0x17, RZ ;  /* 0x0000001726267819 */ /* 0x000fc400000006ff */
[----:B------:R-:W-:Y:S02]  /*10ff0*/  SHF.L.U32 R4, R4, 0x17, RZ ;  /* 0x0000001704047819 */ /* 0x000fe400000006ff */
[----:B------:R-:W-:Y:S02]  /*11000*/  SHF.L.U32 R32, R32, 0x17, RZ ;  /* 0x0000001720207819 */ /* 0x000fe400000006ff */
[----:B------:R-:W-:Y:S02]  /*11010*/  SHF.L.U32 R43, R43, 0x17, RZ ;  /* 0x000000172b2b7819 */ /* 0x000fe400000006ff */
[----:B------:R-:W-:Y:S02]  /*11020*/  SHF.L.U32 R45, R45, 0x17, RZ ;  /* 0x000000172d2d7819 */ /* 0x000fe400000006ff */
[----:B------:R-:W-:Y:S01]  /*11030*/  SHF.L.U32 R47, R47, 0x17, RZ ;  /* 0x000000172f2f7819 */ /* 0x000fe200000006ff */
[----:B--2---:R-:W-:Y:S01]  /*11040*/  FFMA R19, R26, R35, 1 ;  /* 0x3f8000001a137423 */ /* 0x004fe20000000023 */
[----:B---3--:R-:W-:Y:S01]  /*11050*/  FFMA R39, R30, R39, 1 ;  /* 0x3f8000001e277423 */ /* 0x008fe20000000027 */
[----:B-----5:R-:W-:Y:S01]  /*11060*/  FFMA R29, R42, R17, 1 ;  /* 0x3f8000002a1d7423 */ /* 0x020fe20000000011 */
[----:B------:R-:W-:Y:S01]  /*11070*/  FFMA R22, R22, R33, 1 ;  /* 0x3f80000016167423 */ /* 0x000fe20000000021 */
[----:B------:R-:W-:Y:S01]  /*11080*/  FFMA R28, R28, R37, 1 ;  /* 0x3f8000001c1c7423 */ /* 0x000fe20000000025 */
[----:B------:R-:W-:Y:S01]  /*11090*/  FFMA R24, R24, R41, 1 ;  /* 0x3f80000018187423 */ /* 0x000fe20000000029 */
[----:B------:R-:W-:Y:S01]  /*110a0*/  FFMA R23, R34, R23, 1 ;  /* 0x3f80000022177423 */ /* 0x000fe20000000017 */
[----:B------:R-:W-:Y:S01]  /*110b0*/  FFMA R26, R20, R25, 1 ;  /* 0x3f800000141a7423 */ /* 0x000fe20000000019 */
[----:B------:R-:W-:Y:S01]  /*110c0*/  FFMA R27, R38, R27, 1 ;  /* 0x3f800000261b7423 */ /* 0x000fe2000000001b */
[----:B------:R-:W-:Y:S01]  /*110d0*/  FFMA R30, R4, R3, 1 ;  /* 0x3f800000041e7423 */ /* 0x000fe20000000003 */
[----:B-1----:R-:W-:Y:S01]  /*110e0*/  FFMA R32, R32, R5, 1 ;  /* 0x3f80000020207423 */ /* 0x002fe20000000005 */
[----:B----4-:R-:W-:Y:S01]  /*110f0*/  FFMA R43, R43, R46, 1 ;  /* 0x3f8000002b2b7423 */ /* 0x010fe2000000002e */
[----:B------:R-:W-:Y:S01]  /*11100*/  FFMA R42, R45, R36, 1 ;  /* 0x3f8000002d2a7423 */ /* 0x000fe20000000024 */
[----:B------:R-:W-:Y:S01]  /*11110*/  FFMA R47, R47, R48, 1 ;  /* 0x3f8000002f2f7423 */ /* 0x000fe20000000030 */
[----:B------:R-:W-:Y:S06]  /*11120*/  @P2 BRA `(.L_x_351) ;  /* 0x0000000000142947 */ /* 0x000fec0003800000 */
[----:B------:R-:W-:Y:S02]  /*11130*/  MOV R0, R44 ;  /* 0x0000002c00007202 */ /* 0x000fe40000000f00 */
[----:B------:R-:W-:-:S07]  /*11140*/  MOV R4, 0x11160 ;  /* 0x0001116000047802 */ /* 0x000fce0000000f00 */
[----:B------:R-:W-:Y:S05]  /*11150*/  CALL.REL.NOINC `($__internal_0_$__cuda_sm20_rcp_rn_f32_slowpath) ;  /* 0x0000009800247944 */ /* 0x000fea0003c00000 */
[----:B------:R-:W-:Y:S01]  /*11160*/  MOV R15, R0 ;  /* 0x00000000000f7202 */ /* 0x000fe20000000f00 */
[----:B------:R-:W-:Y:S06]  /*11170*/  BRA `(.L_x_352) ;  /* 0x0000000000107947 */ /* 0x000fec0003800000 */
.L_x_351:
[----:B------:R-:W1:Y:S02]  /*11180*/  MUFU.RCP R15, R44 ;  /* 0x0000002c000f7308 */ /* 0x000e640000001000 */
[----:B-1----:R-:W-:-:S04]  /*11190*/  FFMA R0, R44, R15, -1 ;  /* 0xbf8000002c007423 */ /* 0x002fc8000000000f */
[----:B------:R-:W-:-:S04]  /*111a0*/  FADD.FTZ R0, -R0, -RZ ;  /* 0x800000ff00007221 */ /* 0x000fc80000010100 */
[----:B------:R-:W-:-:S07]  /*111b0*/  FFMA R15, R15, R0, R15 ;  /* 0x000000000f0f7223 */ /* 0x000fce000000000f */
.L_x_352:
[----:B------:R-:W-:Y:S05]  /*111c0*/  BSYNC B1 ;  /* 0x0000000000017941 */ /* 0x000fea0003800000 */
.L_x_350:
        /* <DEDUP_REMOVED lines=10> */
.L_x_354:
[----:B------:R-:W1:Y:S02]  /*11270*/  MUFU.RCP R18, R31 ;  /* 0x0000001f00127308 */ /* 0x000e640000001000 */
[----:B-1----:R-:W-:-:S04]  /*11280*/  FFMA R0, R31, R18, -1 ;  /* 0xbf8000001f007423 */ /* 0x002fc80000000012 */
[----:B------:R-:W-:-:S04]  /*11290*/  FADD.FTZ R3, -R0, -RZ ;  /* 0x800000ff00037221 */ /* 0x000fc80000010100 */
[----:B------:R-:W-:-:S07]  /*112a0*/  FFMA R18, R18, R3, R18 ;  /* 0x0000000312127223 */ /* 0x000fce0000000012 */
.L_x_355:
[----:B------:R-:W-:Y:S05]  /*112b0*/  BSYNC B1 ;  /* 0x0000000000017941 */ /* 0x000fea0003800000 */
.L_x_353:
        /* <DEDUP_REMOVED lines=10> */
.L_x_357:
[----:B------:R-:W1:Y:S02]  /*11360*/  MUFU.RCP R17, R22 ;  /* 0x0000001600117308 */ /* 0x000e640000001000 */
[----:B-1----:R-:W-:-:S04]  /*11370*/  FFMA R0, R22, R17, -1 ;  /* 0xbf80000016007423 */ /* 0x002fc80000000011 */
[----:B------:R-:W-:-:S04]  /*11380*/  FADD.FTZ R0, -R0, -RZ ;  /* 0x800000ff00007221 */ /* 0x000fc80000010100 */
[----:B------:R-:W-:-:S07]  /*11390*/  FFMA R17, R17, R0, R17 ;  /* 0x0000000011117223 */ /* 0x000fce0000000011 */
.L_x_358:
[----:B------:R-:W-:Y:S05]  /*113a0*/  BSYNC B1 ;  /* 0x0000000000017941 */ /* 0x000fea0003800000 */
.L_x_356:
        /* <DEDUP_REMOVED lines=10> */
.L_x_360:
[----:B------:R-:W1:Y:S02]  /*11450*/  MUFU.RCP R20, R19 ;  /* 0x0000001300147308 */ /* 0x000e640000001000 */
[----:B-1----:R-:W-:-:S04]  /*11460*/  FFMA R0, R19, R20, -1 ;  /* 0xbf80000013007423 */ /* 0x002fc80000000014 */
[----:B------:R-:W-:-:S04]  /*11470*/  FADD.FTZ R3, -R0, -RZ ;  /* 0x800000ff00037221 */ /* 0x000fc80000010100 */
[----:B------:R-:W-:-:S07]  /*11480*/  FFMA R20, R20, R3, R20 ;  /* 0x0000000314147223 */ /* 0x000fce0000000014 */
.L_x_361:
[----:B------:R-:W-:Y:S05]  /*11490*/  BSYNC B1 ;  /* 0x0000000000017941 */ /* 0x000fea0003800000 */
.L_x_359:
        /* <DEDUP_REMOVED lines=10> */
.L_x_363:
[----:B------:R-:W1:Y:S02]  /*11540*/  MUFU.RCP R19, R28 ;  /* 0x0000001c00137308 */ /* 0x000e640000001000 */
[----:B-1----:R-:W-:-:S04]  /*11550*/  FFMA R0, R28, R19, -1 ;  /* 0xbf8000001c007423 */ /* 0x002fc80000000013 */
[----:B------:R-:W-:-:S04]  /*11560*/  FADD.FTZ R0, -R0, -RZ ;  /* 0x800000ff00007221 */ /* 0x000fc80000010100 */
[----:B------:R-:W-:-:S07]  /*11570*/  FFMA R19, R19, R0, R19 ;  /* 0x0000000013137223 */ /* 0x000fce0000000013 */
.L_x_364:
[----:B------:R-:W-:Y:S05]  /*11580*/  BSYNC B1 ;  /* 0x0000000000017941 */ /* 0x000fea0003800000 */
.L_x_362:
        /* <DEDUP_REMOVED lines=10> */
.L_x_366:
[----:B------:R-:W1:Y:S02]  /*11630*/  MUFU.RCP R22, R39 ;  /* 0x0000002700167308 */ /* 0x000e640000001000 */
[----:B-1----:R-:W-:-:S04]  /*11640*/  FFMA R0, R39, R22, -1 ;  /* 0xbf80000027007423 */ /* 0x002fc80000000016 */
[----:B------:R-:W-:-:S04]  /*11650*/  FADD.FTZ R3, -R0, -RZ ;  /* 0x800000ff00037221 */ /* 0x000fc80000010100 */
[----:B------:R-:W-:-:S07]  /*11660*/  FFMA R22, R22, R3, R22 ;  /* 0x0000000316167223 */ /* 0x000fce0000000016 */
.L_x_367:
[----:B------:R-:W-:Y:S05]  /*11670*/  BSYNC B1 ;  /* 0x0000000000017941 */ /* 0x000fea0003800000 */
.L_x_365:
        /* <DEDUP_REMOVED lines=10> */
.L_x_369:
[----:B------:R-:W1:Y:S02]  /*11720*/  MUFU.RCP R21, R24 ;  /* 0x0000001800157308 */ /* 0x000e640000001000 */
[----:B-1----:R-:W-:-:S04]  /*11730*/  FFMA R0, R24, R21, -1 ;  /* 0xbf80000018007423 */ /* 0x002fc80000000015 */
[----:B------:R-:W-:-:S04]  /*11740*/  FADD.FTZ R0, -R0, -RZ ;  /* 0x800000ff00007221 */ /* 0x000fc80000010100 */
[----:B------:R-:W-:-:S07]  /*11750*/  FFMA R21, R21, R0, R21 ;  /* 0x0000000015157223 */ /* 0x000fce0000000015 */
.L_x_370:
[----:B------:R-:W-:Y:S05]  /*11760*/  BSYNC B1 ;  /* 0x0000000000017941 */ /* 0x000fea0003800000 */
.L_x_368:
        /* <DEDUP_REMOVED lines=10> */
.L_x_372:
[----:B------:R-:W1:Y:S02]  /*11810*/  MUFU.RCP R24, R23 ;  /* 0x0000001700187308 */ /* 0x000e640000001000 */
[----:B-1----:R-:W-:-:S04]  /*11820*/  FFMA R0, R23, R24, -1 ;  /* 0xbf80000017007423 */ /* 0x002fc80000000018 */
[----:B------:R-:W-:-:S04]  /*11830*/  FADD.FTZ R3, -R0, -RZ ;  /* 0x800000ff00037221 */ /* 0x000fc80000010100 */
[----:B------:R-:W-:-:S07]  /*11840*/  FFMA R24, R24, R3, R24 ;  /* 0x0000000318187223 */ /* 0x000fce0000000018 */
.L_x_373:
[----:B------:R-:W-:Y:S05]  /*11850*/  BSYNC B1 ;  /* 0x0000000000017941 */ /* 0x000fea0003800000 */
.L_x_371:
        /* <DEDUP_REMOVED lines=10> */
.L_x_375:
[----:B------:R-:W1:Y:S02]  /*11900*/  MUFU.RCP R23, R26 ;  /* 0x0000001a00177308 */ /* 0x000e640000001000 */
[----:B-1----:R-:W-:-:S04]  /*11910*/  FFMA R0, R26, R23, -1 ;  /* 0xbf8000001a007423 */ /* 0x002fc80000000017 */
[----:B------:R-:W-:-:S04]  /*11920*/  FADD.FTZ R0, -R0, -RZ ;  /* 0x800000ff00007221 */ /* 0x000fc80000010100 */
[----:B------:R-:W-:-:S07]  /*11930*/  FFMA R23, R23, R0, R23 ;  /* 0x0000000017177223 */ /* 0x000fce0000000017 */
.L_x_376:
[----:B------:R-:W-:Y:S05]  /*11940*/  BSYNC B1 ;  /* 0x0000000000017941 */ /* 0x000fea0003800000 */
.L_x_374:
        /* <DEDUP_REMOVED lines=10> */
.L_x_378:
[----:B------:R-:W1:Y:S02]  /*119f0*/  MUFU.RCP R26, R27 ;  /* 0x0000001b001a7308 */ /* 0x000e640000001000 */
[----:B-1----:R-:W-:-:S04]  /*11a00*/  FFMA R0, R27, R26, -1 ;  /* 0xbf8000001b007423 */ /* 0x002fc8000000001a */
[----:B------:R-:W-:-:S04]  /*11a10*/  FADD.FTZ R3, -R0, -RZ ;  /* 0x800000ff00037221 */ /* 0x000fc80000010100 */
[----:B------:R-:W-:-:S07]  /*11a20*/  FFMA R26, R26, R3, R26 ;  /* 0x000000031a1a7223 */ /* 0x000fce000000001a */
.L_x_379:
[----:B------:R-:W-:Y:S05]  /*11a30*/  BSYNC B1 ;  /* 0x0000000000017941 */ /* 0x000fea0003800000 */
.L_x_377:
        /* <DEDUP_REMOVED lines=10> */
.L_x_381:
[----:B------:R-:W1:Y:S02]  /*11ae0*/  MUFU.RCP R25, R30 ;  /* 0x0000001e00197308 */ /* 0x000e640000001000 */
[----:B-1----:R-:W-:-:S04]  /*11af0*/  FFMA R0, R30, R25, -1 ;  /* 0xbf8000001e007423 */ /* 0x002fc80000000019 */
[----:B------:R-:W-:-:S04]  /*11b00*/  FADD.FTZ R0, -R0, -RZ ;  /* 0x800000ff00007221 */ /* 0x000fc80000010100 */
[----:B------:R-:W-:-:S07]  /*11b10*/  FFMA R25, R25, R0, R25 ;  /* 0x0000000019197223 */ /* 0x000fce0000000019 */
.L_x_382:
[----:B------:R-:W-:Y:S05]  /*11b20*/  BSYNC B1 ;  /* 0x0000000000017941 */ /* 0x000fea0003800000 */
.L_x_380:
        /* <DEDUP_REMOVED lines=10> */
.L_x_384:
[----:B------:R-:W1:Y:S02]  /*11bd0*/  MUFU.RCP R28, R29 ;  /* 0x0000001d001c7308 */ /* 0x000e640000001000 */
[----:B-1----:R-:W-:-:S04]  /*11be0*/  FFMA R0, R29, R28, -1 ;  /* 0xbf8000001d007423 */ /* 0x002fc8000000001c */
[----:B------:R-:W-:-:S04]  /*11bf0*/  FADD.FTZ R3, -R0, -RZ ;  /* 0x800000ff00037221 */ /* 0x000fc80000010100 */
[----:B------:R-:W-:-:S07]  /*11c00*/  FFMA R28, R28, R3, R28 ;  /* 0x000000031c1c7223 */ /* 0x000fce000000001c */
.L_x_385:
[----:B------:R-:W-:Y:S05]  /*11c10*/  BSYNC B1 ;  /* 0x0000000000017941 */ /* 0x000fea0003800000 */
.L_x_383:
        /* <DEDUP_REMOVED lines=10> */
.L_x_387:
[----:B------:R-:W1:Y:S02]  /*11cc0*/  MUFU.RCP R27, R32 ;  /* 0x00000020001b7308 */ /* 0x000e640000001000 */
[----:B-1----:R-:W-:-:S04]  /*11cd0*/  FFMA R0, R32, R27, -1 ;  /* 0xbf80000020007423 */ /* 0x002fc8000000001b */
[----:B------:R-:W-:-:S04]  /*11ce0*/  FADD.FTZ R0, -R0, -RZ ;  /* 0x800000ff00007221 */ /* 0x000fc80000010100 */
[----:B------:R-:W-:-:S07]  /*11cf0*/  FFMA R27, R27, R0, R27 ;  /* 0x000000001b1b7223 */ /* 0x000fce000000001b */
.L_x_388:
[----:B------:R-:W-:Y:S05]  /*11d00*/  BSYNC B1 ;  /* 0x0000000000017941 */ /* 0x000fea0003800000 */
.L_x_386:
        /* <DEDUP_REMOVED lines=10> */
.L_x_390:
[----:B------:R-:W1:Y:S02]  /*11db0*/  MUFU.RCP R30, R43 ;  /* 0x0000002b001e7308 */ /* 0x000e640000001000 */
[----:B-1----:R-:W-:-:S04]  /*11dc0*/  FFMA R0, R43, R30, -1 ;  /* 0xbf8000002b007423 */ /* 0x002fc8000000001e */
[----:B------:R-:W-:-:S04]  /*11dd0*/  FADD.FTZ R3, -R0, -RZ ;  /* 0x800000ff00037221 */ /* 0x000fc80000010100 */
[----:B------:R-:W-:-:S07]  /*11de0*/  FFMA R30, R30, R3, R30 ;  /* 0x000000031e1e7223 */ /* 0x000fce000000001e */
.L_x_391:
[----:B------:R-:W-:Y:S05]  /*11df0*/  BSYNC B1 ;  /* 0x0000000000017941 */ /* 0x000fea0003800000 */
.L_x_389:
        /* <DEDUP_REMOVED lines=10> */
.L_x_393:
[----:B------:R-:W1:Y:S02]  /*11ea0*/  MUFU.RCP R29, R42 ;  /* 0x0000002a001d7308 */ /* 0x000e640000001000 */
[----:B-1----:R-:W-:-:S04]  /*11eb0*/  FFMA R0, R42, R29, -1 ;  /* 0xbf8000002a007423 */ /* 0x002fc8000000001d */
[----:B------:R-:W-:-:S04]  /*11ec0*/  FADD.FTZ R0, -R0, -RZ ;  /* 0x800000ff00007221 */ /* 0x000fc80000010100 */
[----:B------:R-:W-:-:S07]  /*11ed0*/  FFMA R29, R29, R0, R29 ;  /* 0x000000001d1d7223 */ /* 0x000fce000000001d */
.L_x_394:
[----:B------:R-:W-:Y:S05]  /*11ee0*/  BSYNC B1 ;  /* 0x0000000000017941 */ /* 0x000fea0003800000 */
.L_x_392:
        /* <DEDUP_REMOVED lines=9> */
.L_x_396:
[----:B------:R-:W1:Y:S02]  /*11f80*/  MUFU.RCP R0, R47 ;  /* 0x0000002f00007308 */ /* 0x000e640000001000 */
[----:B-1----:R-:W-:-:S04]  /*11f90*/  FFMA R3, R47, R0, -1 ;  /* 0xbf8000002f037423 */ /* 0x002fc80000000000 */
[----:B------:R-:W-:-:S04]  /*11fa0*/  FADD.FTZ R3, -R3, -RZ ;  /* 0x800000ff03037221 */ /* 0x000fc80000010100 */
[----:B------:R-:W-:-:S07]  /*11fb0*/  FFMA R0, R0, R3, R0 ;  /* 0x0000000300007223 */ /* 0x000fce0000000000 */
.L_x_397:
[----:B------:R-:W-:Y:S05]  /*11fc0*/  BSYNC B1 ;  /* 0x0000000000017941 */ /* 0x000fea0003800000 */
.L_x_395:
        /* <DEDUP_REMOVED lines=10> */
.L_x_398:
        /* <DEDUP_REMOVED lines=27> */
.L_x_400:
[----:B------:R-:W-:Y:S05]  /*12220*/  BSYNC B0 ;  /* 0x0000000000007941 */ /* 0x000fea0003800000 */
.L_x_399:
[----:B------:R-:W-:Y:S04]  /*12230*/  BSSY B0, `(.L_x_401) ;  /* 0x000003c000007945 */ /* 0x000fe80003800000 */
[----:B------:R-:W-:Y:S05]  /*12240*/  @P0 BRA `(.L_x_402) ;  /* 0x0000000000e80947 */ /* 0x000fea0003800000 */
[----:B------:R-:W2:Y:S02]  /*12250*/  LDL R0, [R1+0xcc] ;  /* 0x0000cc0001007983 */ /* 0x000ea40000100800 */
[----:B--2---:R-:W-:-:S13]  /*12260*/  ISETP.NE.AND P3, PT, R0, 0x3, PT ;  /* 0x000000030000780c */ /* 0x004fda0003f65270 */
[----:B------:R-:W-:Y:S05]  /*12270*/  @!P3 BRA `(.L_x_403) ;  /* 0x000000000004b947 */ /* 0x000fea0003800000 */
[----:B------:R-:W-:Y:S01]  /*12280*/  BPT.TRAP 0x1 ;  /* 0x000000040000795c */ /* 0x000fe20000300000 */
.L_x_403:
[----:B------:R-:W2:Y:S04]  /*12290*/  LDL R0, [R1+0xb4] ;  /* 0x0000b40001007983 */ /* 0x000ea80000100800 */
[----:B------:R-:W3:Y:S01]  /*122a0*/  LDL R3, [R1+0xb8] ;  /* 0x0000b80001037983 */ /* 0x000ee20000100800 */
[----:B------:R-:W-:Y:S01]  /*122b0*/  BSSY B1, `(.L_x_404) ;  /* 0x0000005000017945 */ /* 0x000fe20003800000 */
[----:B--2---:R-:W-:Y:S02]  /*122c0*/  LEA R0, R0, UR43, 0x3 ;  /* 0x0000002b00007c11 */ /* 0x004fe4000f8e18ff */
[----:B---3--:R-:W-:-:S04]  /*122d0*/  SHF.L.U32 R3, R3, 0x1f, RZ ;  /* 0x0000001f03037819 */ /* 0x008fc800000006ff */
[----:B------:R-:W1:Y:S02]  /*122e0*/  SYNCS.PHASECHK.TRANS64.TRYWAIT P2, [R0+URZ+0x80], R3 ;  /* 0x00008003000075a7 */ /* 0x000e64000804017f */
[----:B-1----:R-:W-:Y:S05]  /*122f0*/  @!P2 BRA `(.L_x_405) ;  /* 0x0000007c00a0a947 */ /* 0x002fea0003800000 */
.L_x_629:
[----:B------:R-:W-:Y:S05]  /*12300*/  BSYNC B1 ;  /* 0x0000000000017941 */ /* 0x000fea0003800000 */
.L_x_404:
        /* <DEDUP_REMOVED lines=18> */
.L_x_407:
[----:B------:R-:W-:Y:S05]  /*12430*/  BSYNC B1 ;  /* 0x0000000000017941 */ /* 0x000fea0003800000 */
.L_x_406:
        /* <DEDUP_REMOVED lines=8> */
.L_x_408:
        /* <DEDUP_REMOVED lines=19> */
.L_x_402:
[----:B------:R-:W-:Y:S05]  /*125f0*/  BSYNC B0 ;  /* 0x0000000000007941 */ /* 0x000fea0003800000 */
.L_x_401:
[----:B------:R-:W2:Y:S04]  /*12600*/  LDL.LU R3, [R1+0x34] ;  /* 0x0000340001037983 */ /* 0x000ea80000300800 */
[----:B-1----:R-:W3:Y:S04]  /*12610*/  LDL.LU R5, [R1+0x38] ;  /* 0x0000380001057983 */ /* 0x002ee80000300800 */
[----:B------:R-:W4:Y:S04]  /*12620*/  LDL.LU R26, [R1+0x3c] ;  /* 0x00003c00011a7983 */ /* 0x000f280000300800 */
[----:B------:R-:W5:Y:S04]  /*12630*/  LDL.LU R17, [R1+0x40] ;  /* 0x0000400001117983 */ /* 0x000f680000300800 */
[----:B------:R-:W5:Y:S04]  /*12640*/  LDL.LU R19, [R1+0x44] ;  /* 0x0000440001137983 */ /* 0x000f680000300800 */
[----:B------:R-:W5:Y:S04]  /*12650*/  LDL.LU R21, [R1+0x48] ;  /* 0x0000480001157983 */ /* 0x000f680000300800 */
[----:B------:R-:W5:Y:S04]  /*12660*/  LDL.LU R23, [R1+0x4c] ;  /* 0x00004c0001177983 */ /* 0x000f680000300800 */
[----:B------:R-:W5:Y:S04]  /*12670*/  LDL.LU R25, [R1+0x50] ;  /* 0x0000500001197983 */ /* 0x000f680000300800 */
[----:B------:R-:W5:Y:S01]  /*12680*/  LDL.LU R27, [R1+0x54] ;  /* 0x00005400011b7983 */ /* 0x000f620000300800 */
[----:B------:R-:W-:-:S02]  /*12690*/  F2FP.F16.E4M3.UNPACK_B R15, R8 ;  /* 0x00000008ff0f723e */ /* 0x000fc400020006ff */
[----:B------:R-:W-:Y:S01]  /*126a0*/  F2FP.F16.E4M3.UNPACK_B R0, R9 ;  /* 0x00000009ff00723e */ /* 0x000fe200020006ff */
[----:B------:R-:W5:Y:S02]  /*126b0*/  LDL.LU R24, [R1+0x58] ;  /* 0x0000580001187983 */ /* 0x000f640000300800 */
[--C-:B------:R-:W-:Y:S02]  /*126c0*/  HADD2.F32 R20, -RZ, R15.reuse.H0_H0 ;  /* 0x2000000fff147230 */ /* 0x100fe40000004100 */
[----:B------:R-:W-:Y:S02]  /*126d0*/  HADD2.F32 R22, -RZ, R15.H1_H1 ;  /* 0x3000000fff167230 */ /* 0x000fe40000004100 */
[--C-:B------:R-:W-:Y:S02]  /*126e0*/  HADD2.F32 R4, -RZ, R0.reuse.H0_H0 ;  /* 0x20000000ff047230 */ /* 0x100fe40000004100 */
[----:B------:R-:W-:Y:S01]  /*126f0*/  HADD2.F32 R18, -RZ, R0.H1_H1 ;  /* 0x30000000ff127230 */ /* 0x000fe20000004100 */
[----:B------:R-:W-:-:S02]  /*12700*/  MOV R46, 0x3bbb989d ;  /* 0x3bbb989d002e7802 */ /* 0x000fc40000000f00 */
[----:B------:R-:W-:Y:S02]  /*12710*/  MOV R48, 0x437c0000 ;  /* 0x437c000000307802 */ /* 0x000fe40000000f00 */
[----:B------:R-:W-:Y:S02]  /*12720*/  F2FP.F16.E4M3.UNPACK_B R28, R7.H1 ;  /* 0x00000007ff1c723e */ /* 0x000fe400030006ff */
[-C--:B------:R-:W-:Y:S02]  /*12730*/  F2FP.F16.E4M3.UNPACK_B R34, R6.reuse ;  /* 0x00000006ff22723e */ /* 0x080fe400020006ff */
[----:B------:R-:W-:Y:S01]  /*12740*/  F2FP.F16.E4M3.UNPACK_B R43, R6.H1 ;  /* 0x00000006ff2b723e */ /* 0x000fe200030006ff */
[----:B------:R-:W-:Y:S01]  /*12750*/  BSSY B1, `(.L_x_409) ;  /* 0x00000c3000017945 */ /* 0x000fe20003800000 */
[C---:B--2---:R-:W-:Y:S01]  /*12760*/  FMUL R3, R2.reuse, R3 ;  /* 0x0000000302037220 */ /* 0x044fe20000400000 */
[C---:B---3--:R-:W-:Y:S01]  /*12770*/  FMUL R5, R2.reuse, R5 ;  /* 0x0000000502057220 */ /* 0x048fe20000400000 */
[----:B----4-:R-:W-:-:S02]  /*12780*/  FMUL R15, R2, R26 ;  /* 0x0000001a020f7220 */ /* 0x010fc40000400000 */
[----:B------:R-:W2:Y:S04]  /*12790*/  LDL.LU R26, [R1+0x5c] ;  /* 0x00005c00011a7983 */ /* 0x000ea80000300800 */
[----:B------:R-:W3:Y:S04]  /*127a0*/  LDL.LU R35, [R1+0x60] ;  /* 0x0000600001237983 */ /* 0x000ee80000300800 */
[----:B------:R-:W4:Y:S04]  /*127b0*/  LDL.LU R32, [R1+0x64] ;  /* 0x0000640001207983 */ /* 0x000f280000300800 */
[----:B------:R-:W4:Y:S04]  /*127c0*/  LDL.LU R40, [R1+0x68] ;  /* 0x0000680001287983 */ /* 0x000f280000300800 */
[----:B------:R-:W4:Y:S04]  /*127d0*/  LDL.LU R38, [R1+0x6c] ;  /* 0x00006c0001267983 */ /* 0x000f280000300800 */
[----:B------:R-:W4:Y:S01]  /*127e0*/  LDL.LU R45, [R1+0x70] ;  /* 0x00007000012d7983 */ /* 0x000f220000300800 */
[----:B------:R-:W-:Y:S01]  /*127f0*/  F2FP.F16.E4M3.UNPACK_B R0, R9.H1 ;  /* 0x00000009ff00723e */ /* 0x000fe200030006ff */
[----:B-----5:R-:W-:Y:S01]  /*12800*/  FMUL R19, R2, R19 ;  /* 0x0000001302137220 */ /* 0x020fe20000400000 */
[----:B------:R-:W-:Y:S01]  /*12810*/  FFMA R3, R16, R4, R3 ;  /* 0x0000000410037223 */ /* 0x000fe20000000003 */
[----:B------:R-:W-:-:S02]  /*12820*/  FMUL R17, R2, R17 ;  /* 0x0000001102117220 */ /* 0x000fc40000400000 */
[--C-:B------:R-:W-:Y:S02]  /*12830*/  HADD2.F32 R4, -RZ, R0.reuse.H0_H0 ;  /* 0x20000000ff047230 */ /* 0x100fe40000004100 */
[C---:B------:R-:W-:Y:S01]  /*12840*/  FFMA R19, R16.reuse, R20, R19 ;  /* 0x0000001410137223 */ /* 0x040fe20000000013 */
[----:B------:R-:W-:Y:S02]  /*12850*/  HADD2.F32 R0, -RZ, R0.H1_H1 ;  /* 0x30000000ff007230 */ /* 0x000fe40000004100 */
[----:B------:R-:W-:Y:S01]  /*12860*/  FFMA R5, R16, R18, R5 ;  /* 0x0000001210057223 */ /* 0x000fe20000000005 */
[----:B------:R-:W-:Y:S01]  /*12870*/  FMUL R21, R2, R21 ;  /* 0x0000001502157220 */ /* 0x000fe20000400000 */
[----:B------:R-:W-:Y:S02]  /*12880*/  F2FP.F16.E4M3.UNPACK_B R20, R7 ;  /* 0x00000007ff14723e */ /* 0x000fe400020006ff */
[----:B------:R-:W-:Y:S01]  /*12890*/  F2FP.F16.E4M3.UNPACK_B R18, R8.H1 ;  /* 0x00000008ff12723e */ /* 0x000fe200030006ff */
[C---:B------:R-:W-:Y:S01]  /*128a0*/  FFMA R17, R16.reuse, R0, R17 ;  /* 0x0000000010117223 */ /* 0x040fe20000000011 */
[C---:B------:R-:W-:Y:S01]  /*128b0*/  FFMA R21, R16.reuse, R22, R21 ;  /* 0x0000001610157223 */ /* 0x040fe20000000015 */
[----:B------:R-:W-:Y:S01]  /*128c0*/  FFMA.SAT R0, -R3, R46, 0.5 ;  /* 0x3f00000003007423 */ /* 0x000fe2000000212e */
[----:B------:R-:W-:Y:S01]  /*128d0*/  FFMA R15, R16, R4, R15 ;  /* 0x00000004100f7223 */ /* 0x000fe2000000000f */
[----:B------:R-:W-:-:S02]  /*128e0*/  HADD2.F32 R22, -RZ, R20.H0_H0 ;  /* 0x20000014ff167230 */ /* 0x000fc40000004100 */
[C---:B------:R-:W-:Y:S01]  /*128f0*/  FMUL R27, R2.reuse, R27 ;  /* 0x0000001b021b7220 */ /* 0x040fe20000400000 */
[--C-:B------:R-:W-:Y:S02]  /*12900*/  HADD2.F32 R4, -RZ, R18.reuse.H0_H0 ;  /* 0x20000012ff047230 */ /* 0x100fe40000004100 */
[----:B------:R-:W-:Y:S01]  /*12910*/  FMUL R23, R2, R23 ;  /* 0x0000001702177220 */ /* 0x000fe20000400000 */
[----:B------:R-:W-:Y:S01]  /*12920*/  FFMA.RM R0, R0, R48, 12582913 ;  /* 0x4b40000100007423 */ /* 0x000fe20000004030 */
[C---:B------:R-:W-:Y:S01]  /*12930*/  FFMA R27, R16.reuse, R22, R27 ;  /* 0x00000016101b7223 */ /* 0x040fe2000000001b */
[----:B------:R-:W-:Y:S02]  /*12940*/  HADD2.F32 R18, -RZ, R18.H1_H1 ;  /* 0x30000012ff127230 */ /* 0x000fe40000004100 */
[----:B------:R-:W-:Y:S01]  /*12950*/  FFMA R23, R16, R4, R23 ;  /* 0x0000000410177223 */ /* 0x000fe20000000017 */
[----:B------:R-:W-:Y:S02]  /*12960*/  HADD2.F32 R22, -RZ, R20.H1_H1 ;  /* 0x30000014ff167230 */ /* 0x000fe40000004100 */
[C---:B------:R-:W-:Y:S01]  /*12970*/  FMUL R25, R2.reuse, R25 ;  /* 0x0000001902197220 */ /* 0x040fe20000400000 */
[----:B------:R-:W-:Y:S01]  /*12980*/  FMUL R29, R2, R24 ;  /* 0x00000018021d7220 */ /* 0x000fe20000400000 */
[----:B------:R-:W-:Y:S01]  /*12990*/  FADD R4, R0, -12583039 ;  /* 0xcb40007f00047421 */ /* 0x000fe20000000000 */
[----:B------:R-:W-:Y:S01]  /*129a0*/  FFMA.SAT R20, -R15, R46, 0.5 ;  /* 0x3f0000000f147423 */ /* 0x000fe2000000212e */
[C---:B------:R-:W-:Y:S01]  /*129b0*/  FFMA R25, R16.reuse, R18, R25 ;  /* 0x0000001210197223 */ /* 0x040fe20000000019 */
[----:B------:R-:W-:Y:S01]  /*129c0*/  FFMA R29, R16, R22, R29 ;  /* 0x00000016101d7223 */ /* 0x000fe2000000001d */
[----:B------:R-:W-:Y:S01]  /*129d0*/  FFMA R4, -R3, 1.4426950216293334961, -R4 ;  /* 0x3fb8aa3b03047823 */ /* 0x000fe20000000904 */
[----:B------:R-:W-:Y:S01]  /*129e0*/  FFMA.SAT R18, -R5, R46, 0.5 ;  /* 0x3f00000005127423 */ /* 0x000fe2000000212e */
[----:B------:R-:W-:-:S02]  /*129f0*/  FFMA.RM R22, R20, R48, 12582913 ;  /* 0x4b40000114167423 */ /* 0x000fc40000004030 */
[----:B------:R-:W-:Y:S01]  /*12a00*/  FFMA R4, -R3, 1.925963033500011079e-08, R4 ;  /* 0x32a5706003047823 */ /* 0x000fe20000000104 */
[----:B------:R-:W-:Y:S01]  /*12a10*/  FFMA.RM R18, R18, R48, 12582913 ;  /* 0x4b40000112127423 */ /* 0x000fe20000004030 */
[----:B------:R-:W-:Y:S01]  /*12a20*/  FADD R24, R22, -12583039 ;  /* 0xcb40007f16187421 */ /* 0x000fe20000000000 */
[----:B------:R-:W-:Y:S02]  /*12a30*/  HADD2.F32 R30, -RZ, R28.H0_H0 ;  /* 0x2000001cff1e7230 */ /* 0x000fe40000004100 */
[----:B------:R-:W-:Y:S01]  /*12a40*/  FADD R20, R18, -12583039 ;  /* 0xcb40007f12147421 */ /* 0x000fe20000000000 */
[----:B------:R-:W-:Y:S01]  /*12a50*/  FFMA R24, -R15, 1.4426950216293334961, -R24 ;  /* 0x3fb8aa3b0f187823 */ /* 0x000fe20000000918 */
[----:B------:R-:W-:Y:S02]  /*12a60*/  MUFU.EX2 R31, R4 ;  /* 0x00000004001f7308 */ /* 0x000fe40000000800 */
[----:B------:R-:W-:Y:S01]  /*12a70*/  FFMA R20, -R5, 1.4426950216293334961, -R20 ;  /* 0x3fb8aa3b05147823 */ /* 0x000fe20000000914 */
[----:B------:R-:W-:Y:S01]  /*12a80*/  FFMA R24, -R15, 1.925963033500011079e-08, R24 ;  /* 0x32a570600f187823 */ /* 0x000fe20000000118 */
[----:B------:R-:W-:-:S02]  /*12a90*/  FFMA.SAT R15, -R19, R46, 0.5 ;  /* 0x3f000000130f7423 */ /* 0x000fc4000000212e */
[----:B------:R-:W-:-:S04]  /*12aa0*/  FFMA R20, -R5, 1.925963033500011079e-08, R20 ;  /* 0x32a5706005147823 */ /* 0x000fc80000000114 */
[----:B------:R-:W1:Y:S01]  /*12ab0*/  MUFU.EX2 R33, R20 ;  /* 0x0000001400217308 */ /* 0x000e620000000800 */
[----:B------:R-:W-:Y:S01]  /*12ac0*/  HADD2.F32 R36, -RZ, R34.H0_H0 ;  /* 0x20000022ff247230 */ /* 0x000fe20000004100 */
[----:B------:R-:W-:Y:S02]  /*12ad0*/  SHF.L.U32 R0, R0, 0x17, RZ ;  /* 0x0000001700007819 */ /* 0x000fe400000006ff */
[----:B------:R-:W-:Y:S02]  /*12ae0*/  SHF.L.U32 R18, R18, 0x17, RZ ;  /* 0x0000001712127819 */ /* 0x000fe400000006ff */
[----:B------:R-:W-:-:S03]  /*12af0*/  SHF.L.U32 R22, R22, 0x17, RZ ;  /* 0x0000001716167819 */ /* 0x000fc600000006ff */
[----:B-1----:R-:W-:Y:S01]  /*12b00*/  FFMA R33, R18, R33, 1 ;  /* 0x3f80000012217423 */ /* 0x002fe20000000021 */
[----:B--2---:R-:W-:Y:S01]  /*12b10*/  FMUL R3, R2, R26 ;  /* 0x0000001a02037220 */ /* 0x004fe20000400000 */
[----:B------:R-:W-:-:S04]  /*12b20*/  FFMA.SAT R26, -R17, R46, 0.5 ;  /* 0x3f000000111a7423 */ /* 0x000fc8000000212e */
[----:B------:R-:W-:Y:S01]  /*12b30*/  FFMA.RM R26, R26, R48, 12582913 ;  /* 0x4b4000011a1a7423 */ /* 0x000fe20000004030 */
[----:B------:R-:W-:-:S03]  /*12b40*/  FFMA R3, R16, R30, R3 ;  /* 0x0000001e10037223 */ /* 0x000fc60000000003 */
[----:B------:R-:W-:Y:S01]  /*12b50*/  FADD R4, R26, -12583039 ;  /* 0xcb40007f1a047421 */ /* 0x000fe20000000000 */
[----:B------:R-:W-:Y:S02]  /*12b60*/  HADD2.F32 R30, -RZ, R28.H1_H1 ;  /* 0x3000001cff1e7230 */ /* 0x000fe40000004100 */
[----:B------:R-:W-:Y:S01]  /*12b70*/  FFMA.RM R28, R15, R48, 12582913 ;  /* 0x4b4000010f1c7423 */ /* 0x000fe20000004030 */
[----:B------:R-:W-:Y:S01]  /*12b80*/  FFMA R4, -R17, 1.4426950216293334961, -R4 ;  /* 0x3fb8aa3b11047823 */ /* 0x000fe20000000904 */
[----:B---3--:R-:W-:Y:S02]  /*12b90*/  FMUL R5, R2, R35 ;  /* 0x0000002302057220 */ /* 0x008fe40000400000 */
[----:B------:R-:W-:Y:S01]  /*12ba0*/  FADD R20, R28, -12583039 ;  /* 0xcb40007f1c147421 */ /* 0x000fe20000000000 */
[-C--:B------:R-:W-:Y:S01]  /*12bb0*/  FFMA.SAT R15, -R21, R46.reuse, 0.5 ;  /* 0x3f000000150f7423 */ /* 0x080fe2000000212e */
[----:B------:R-:W-:Y:S01]  /*12bc0*/  FFMA R4, -R17, 1.925963033500011079e-08, R4 ;  /* 0x32a5706011047823 */ /* 0x000fe20000000104 */
[----:B------:R-:W-:Y:S01]  /*12bd0*/  FFMA.SAT R17, -R23, R46, 0.5 ;  /* 0x3f00000017117423 */ /* 0x000fe2000000212e */
[----:B------:R1:W-:Y:S01]  /*12be0*/  MUFU.EX2 R35, R24 ;  /* 0x0000001800237308 */ /* 0x0003e20000000800 */
[----:B------:R-:W-:Y:S01]  /*12bf0*/  FFMA R5, R16, R30, R5 ;  /* 0x0000001e10057223 */ /* 0x000fe20000000005 */
[----:B------:R-:W-:Y:S01]  /*12c00*/  FFMA R20, -R19, 1.4426950216293334961, -R20 ;  /* 0x3fb8aa3b13147823 */ /* 0x000fe20000000914 */
[----:B------:R-:W-:Y:S01]  /*12c10*/  FFMA.RM R30, R15, R48, 12582913 ;  /* 0x4b4000010f1e7423 */ /* 0x000fe20000004030 */
[----:B----4-:R-:W-:-:S02]  /*12c20*/  FMUL R15, R2, R32 ;  /* 0x00000020020f7220 */ /* 0x010fc40000400000 */
[----:B------:R-:W-:Y:S01]  /*12c30*/  FFMA R20, -R19, 1.925963033500011079e-08, R20 ;  /* 0x32a5706013147823 */ /* 0x000fe20000000114 */
[----:B-1----:R-:W-:Y:S01]  /*12c40*/  FFMA.RM R24, R17, R48, 12582913 ;  /* 0x4b40000111187423 */ /* 0x002fe20000004030 */
[----:B------:R-:W-:Y:S01]  /*12c50*/  FFMA.SAT R17, -R25, R46, 0.5 ;  /* 0x3f00000019117423 */ /* 0x000fe2000000212e */
[----:B------:R-:W-:Y:S01]  /*12c60*/  FADD R32, R30, -12583039 ;  /* 0xcb40007f1e207421 */ /* 0x000fe20000000000 */
[----:B------:R-:W-:Y:S02]  /*12c70*/  HADD2.F32 R19, -RZ, R34.H1_H1 ;  /* 0x30000022ff137230 */ /* 0x000fe40000004100 */
[----:B------:R-:W-:Y:S01]  /*12c80*/  FFMA.RM R34, R17, R48, 12582913 ;  /* 0x4b40000111227423 */ /* 0x000fe20000004030 */
[----:B------:R-:W-:Y:S01]  /*12c90*/  FMUL R17, R2, R40 ;  /* 0x0000002802117220 */ /* 0x000fe20000400000 */
[----:B------:R1:W2:Y:S01]  /*12ca0*/  MUFU.EX2 R37, R4 ;  /* 0x0000000400257308 */ /* 0x0002a20000000800 */
[----:B------:R-:W-:Y:S02]  /*12cb0*/  FFMA R32, -R21, 1.4426950216293334961, -R32 ;  /* 0x3fb8aa3b15207823 */ /* 0x000fe40000000920 */
[----:B------:R-:W-:Y:S01]  /*12cc0*/  FFMA R17, R16, R19, R17 ;  /* 0x0000001310117223 */ /* 0x000fe20000000011 */
[-C--:B------:R-:W-:Y:S01]  /*12cd0*/  FFMA.SAT R19, -R27, R46.reuse, 0.5 ;  /* 0x3f0000001b137423 */ /* 0x080fe2000000212e */
[----:B------:R-:W-:Y:S01]  /*12ce0*/  FFMA R32, -R21, 1.925963033500011079e-08, R32 ;  /* 0x32a5706015207823 */ /* 0x000fe20000000120 */
[----:B-1----:R-:W-:Y:S01]  /*12cf0*/  FADD R4, R24, -12583039 ;  /* 0xcb40007f18047421 */ /* 0x002fe20000000000 */
[----:B------:R-:W-:Y:S01]  /*12d00*/  FFMA.SAT R21, -R29, R46, 0.5 ;  /* 0x3f0000001d157423 */ /* 0x000fe2000000212e */
[----:B------:R1:W-:Y:S02]  /*12d10*/  MUFU.EX2 R39, R20 ;  /* 0x0000001400277308 */ /* 0x0003e40000000800 */
[----:B------:R-:W-:Y:S01]  /*12d20*/  FFMA R4, -R23, 1.4426950216293334961, -R4 ;  /* 0x3fb8aa3b17047823 */ /* 0x000fe20000000904 */
[----:B------:R-:W-:Y:S01]  /*12d30*/  FFMA R15, R16, R36, R15 ;  /* 0x00000024100f7223 */ /* 0x000fe2000000000f */
[----:B------:R-:W-:-:S02]  /*12d40*/  FADD R36, R34, -12583039 ;  /* 0xcb40007f22247421 */ /* 0x000fc40000000000 */
[----:B------:R-:W-:Y:S01]  /*12d50*/  FFMA R4, -R23, 1.925963033500011079e-08, R4 ;  /* 0x32a5706017047823 */ /* 0x000fe20000000104 */
[----:B-1----:R-:W-:Y:S01]  /*12d60*/  FFMA.RM R20, R19, R48, 12582913 ;  /* 0x4b40000113147423 */ /* 0x002fe20000004030 */
[----:B------:R-:W-:Y:S01]  /*12d70*/  FMUL R19, R2, R38 ;  /* 0x0000002602137220 */ /* 0x000fe20000400000 */
[----:B------:R-:W-:Y:S01]  /*12d80*/  FFMA.RM R38, R21, R48, 12582913 ;  /* 0x4b40000115267423 */ /* 0x000fe20000004030 */
[----:B------:R-:W-:Y:S01]  /*12d90*/  FFMA.SAT R21, -R5, R46, 0.5 ;  /* 0x3f00000005157423 */ /* 0x000fe2000000212e */
[----:B------:R-:W-:Y:S01]  /*12da0*/  FFMA R36, -R25, 1.4426950216293334961, -R36 ;  /* 0x3fb8aa3b19247823 */ /* 0x000fe20000000924 */
[----:B------:R1:W-:Y:S02]  /*12db0*/  MUFU.EX2 R23, R4 ;  /* 0x0000000400177308 */ /* 0x0003e40000000800 */
[----:B------:R-:W-:Y:S01]  /*12dc0*/  FFMA.RM R42, R21, R48, 12582913 ;  /* 0x4b400001152a7423 */ /* 0x000fe20000004030 */
[----:B------:R-:W-:Y:S01]  /*12dd0*/  FFMA R36, -R25, 1.925963033500011079e-08, R36 ;  /* 0x32a5706019247823 */ /* 0x000fe20000000124 */
[----:B------:R-:W-:-:S04]  /*12de0*/  HADD2.F32 R40, -RZ, R43.H0_H0 ;  /* 0x2000002bff287230 */ /* 0x000fc80000004100 */
[----:B------:R3:W-:Y:S01]  /*12df0*/  MUFU.EX2 R41, R32 ;  /* 0x0000002000297308 */ /* 0x0007e20000000800 */
[----:B-1----:R-:W-:Y:S01]  /*12e00*/  FFMA.SAT R4, -R3, R46, 0.5 ;  /* 0x3f00000003047423 */ /* 0x002fe2000000212e */
[----:B------:R-:W-:Y:S02]  /*12e10*/  HADD2.F32 R43, -RZ, R43.H1_H1 ;  /* 0x3000002bff2b7230 */ /* 0x000fe40000004100 */
[----:B------:R-:W-:Y:S01]  /*12e20*/  FADD R44, R42, -12583039 ;  /* 0xcb40007f2a2c7421 */ /* 0x000fe20000000000 */
[----:B------:R-:W-:Y:S01]  /*12e30*/  FMUL R21, R2, R45 ;  /* 0x0000002d02157220 */ /* 0x000fe20000400000 */
[----:B------:R-:W-:Y:S01]  /*12e40*/  FFMA.RM R4, R4, R48, 12582913 ;  /* 0x4b40000104047423 */ /* 0x000fe20000004030 */
[----:B---3--:R-:W-:Y:S01]  /*12e50*/  FADD R32, R20, -12583039 ;  /* 0xcb40007f14207421 */ /* 0x008fe20000000000 */
[----:B------:R1:W-:Y:S01]  /*12e60*/  MUFU.EX2 R25, R36 ;  /* 0x0000002400197308 */ /* 0x0003e20000000800 */
[----:B------:R-:W-:Y:S02]  /*12e70*/  FFMA R44, -R5, 1.4426950216293334961, -R44 ;  /* 0x3fb8aa3b052c7823 */ /* 0x000fe4000000092c */
[C---:B------:R-:W-:Y:S01]  /*12e80*/  FFMA R32, -R27.reuse, 1.4426950216293334961, -R32 ;  /* 0x3fb8aa3b1b207823 */ /* 0x040fe20000000920 */
[C---:B------:R-:W-:Y:S01]  /*12e90*/  FFMA R19, R16.reuse, R40, R19 ;  /* 0x0000002810137223 */ /* 0x040fe20000000013 */
[----:B------:R-:W-:Y:S01]  /*12ea0*/  FFMA R21, R16, R43, R21 ;  /* 0x0000002b10157223 */ /* 0x000fe20000000015 */
[----:B------:R-:W-:Y:S01]  /*12eb0*/  FADD R40, R38, -12583039 ;  /* 0xcb40007f26287421 */ /* 0x000fe20000000000 */
[----:B------:R-:W-:Y:S01]  /*12ec0*/  FFMA R32, -R27, 1.925963033500011079e-08, R32 ;  /* 0x32a570601b207823 */ /* 0x000fe20000000120 */
[----:B-1----:R-:W-:Y:S01]  /*12ed0*/  FADD R36, R4, -12583039 ;  /* 0xcb40007f04247421 */ /* 0x002fe20000000000 */
[----:B------:R-:W-:Y:S01]  /*12ee0*/  FFMA R44, -R5, 1.925963033500011079e-08, R44 ;  /* 0x32a57060052c7823 */ /* 0x000fe2000000012c */
[-C--:B------:R-:W-:Y:S01]  /*12ef0*/  FFMA.SAT R5, -R17, R46.reuse, 0.5 ;  /* 0x3f00000011057423 */ /* 0x080fe2000000212e */
[-C--:B------:R-:W-:Y:S01]  /*12f00*/  FFMA.SAT R45, -R19, R46.reuse, 0.5 ;  /* 0x3f000000132d7423 */ /* 0x080fe2000000212e */
[----:B------:R-:W-:Y:S01]  /*12f10*/  FFMA R36, -R3, 1.4426950216293334961, -R36 ;  /* 0x3fb8aa3b03247823 */ /* 0x000fe20000000924 */
[----:B------:R-:W-:Y:S01]  /*12f20*/  FFMA.SAT R47, -R21, R46, 0.5 ;  /* 0x3f000000152f7423 */ /* 0x000fe2000000212e */
[----:B------:R-:W-:Y:S01]  /*12f30*/  FFMA R40, -R29, 1.4426950216293334961, -R40 ;  /* 0x3fb8aa3b1d287823 */ /* 0x000fe20000000928 */
[----:B------:R1:W3:Y:S01]  /*12f40*/  MUFU.EX2 R27, R32 ;  /* 0x00000020001b7308 */ /* 0x0002e20000000800 */
[----:B------:R-:W-:Y:S01]  /*12f50*/  FFMA R36, -R3, 1.925963033500011079e-08, R36 ;  /* 0x32a5706003247823 */ /* 0x000fe20000000124 */
[-C--:B------:R-:W-:Y:S01]  /*12f60*/  FFMA.RM R43, R5, R48.reuse, 12582913 ;  /* 0x4b400001052b7423 */ /* 0x080fe20000004030 */
[-C--:B------:R-:W-:Y:S01]  /*12f70*/  FFMA.RM R45, R45, R48.reuse, 12582913 ;  /* 0x4b4000012d2d7423 */ /* 0x080fe20000004030 */
[----:B------:R-:W-:Y:S01]  /*12f80*/  FFMA.RM R47, R47, R48, 12582913 ;  /* 0x4b4000012f2f7423 */ /* 0x000fe20000004030 */
[----:B------:R-:W-:Y:S01]  /*12f90*/  FFMA R40, -R29, 1.925963033500011079e-08, R40 ;  /* 0x32a570601d287823 */ /* 0x000fe20000000128 */
[----:B-1----:R-:W-:-:S02]  /*12fa0*/  FFMA.SAT R32, -R15, R46, 0.5 ;  /* 0x3f0000000f207423 */ /* 0x002fc4000000212e */
[----:B------:R1:W-:Y:S01]  /*12fb0*/  MUFU.EX2 R3, R36 ;  /* 0x0000002400037308 */ /* 0x0003e20000000800 */
[----:B------:R-:W-:Y:S01]  /*12fc0*/  FADD R46, R43, -12583039 ;  /* 0xcb40007f2b2e7421 */ /* 0x000fe20000000000 */
[----:B------:R-:W-:Y:S01]  /*12fd0*/  FFMA.RM R32, R32, R48, 12582913 ;  /* 0x4b40000120207423 */ /* 0x000fe20000004030 */
[----:B------:R-:W-:Y:S02]  /*12fe0*/  FADD R48, R47, -12583039 ;  /* 0xcb40007f2f307421 */ /* 0x000fe40000000000 */
[----:B------:R-:W-:-:S03]  /*12ff0*/  FFMA R46, -R17, 1.4426950216293334961, -R46 ;  /* 0x3fb8aa3b112e7823 */ /* 0x000fc6000000092e */
        /* <DEDUP_REMOVED lines=34> */
[----:B------:R-:W-:Y:S01]  /*13220*/  FFMA R41, R30, R41, 1 ;  /* 0x3f8000001e297423 */ /* 0x000fe20000000029 */
[----:B-----5:R-:W-:Y:S01]  /*13230*/  FFMA R27, R42, R5, 1 ;  /* 0x3f8000002a1b7423 */ /* 0x020fe20000000005 */
        /* <DEDUP_REMOVED lines=16> */
.L_x_410:
[----:B------:R-:W1:Y:S02]  /*13340*/  MUFU.RCP R15, R44 ;  /* 0x0000002c000f7308 */ /* 0x000e640000001000 */
[----:B-1----:R-:W-:-:S04]  /*13350*/  FFMA R0, R44, R15, -1 ;  /* 0xbf8000002c007423 */ /* 0x002fc8000000000f */
[----:B------:R-:W-:-:S04]  /*13360*/  FADD.FTZ R0, -R0, -RZ ;  /* 0x800000ff00007221 */ /* 0x000fc80000010100 */
[----:B------:R-:W-:-:S07]  /*13370*/  FFMA R15, R15, R0, R15 ;  /* 0x000000000f0f7223 */ /* 0x000fce000000000f */
.L_x_411:
[----:B------:R-:W-:Y:S05]  /*13380*/  BSYNC B1 ;  /* 0x0000000000017941 */ /* 0x000fea0003800000 */
.L_x_409:
        /* <DEDUP_REMOVED lines=10> */
.L_x_413:
[----:B------:R-:W1:Y:S02]  /*13430*/  MUFU.RCP R18, R33 ;  /* 0x0000002100127308 */ /* 0x000e640000001000 */
[----:B-1----:R-:W-:-:S04]  /*13440*/  FFMA R0, R33, R18, -1 ;  /* 0xbf80000021007423 */ /* 0x002fc80000000012 */
[----:B------:R-:W-:-:S04]  /*13450*/  FADD.FTZ R3, -R0, -RZ ;  /* 0x800000ff00037221 */ /* 0x000fc80000010100 */
[----:B------:R-:W-:-:S07]  /*13460*/  FFMA R18, R18, R3, R18 ;  /* 0x0000000312127223 */ /* 0x000fce0000000012 */
.L_x_414:
[----:B------:R-:W-:Y:S05]  /*13470*/  BSYNC B1 ;  /* 0x0000000000017941 */ /* 0x000fea0003800000 */
.L_x_412:
        /* <DEDUP_REMOVED lines=10> */
.L_x_416:
[----:B------:R-:W1:Y:S02]  /*13520*/  MUFU.RCP R17, R22 ;  /* 0x0000001600117308 */ /* 0x000e640000001000 */
[----:B-1----:R-:W-:-:S04]  /*13530*/  FFMA R0, R22, R17, -1 ;  /* 0xbf80000016007423 */ /* 0x002fc80000000011 */
[----:B------:R-:W-:-:S04]  /*13540*/  FADD.FTZ R0, -R0, -RZ ;  /* 0x800000ff00007221 */ /* 0x000fc80000010100 */
[----:B------:R-:W-:-:S07]  /*13550*/  FFMA R17, R17, R0, R17 ;  /* 0x0000000011117223 */ /* 0x000fce0000000011 */
.L_x_417:
[----:B------:R-:W-:Y:S05]  /*13560*/  BSYNC B1 ;  /* 0x0000000000017941 */ /* 0x000fea0003800000 */
.L_x_415:
        /* <DEDUP_REMOVED lines=10> */
.L_x_419:
[----:B------:R-:W1:Y:S02]  /*13610*/  MUFU.RCP R20, R19 ;  /* 0x0000001300147308 */ /* 0x000e640000001000 */
[----:B-1----:R-:W-:-:S04]  /*13620*/  FFMA R0, R19, R20, -1 ;  /* 0xbf80000013007423 */ /* 0x002fc80000000014 */
[----:B------:R-:W-:-:S04]  /*13630*/  FADD.FTZ R3, -R0, -RZ ;  /* 0x800000ff00037221 */ /* 0x000fc80000010100 */
[----:B------:R-:W-:-:S07]  /*13640*/  FFMA R20, R20, R3, R20 ;  /* 0x0000000314147223 */ /* 0x000fce0000000014 */
.L_x_420:
[----:B------:R-:W-:Y:S05]  /*13650*/  BSYNC B1 ;  /* 0x0000000000017941 */ /* 0x000fea0003800000 */
.L_x_418:
        /* <DEDUP_REMOVED lines=10> */
.L_x_422:
[----:B------:R-:W1:Y:S02]  /*13700*/  MUFU.RCP R19, R28 ;  /* 0x0000001c00137308 */ /* 0x000e640000001000 */
[----:B-1----:R-:W-:-:S04]  /*13710*/  FFMA R0, R28, R19, -1 ;  /* 0xbf8000001c007423 */ /* 0x002fc80000000013 */
[----:B------:R-:W-:-:S04]  /*13720*/  FADD.FTZ R0, -R0, -RZ ;  /* 0x800000ff00007221 */ /* 0x000fc80000010100 */
[----:B------:R-:W-:-:S07]  /*13730*/  FFMA R19, R19, R0, R19 ;  /* 0x0000000013137223 */ /* 0x000fce0000000013 */
.L_x_423:
[----:B------:R-:W-:Y:S05]  /*13740*/  BSYNC B1 ;  /* 0x0000000000017941 */ /* 0x000fea0003800000 */
.L_x_421:
        /* <DEDUP_REMOVED lines=10> */
.L_x_425:
[----:B------:R-:W1:Y:S02]  /*137f0*/  MUFU.RCP R22, R41 ;  /* 0x0000002900167308 */ /* 0x000e640000001000 */
[----:B-1----:R-:W-:-:S04]  /*13800*/  FFMA R0, R41, R22, -1 ;  /* 0xbf80000029007423 */ /* 0x002fc80000000016 */
[----:B------:R-:W-:-:S04]  /*13810*/  FADD.FTZ R3, -R0, -RZ ;  /* 0x800000ff00037221 */ /* 0x000fc80000010100 */
[----:B------:R-:W-:-:S07]  /*13820*/  FFMA R22, R22, R3, R22 ;  /* 0x0000000316167223 */ /* 0x000fce0000000016 */
.L_x_426:
[----:B------:R-:W-:Y:S05]  /*13830*/  BSYNC B1 ;  /* 0x0000000000017941 */ /* 0x000fea0003800000 */
.L_x_424:
        /* <DEDUP_REMOVED lines=10> */
.L_x_428:
[----:B------:R-:W1:Y:S02]  /*138e0*/  MUFU.RCP R21, R24 ;  /* 0x0000001800157308 */ /* 0x000e640000001000 */
[----:B-1----:R-:W-:-:S04]  /*138f0*/  FFMA R0, R24, R21, -1 ;  /* 0xbf80000018007423 */ /* 0x002fc80000000015 */
[----:B------:R-:W-:-:S04]  /*13900*/  FADD.FTZ R0, -R0, -RZ ;  /* 0x800000ff00007221 */ /* 0x000fc80000010100 */
[----:B------:R-:W-:-:S07]  /*13910*/  FFMA R21, R21, R0, R21 ;  /* 0x0000000015157223 */ /* 0x000fce0000000015 */
.L_x_429:
[----:B------:R-:W-:Y:S05]  /*13920*/  BSYNC B1 ;  /* 0x0000000000017941 */ /* 0x000fea0003800000 */
.L_x_427:
        /* <DEDUP_REMOVED lines=10> */
.L_x_431:
[----:B------:R-:W1:Y:S02]  /*139d0*/  MUFU.RCP R24, R25 ;  /* 0x0000001900187308 */ /* 0x000e640000001000 */
[----:B-1----:R-:W-:-:S04]  /*139e0*/  FFMA R0, R25, R24, -1 ;  /* 0xbf80000019007423 */ /* 0x002fc80000000018 */
[----:B------:R-:W-:-:S04]  /*139f0*/  FADD.FTZ R3, -R0, -RZ ;  /* 0x800000ff00037221 */ /* 0x000fc80000010100 */
[----:B------:R-:W-:-:S07]  /*13a00*/  FFMA R24, R24, R3, R24 ;  /* 0x0000000318187223 */ /* 0x000fce0000000018 */
.L_x_432:
[----:B------:R-:W-:Y:S05]  /*13a10*/  BSYNC B1 ;  /* 0x0000000000017941 */ /* 0x000fea0003800000 */
.L_x_430:
        /* <DEDUP_REMOVED lines=10> */
.L_x_434:
[----:B------:R-:W1:Y:S02]  /*13ac0*/  MUFU.RCP R23, R26 ;  /* 0x0000001a00177308 */ /* 0x000e640000001000 */
[----:B-1----:R-:W-:-:S04]  /*13ad0*/  FFMA R0, R26, R23, -1 ;  /* 0xbf8000001a007423 */ /* 0x002fc80000000017 */
[----:B------:R-:W-:-:S04]  /*13ae0*/  FADD.FTZ R0, -R0, -RZ ;  /* 0x800000ff00007221 */ /* 0x000fc80000010100 */
[----:B------:R-:W-:-:S07]  /*13af0*/  FFMA R23, R23, R0, R23 ;  /* 0x0000000017177223 */ /* 0x000fce0000000017 */
.L_x_435:
[----:B------:R-:W-:Y:S05]  /*13b00*/  BSYNC B1 ;  /* 0x0000000000017941 */ /* 0x000fea0003800000 */
.L_x_433:
        /* <DEDUP_REMOVED lines=10> */
.L_x_437:
[----:B------:R-:W1:Y:S02]  /*13bb0*/  MUFU.RCP R26, R29 ;  /* 0x0000001d001a7308 */ /* 0x000e640000001000 */
[----:B-1----:R-:W-:-:S04]  /*13bc0*/  FFMA R0, R29, R26, -1 ;  /* 0xbf8000001d007423 */ /* 0x002fc8000000001a */
[----:B------:R-:W-:-:S04]  /*13bd0*/  FADD.FTZ R3, -R0, -RZ ;  /* 0x800000ff00037221 */ /* 0x000fc80000010100 */
[----:B------:R-:W-:-:S07]  /*13be0*/  FFMA R26, R26, R3, R26 ;  /* 0x000000031a1a7223 */ /* 0x000fce000000001a */
.L_x_438:
[----:B------:R-:W-:Y:S05]  /*13bf0*/  BSYNC B1 ;  /* 0x0000000000017941 */ /* 0x000fea0003800000 */
.L_x_436:
        /* <DEDUP_REMOVED lines=10> */
.L_x_440:
[----:B------:R-:W1:Y:S02]  /*13ca0*/  MUFU.RCP R25, R30 ;  /* 0x0000001e00197308 */ /* 0x000e640000001000 */
[----:B-1----:R-:W-:-:S04]  /*13cb0*/  FFMA R0, R30, R25, -1 ;  /* 0xbf8000001e007423 */ /* 0x002fc80000000019 */
[----:B------:R-:W-:-:S04]  /*13cc0*/  FADD.FTZ R0, -R0, -RZ ;  /* 0x800000ff00007221 */ /* 0x000fc80000010100 */
[----:B------:R-:W-:-:S07]  /*13cd0*/  FFMA R25, R25, R0, R25 ;  /* 0x0000000019197223 */ /* 0x000fce0000000019 */
.L_x_441:
[----:B------:R-:W-:Y:S05]  /*13ce0*/  BSYNC B1 ;  /* 0x0000000000017941 */ /* 0x000fea0003800000 */
.L_x_439:
        /* <DEDUP_REMOVED lines=10> */
.L_x_443:
[----:B------:R-:W1:Y:S02]  /*13d90*/  MUFU.RCP R28, R27 ;  /* 0x0000001b001c7308 */ /* 0x000e640000001000 */
[----:B-1----:R-:W-:-:S04]  /*13da0*/  FFMA R0, R27, R28, -1 ;  /* 0xbf8000001b007423 */ /* 0x002fc8000000001c */
[----:B------:R-:W-:-:S04]  /*13db0*/  FADD.FTZ R3, -R0, -RZ ;  /* 0x800000ff00037221 */ /* 0x000fc80000010100 */
[----:B------:R-:W-:-:S07]  /*13dc0*/  FFMA R28, R28, R3, R28 ;  /* 0x000000031c1c7223 */ /* 0x000fce000000001c */
.L_x_444:
[----:B------:R-:W-:Y:S05]  /*13dd0*/  BSYNC B1 ;  /* 0x0000000000017941 */ /* 0x000fea0003800000 */
.L_x_442:
        /* <DEDUP_REMOVED lines=10> */
.L_x_446:
[----:B------:R-:W1:Y:S02]  /*13e80*/  MUFU.RCP R27, R32 ;  /* 0x00000020001b7308 */ /* 0x000e640000001000 */
[----:B-1----:R-:W-:-:S04]  /*13e90*/  FFMA R0, R32, R27, -1 ;  /* 0xbf80000020007423 */ /* 0x002fc8000000001b */
[----:B------:R-:W-:-:S04]  /*13ea0*/  FADD.FTZ R0, -R0, -RZ ;  /* 0x800000ff00007221 */ /* 0x000fc80000010100 */
[----:B------:R-:W-:-:S07]  /*13eb0*/  FFMA R27, R27, R0, R27 ;  /* 0x000000001b1b7223 */ /* 0x000fce000000001b */
.L_x_447:
[----:B------:R-:W-:Y:S05]  /*13ec0*/  BSYNC B1 ;  /* 0x0000000000017941 */ /* 0x000fea0003800000 */
.L_x_445:
        /* <DEDUP_REMOVED lines=10> */
.L_x_449:
[----:B------:R-:W1:Y:S02]  /*13f70*/  MUFU.RCP R30, R43 ;  /* 0x0000002b001e7308 */ /* 0x000e640000001000 */
[----:B-1----:R-:W-:-:S04]  /*13f80*/  FFMA R0, R43, R30, -1 ;  /* 0xbf8000002b007423 */ /* 0x002fc8000000001e */
[----:B------:R-:W-:-:S04]  /*13f90*/  FADD.FTZ R3, -R0, -RZ ;  /* 0x800000ff00037221 */ /* 0x000fc80000010100 */
[----:B------:R-:W-:-:S07]  /*13fa0*/  FFMA R30, R30, R3, R30 ;  /* 0x000000031e1e7223 */ /* 0x000fce000000001e */
.L_x_450:
[----:B------:R-:W-:Y:S05]  /*13fb0*/  BSYNC B1 ;  /* 0x0000000000017941 */ /* 0x000fea0003800000 */
.L_x_448:
        /* <DEDUP_REMOVED lines=10> */
.L_x_452:
[----:B------:R-:W1:Y:S02]  /*14060*/  MUFU.RCP R29, R42 ;  /* 0x0000002a001d7308 */ /* 0x000e640000001000 */
[----:B-1----:R-:W-:-:S04]  /*14070*/  FFMA R0, R42, R29, -1 ;  /* 0xbf8000002a007423 */ /* 0x002fc8000000001d */
[----:B------:R-:W-:-:S04]  /*14080*/  FADD.FTZ R0, -R0, -RZ ;  /* 0x800000ff00007221 */ /* 0x000fc80000010100 */
[----:B------:R-:W-:-:S07]  /*14090*/  FFMA R29, R29, R0, R29 ;  /* 0x000000001d1d7223 */ /* 0x000fce000000001d */
.L_x_453:
[----:B------:R-:W-:Y:S05]  /*140a0*/  BSYNC B1 ;  /* 0x0000000000017941 */ /* 0x000fea0003800000 */
.L_x_451:
        /* <DEDUP_REMOVED lines=9> */
.L_x_455:
[----:B------:R-:W1:Y:S02]  /*14140*/  MUFU.RCP R0, R47 ;  /* 0x0000002f00007308 */ /* 0x000e640000001000 */
[----:B-1----:R-:W-:-:S04]  /*14150*/  FFMA R3, R47, R0, -1 ;  /* 0xbf8000002f037423 */ /* 0x002fc80000000000 */
[----:B------:R-:W-:-:S04]  /*14160*/  FADD.FTZ R3, -R3, -RZ ;  /* 0x800000ff03037221 */ /* 0x000fc80000010100 */
[----:B------:R-:W-:-:S07]  /*14170*/  FFMA R0, R0, R3, R0 ;  /* 0x0000000300007223 */ /* 0x000fce0000000000 */
.L_x_456:
[----:B------:R-:W-:Y:S05]  /*14180*/  BSYNC B1 ;  /* 0x0000000000017941 */ /* 0x000fea0003800000 */
.L_x_454:
        /* <DEDUP_REMOVED lines=10> */
.L_x_457:
        /* <DEDUP_REMOVED lines=27> */
.L_x_459:
[----:B------:R-:W-:Y:S05]  /*143e0*/  BSYNC B0 ;  /* 0x0000000000007941 */ /* 0x000fea0003800000 */
.L_x_458:
[----:B------:R-:W-:Y:S04]  /*143f0*/  BSSY B0, `(.L_x_460) ;  /* 0x0000033000007945 */ /* 0x000fe80003800000 */
[----:B------:R-:W-:Y:S05]  /*14400*/  @P0 BRA `(.L_x_461) ;  /* 0x0000000000c40947 */ /* 0x000fea0003800000 */
[----:B------:R-:W2:Y:S02]  /*14410*/  LDL R0, [R1+0xcc] ;  /* 0x0000cc0001007983 */ /* 0x000ea40000100800 */
[----:B--2---:R-:W-:-:S13]  /*14420*/  ISETP.NE.AND P2, PT, R0, 0x3, PT ;  /* 0x000000030000780c */ /* 0x004fda0003f45270 */
[----:B------:R-:W-:Y:S05]  /*14430*/  @!P2 BRA `(.L_x_462) ;  /* 0x000000000004a947 */ /* 0x000fea0003800000 */
[----:B------:R-:W-:Y:S01]  /*14440*/  BPT.TRAP 0x1 ;  /* 0x000000040000795c */ /* 0x000fe20000300000 */
.L_x_462:
[----:B------:R-:W2:Y:S04]  /*14450*/  LDL.LU R0, [R1+0xb8] ;  /* 0x0000b80001007983 */ /* 0x000ea80000300800 */
[----:B------:R-:W3:Y:S01]  /*14460*/  LDL R3, [R1+0xb4] ;  /* 0x0000b40001037983 */ /* 0x000ee20000100800 */
[----:B------:R-:W-:Y:S01]  /*14470*/  BSSY B1, `(.L_x_463) ;  /* 0x0000005000017945 */ /* 0x000fe20003800000 */
[----:B--2---:R-:W-:Y:S02]  /*14480*/  SHF.L.U32 R0, R0, 0x1f, RZ ;  /* 0x0000001f00007819 */ /* 0x004fe400000006ff */
[----:B---3--:R-:W-:-:S04]  /*14490*/  LEA R3, R3, UR43, 0x3 ;  /* 0x0000002b03037c11 */ /* 0x008fc8000f8e18ff */
[----:B------:R-:W1:Y:S02]  /*144a0*/  SYNCS.PHASECHK.TRANS64.TRYWAIT P0, [R3+URZ+0x80], R0 ;  /* 0x00008000030075a7 */ /* 0x000e64000800017f */
[----:B-1----:R-:W-:Y:S05]  /*144b0*/  @!P0 BRA `(.L_x_464) ;  /* 0x0000005c00448947 */ /* 0x002fea0003800000 */
.L_x_630:
[----:B------:R-:W-:Y:S05]  /*144c0*/  BSYNC B1 ;  /* 0x0000000000017941 */ /* 0x000fea0003800000 */
.L_x_463:
[----:B------:R-:W-:Y:S04]  /*144d0*/  BSSY B1, `(.L_x_465) ;  /* 0x0000012000017945 */ /* 0x000fe80003800000 */
[----:B------:R-:W-:Y:S05]  /*144e0*/  @P1 BRA `(.L_x_466) ;  /* 0x0000000000401947 */ /* 0x000fea0003800000 */
[----:B------:R-:W1:Y:S02]  /*144f0*/  LDL.LU R4, [R1+0xb4] ;  /* 0x0000b40001047983 */ /* 0x000e640000300800 */
[----:B-1----:R-:W-:-:S04]  /*14500*/  LEA R0, R4, R10, 0xc ;  /* 0x0000000a04007211 */ /* 0x002fc800078e60ff */
[----:B------:R-:W-:Y:S01]  /*14510*/  IADD3 R4, R0, UR43, RZ ;  /* 0x0000002b00047c10 */ /* 0x000fe2000fffe0ff */
[----:B------:R-:W-:Y:S03]  /*14520*/  LDS.U16 R9, [R0+UR43+0x200] ;  /* 0x0002002b00097984 */ /* 0x000fe60008000400 */
[----:B------:R-:W-:Y:S01]  /*14530*/  IADD3 R11, R11, R4, RZ ;  /* 0x000000040b0b7210 */ /* 0x000fe20007ffe0ff */
[----:B------:R-:W-:Y:S04]  /*14540*/  LDS.U16 R8, [R0+UR43+0x208] ;  /* 0x0002082b00087984 */ /* 0x000fe80008000400 */
[----:B------:R-:W-:Y:S04]  /*14550*/  LDS.U16 R7, [R11+0x200] ;  /* 0x000200000b077984 */ /* 0x000fe80000000400 */
[----:B------:R-:W1:Y:S04]  /*14560*/  LDS.U16 R6, [R11+0x100] ;  /* 0x000100000b067984 */ /* 0x000e680000000400 */
[----:B------:R-:W2:Y:S04]  /*14570*/  LDS.U16 R4, [R0+UR43+0x100] ;  /* 0x0001002b00047984 */ /* 0x000ea80008000400 */
[----:B------:R-:W3:Y:S04]  /*14580*/  LDS.U16 R3, [R0+UR43+0x108] ;  /* 0x0001082b00037984 */ /* 0x000ee80008000400 */
[----:B------:R-:W-:Y:S04]  /*14590*/  LDS.U16 R5, [R11+0x208] ;  /* 0x000208000b057984 */ /* 0x000fe80000000400 */
[----:B------:R-:W4:Y:S01]  /*145a0*/  LDS.U16 R18, [R11+0x108] ;  /* 0x000108000b127984 */ /* 0x000f220000000400 */
[----:B-1----:R-:W-:-:S02]  /*145b0*/  PRMT R7, R6, 0x5410, R7 ;  /* 0x0000541006077816 */ /* 0x002fc40000000007 */
[----:B--2---:R-:W-:Y:S02]  /*145c0*/  PRMT R9, R4, 0x5410, R9 ;  /* 0x0000541004097816 */ /* 0x004fe40000000009 */
[----:B---3--:R-:W-:Y:S02]  /*145d0*/  PRMT R8, R3, 0x5410, R8 ;  /* 0x0000541003087816 */ /* 0x008fe40000000008 */
[----:B----4-:R-:W-:-:S07]  /*145e0*/  PRMT R6, R18, 0x5410, R5 ;  /* 0x0000541012067816 */ /* 0x010fce0000000005 */
.L_x_466:
[----:B------:R-:W-:Y:S05]  /*145f0*/  BSYNC B1 ;  /* 0x0000000000017941 */ /* 0x000fea0003800000 */
.L_x_465:
        /* <DEDUP_REMOVED lines=8> */
.L_x_467:
[----:B-1----:R-:W1:Y:S01]  /*14680*/  S2R R3, SR_CgaCtaId ;  /* 0x0000000000037919 */ /* 0x002e620000008800 */
[C---:B------:R-:W-:Y:S02]  /*14690*/  LEA R0, R13.reuse, UR43, 0x3 ;  /* 0x0000002b0d007c11 */ /* 0x040fe4000f8e18ff */
[----:B------:R-:W-:Y:S02]  /*146a0*/  IADD3 R13, R13, 0x1, RZ ;  /* 0x000000010d0d7810 */ /* 0x000fe40007ffe0ff */
[----:B------:R-:W-:Y:S02]  /*146b0*/  IADD3 R0, R0, 0xa0, RZ ;  /* 0x000000a000007810 */ /* 0x000fe40007ffe0ff */
[----:B------:R-:W-:-:S04]  /*146c0*/  ISETP.NE.AND P0, PT, R13, 0x4, PT ;  /* 0x000000040d00780c */ /* 0x000fc80003f05270 */
[----:B------:R-:W-:Y:S02]  /*146d0*/  SEL R13, R13, RZ, P0 ;  /* 0x000000ff0d0d7207 */ /* 0x000fe40000000000 */
[----:B-1----:R-:W-:Y:S02]  /*146e0*/  PRMT R0, R3, 0x654, R0 ;  /* 0x0000065403007816 */ /* 0x002fe40000000000 */
[----:B------:R-:W-:Y:S02]  /*146f0*/  SEL R3, RZ, 0x1, P0 ;  /* 0x00000001ff037807 */ /* 0x000fe40000000000 */
[----:B--2---:R1:W-:Y:S02]  /*14700*/  SYNCS.ARRIVE.TRANS64.RED.A1T0 RZ, [R0+URZ], RZ ;  /* 0x000000ff00ff79a7 */ /* 0x0043e4000810043f */
[----:B------:R-:W-:-:S07]  /*14710*/  LOP3.LUT R14, R14, R3, RZ, 0x3c, !PT ;  /* 0x000000030e0e7212 */ /* 0x000fce00078e3cff */
.L_x_461:
[----:B------:R-:W-:Y:S05]  /*14720*/  BSYNC B0 ;  /* 0x0000000000007941 */ /* 0x000fea0003800000 */
.L_x_460:
[----:B------:R-:W2:Y:S04]  /*14730*/  LDL.LU R3, [R1+0x74] ;  /* 0x0000740001037983 */ /* 0x000ea80000300800 */
[----:B------:R-:W3:Y:S04]  /*14740*/  LDL.LU R4, [R1+0x78] ;  /* 0x0000780001047983 */ /* 0x000ee80000300800 */
[----:B------:R-:W4:Y:S04]  /*14750*/  LDL.LU R15, [R1+0x7c] ;  /* 0x00007c00010f7983 */ /* 0x000f280000300800 */
[----:B------:R-:W5:Y:S04]  /*14760*/  LDL.LU R22, [R1+0x80] ;  /* 0x0000800001167983 */ /* 0x000f680000300800 */
[----:B------:R-:W5:Y:S04]  /*14770*/  LDL.LU R20, [R1+0x84] ;  /* 0x0000840001147983 */ /* 0x000f680000300800 */
[----:B------:R-:W5:Y:S04]  /*14780*/  LDL.LU R17, [R1+0x88] ;  /* 0x0000880001117983 */ /* 0x000f680000300800 */
[----:B------:R-:W5:Y:S04]  /*14790*/  LDL.LU R19, [R1+0x8c] ;  /* 0x00008c0001137983 */ /* 0x000f680000300800 */
[----:B------:R-:W5:Y:S04]  /*147a0*/  LDL.LU R24, [R1+0x90] ;  /* 0x0000900001187983 */ /* 0x000f680000300800 */
[----:B------:R-:W5:Y:S01]  /*147b0*/  LDL.LU R21, [R1+0x94] ;  /* 0x0000940001157983 */ /* 0x000f620000300800 */
[----:B-1----:R-:W-:-:S03]  /*147c0*/  F2FP.F16.E4M3.UNPACK_B R0, R9 ;  /* 0x00000009ff00723e */ /* 0x002fc600020006ff */
[----:B------:R-:W5:Y:S01]  /*147d0*/  LDL.LU R23, [R1+0x98] ;  /* 0x0000980001177983 */ /* 0x000f620000300800 */
[----:B------:R-:W-:Y:S01]  /*147e0*/  F2FP.F16.E4M3.UNPACK_B R9, R9.H1 ;  /* 0x00000009ff09723e */ /* 0x000fe200030006ff */
[----:B------:R-:W-:Y:S02]  /*147f0*/  HADD2.F32 R5, -RZ, R0.H1_H1 ;  /* 0x30000000ff057230 */ /* 0x000fe40000004100 */
[----:B------:R-:W5:Y:S04]  /*14800*/  LDL.LU R26, [R1+0x9c] ;  /* 0x00009c00011a7983 */ /* 0x000f680000300800 */
[----:B------:R-:W5:Y:S04]  /*14810*/  LDL.LU R28, [R1+0xa0] ;  /* 0x0000a000011c7983 */ /* 0x000f680000300800 */
[----:B------:R-:W5:Y:S04]  /*14820*/  LDL.LU R32, [R1+0xa4] ;  /* 0x0000a40001207983 */ /* 0x000f680000300800 */
[----:B------:R-:W5:Y:S04]  /*14830*/  LDL.LU R33, [R1+0xa8] ;  /* 0x0000a80001217983 */ /* 0x000f680000300800 */
[----:B------:R-:W5:Y:S04]  /*14840*/  LDL.LU R36, [R1+0xac] ;  /* 0x0000ac0001247983 */ /* 0x000f680000300800 */
[----:B------:R-:W5:Y:S01]  /*14850*/  LDL.LU R40, [R1+0xb0] ;  /* 0x0000b00001287983 */ /* 0x000f620000300800 */
[----:B------:R-:W-:-:S02]  /*14860*/  MOV R42, 0x3bbb989d ;  /* 0x3bbb989d002a7802 */ /* 0x000fc40000000f00 */
[----:B------:R-:W-:Y:S01]  /*14870*/  MOV R44, 0x437c0000 ;  /* 0x437c0000002c7802 */ /* 0x000fe20000000f00 */
[----:B------:R-:W-:Y:S01]  /*14880*/  BSSY B1, `(.L_x_468) ;  /* 0x00000c3000017945 */ /* 0x000fe20003800000 */
[C---:B--2---:R-:W-:Y:S01]  /*14890*/  FMUL R11, R2.reuse, R3 ;  /* 0x00000003020b7220 */ /* 0x044fe20000400000 */
[----:B------:R-:W-:Y:S01]  /*148a0*/  HADD2.F32 R3, -RZ, R0.H0_H0 ;  /* 0x20000000ff037230 */ /* 0x000fe20000004100 */
[----:B------:R-:W-:Y:S01]  /*148b0*/  F2FP.F16.E4M3.UNPACK_B R0, R8 ;  /* 0x00000008ff00723e */ /* 0x000fe200020006ff */
[----:B---3--:R-:W-:-:S03]  /*148c0*/  FMUL R18, R2, R4 ;  /* 0x0000000402127220 */ /* 0x008fc60000400000 */
[C---:B------:R-:W-:Y:S01]  /*148d0*/  FFMA R4, R16.reuse, R3, R11 ;  /* 0x0000000310047223 */ /* 0x040fe2000000000b */
[--C-:B------:R-:W-:Y:S02]  /*148e0*/  HADD2.F32 R3, -RZ, R9.reuse.H0_H0 ;  /* 0x20000009ff037230 */ /* 0x100fe40000004100 */
[----:B------:R-:W-:Y:S01]  /*148f0*/  FFMA R18, R16, R5, R18 ;  /* 0x0000000510127223 */ /* 0x000fe20000000012 */
[----:B------:R-:W-:Y:S02]  /*14900*/  HADD2.F32 R9, -RZ, R9.H1_H1 ;  /* 0x30000009ff097230 */ /* 0x000fe40000004100 */
[C---:B----4-:R-:W-:Y:S01]  /*14910*/  FMUL R15, R2.reuse, R15 ;  /* 0x0000000f020f7220 */ /* 0x050fe20000400000 */
[--C-:B------:R-:W-:Y:S01]  /*14920*/  HADD2.F32 R5, -RZ, R0.reuse.H0_H0 ;  /* 0x20000000ff057230 */ /* 0x100fe20000004100 */
[----:B------:R-:W-:Y:S01]  /*14930*/  F2FP.F16.E4M3.UNPACK_B R8, R8.H1 ;  /* 0x00000008ff08723e */ /* 0x000fe200030006ff */
[----:B------:R-:W-:Y:S02]  /*14940*/  HADD2.F32 R11, -RZ, R0.H1_H1 ;  /* 0x30000000ff0b7230 */ /* 0x000fe40000004100 */
[----:B-----5:R-:W-:Y:S01]  /*14950*/  FMUL R0, R2, R22 ;  /* 0x0000001602007220 */ /* 0x020fe20000400000 */
[----:B------:R-:W-:Y:S01]  /*14960*/  FFMA R15, R16, R3, R15 ;  /* 0x00000003100f7223 */ /* 0x000fe2000000000f */
[----:B------:R-:W-:Y:S01]  /*14970*/  FMUL R20, R2, R20 ;  /* 0x0000001402147220 */ /* 0x000fe20000400000 */
[----:B------:R-:W-:-:S02]  /*14980*/  HADD2.F32 R3, -RZ, R8.H0_H0 ;  /* 0x20000008ff037230 */ /* 0x000fc40000004100 */
[----:B------:R-:W-:Y:S01]  /*14990*/  FMUL R22, R2, R17 ;  /* 0x0000001102167220 */ /* 0x000fe20000400000 */
[----:B------:R-:W-:Y:S01]  /*149a0*/  FFMA R17, R16, R9, R0 ;  /* 0x0000000910117223 */ /* 0x000fe20000000000 */
[----:B------:R-:W-:Y:S01]  /*149b0*/  F2FP.F16.E4M3.UNPACK_B R0, R7 ;  /* 0x00000007ff00723e */ /* 0x000fe200020006ff */
[----:B------:R-:W-:Y:S01]  /*149c0*/  FMUL R19, R2, R19 ;  /* 0x0000001302137220 */ /* 0x000fe20000400000 */
[C---:B------:R-:W-:Y:S01]  /*149d0*/  FFMA R20, R16.reuse, R5, R20 ;  /* 0x0000000510147223 */ /* 0x040fe20000000014 */
[----:B------:R-:W-:Y:S01]  /*149e0*/  FFMA R11, R16, R11, R22 ;  /* 0x0000000b100b7223 */ /* 0x000fe20000000016 */
[----:B------:R-:W-:Y:S02]  /*149f0*/  HADD2.F32 R5, -RZ, R8.H1_H1 ;  /* 0x30000008ff057230 */ /* 0x000fe40000004100 */
[----:B------:R-:W-:Y:S01]  /*14a00*/  FMUL R8, R2, R24 ;  /* 0x0000001802087220 */ /* 0x000fe20000400000 */
[--C-:B------:R-:W-:Y:S02]  /*14a10*/  HADD2.F32 R9, -RZ, R0.reuse.H0_H0 ;  /* 0x20000000ff097230 */ /* 0x100fe40000004100 */
[----:B------:R-:W-:Y:S01]  /*14a20*/  FFMA R19, R16, R3, R19 ;  /* 0x0000000310137223 */ /* 0x000fe20000000013 */
[----:B------:R-:W-:-:S02]  /*14a30*/  HADD2.F32 R3, -RZ, R0.H1_H1 ;  /* 0x30000000ff037230 */ /* 0x000fc40000004100 */
[----:B------:R-:W-:Y:S01]  /*14a40*/  FMUL R22, R2, R21 ;  /* 0x0000001502167220 */ /* 0x000fe20000400000 */
[-C--:B------:R-:W-:Y:S01]  /*14a50*/  FFMA.SAT R21, -R4, R42.reuse, 0.5 ;  /* 0x3f00000004157423 */ /* 0x080fe2000000212a */
[-C--:B------:R-:W-:Y:S01]  /*14a60*/  FFMA.SAT R0, -R18, R42.reuse, 0.5 ;  /* 0x3f00000012007423 */ /* 0x080fe2000000212a */
[----:B------:R-:W-:Y:S01]  /*14a70*/  FFMA.SAT R24, -R15, R42, 0.5 ;  /* 0x3f0000000f187423 */ /* 0x000fe2000000212a */
[C---:B------:R-:W-:Y:S01]  /*14a80*/  FFMA R5, R16.reuse, R5, R8 ;  /* 0x0000000510057223 */ /* 0x040fe20000000008 */
[----:B------:R-:W-:Y:S01]  /*14a90*/  FFMA R9, R16, R9, R22 ;  /* 0x0000000910097223 */ /* 0x000fe20000000016 */
[-C--:B------:R-:W-:Y:S01]  /*14aa0*/  FFMA.RM R8, R21, R44.reuse, 12582913 ;  /* 0x4b40000115087423 */ /* 0x080fe2000000402c */
[-C--:B------:R-:W-:Y:S01]  /*14ab0*/  FFMA.RM R22, R0, R44.reuse, 12582913 ;  /* 0x4b40000100167423 */ /* 0x080fe2000000402c */
[----:B------:R-:W-:Y:S01]  /*14ac0*/  FFMA.RM R24, R24, R44, 12582913 ;  /* 0x4b40000118187423 */ /* 0x000fe2000000402c */
[----:B------:R-:W-:Y:S01]  /*14ad0*/  FMUL R21, R2, R23 ;  /* 0x0000001702157220 */ /* 0x000fe20000400000 */
[----:B------:R-:W-:Y:S01]  /*14ae0*/  FADD R23, R8, -12583039 ;  /* 0xcb40007f08177421 */ /* 0x000fe20000000000 */
[----:B------:R-:W-:Y:S01]  /*14af0*/  FADD R25, R22, -12583039 ;  /* 0xcb40007f16197421 */ /* 0x000fe20000000000 */
[----:B------:R-:W-:Y:S01]  /*14b00*/  FADD R0, R24, -12583039 ;  /* 0xcb40007f18007421 */ /* 0x000fe20000000000 */
[----:B------:R-:W-:Y:S01]  /*14b10*/  F2FP.F16.E4M3.UNPACK_B R7, R7.H1 ;  /* 0x00000007ff07723e */ /* 0x000fe200030006ff */
[----:B------:R-:W-:Y:S01]  /*14b20*/  FFMA R23, -R4, 1.4426950216293334961, -R23 ;  /* 0x3fb8aa3b04177823 */ /* 0x000fe20000000917 */
[----:B------:R-:W-:Y:S01]  /*14b30*/  FFMA R27, -R18, 1.4426950216293334961, -R25 ;  /* 0x3fb8aa3b121b7823 */ /* 0x000fe20000000919 */
[----:B------:R-:W-:Y:S01]  /*14b40*/  FFMA R0, -R15, 1.4426950216293334961, -R0 ;  /* 0x3fb8aa3b0f007823 */ /* 0x000fe20000000900 */
[----:B------:R-:W-:Y:S01]  /*14b50*/  FFMA R21, R16, R3, R21 ;  /* 0x0000000310157223 */ /* 0x000fe20000000015 */
[----:B------:R-:W-:Y:S01]  /*14b60*/  FFMA R4, -R4, 1.925963033500011079e-08, R23 ;  /* 0x32a5706004047823 */ /* 0x000fe20000000117 */
[----:B------:R-:W-:-:S02]  /*14b70*/  HADD2.F32 R3, -RZ, R7.H0_H0 ;  /* 0x20000007ff037230 */ /* 0x000fc40000004100 */
[----:B------:R-:W-:Y:S01]  /*14b80*/  FMUL R23, R2, R26 ;  /* 0x0000001a02177220 */ /* 0x000fe20000400000 */
[----:B------:R-:W-:Y:S01]  /*14b90*/  FFMA R27, -R18, 1.925963033500011079e-08, R27 ;  /* 0x32a57060121b7823 */ /* 0x000fe2000000011b */
[----:B------:R-:W-:Y:S01]  /*14ba0*/  FFMA R18, -R15, 1.925963033500011079e-08, R0 ;  /* 0x32a570600f127823 */ /* 0x000fe20000000100 */
[----:B------:R-:W-:Y:S01]  /*14bb0*/  FFMA.SAT R15, -R20, R42, 0.5 ;  /* 0x3f000000140f7423 */ /* 0x000fe2000000212a */
[----:B------:R-:W-:Y:S01]  /*14bc0*/  FFMA R23, R16, R3, R23 ;  /* 0x0000000310177223 */ /* 0x000fe20000000017 */
[----:B------:R-:W-:Y:S02]  /*14bd0*/  FMUL R3, R2, R28 ;  /* 0x0000001c02037220 */ /* 0x000fe40000400000 */
[----:B------:R-:W-:Y:S01]  /*14be0*/  FFMA.RM R28, R15, R44, 12582913 ;  /* 0x4b4000010f1c7423 */ /* 0x000fe2000000402c */
[----:B------:R-:W-:Y:S01]  /*14bf0*/  FFMA.SAT R30, -R11, R42, 0.5 ;  /* 0x3f0000000b1e7423 */ /* 0x000fe2000000212a */
[----:B------:R-:W-:Y:S02]  /*14c00*/  HADD2.F32 R7, -RZ, R7.H1_H1 ;  /* 0x30000007ff077230 */ /* 0x000fe40000004100 */
[----:B------:R-:W-:Y:S01]  /*14c10*/  FADD R15, R28, -12583039 ;  /* 0xcb40007f1c0f7421 */ /* 0x000fe20000000000 */
[----:B------:R-:W-:Y:S01]  /*14c20*/  FFMA.RM R30, R30, R44, 12582913 ;  /* 0x4b4000011e1e7423 */ /* 0x000fe2000000402c */
[----:B------:R-:W-:Y:S01]  /*14c30*/  FFMA.SAT R26, -R17, R42, 0.5 ;  /* 0x3f000000111a7423 */ /* 0x000fe2000000212a */
[----:B------:R-:W-:Y:S01]  /*14c40*/  F2FP.F16.E4M3.UNPACK_B R0, R6 ;  /* 0x00000006ff00723e */ /* 0x000fe200020006ff */
[----:B------:R-:W-:Y:S01]  /*14c50*/  FFMA R31, -R20, 1.4426950216293334961, -R15 ;  /* 0x3fb8aa3b141f7823 */ /* 0x000fe2000000090f */
[----:B------:R-:W-:Y:S01]  /*14c60*/  FMUL R15, R2, R32 ;  /* 0x00000020020f7220 */ /* 0x000fe20000400000 */
[----:B------:R-:W-:Y:S01]  /*14c70*/  FADD R32, R30, -12583039 ;  /* 0xcb40007f1e207421 */ /* 0x000fe20000000000 */
[----:B------:R-:W-:Y:S01]  /*14c80*/  FFMA.RM R26, R26, R44, 12582913 ;  /* 0x4b4000011a1a7423 */ /* 0x000fe2000000402c */
[----:B------:R-:W-:Y:S01]  /*14c90*/  FFMA R7, R16, R7, R3 ;  /* 0x0000000710077223 */ /* 0x000fe20000000003 */
[--C-:B------:R-:W-:Y:S01]  /*14ca0*/  HADD2.F32 R3, -RZ, R0.reuse.H0_H0 ;  /* 0x20000000ff037230 */ /* 0x100fe20000004100 */
[----:B------:R1:W2:Y:S01]  /*14cb0*/  MUFU.EX2 R25, R4 ;  /* 0x0000000400197308 */ /* 0x0002a20000000800 */
[----:B------:R-:W-:Y:S01]  /*14cc0*/  FFMA R31, -R20, 1.925963033500011079e-08, R31 ;  /* 0x32a57060141f7823 */ /* 0x000fe2000000011f */
[----:B------:R-:W-:Y:S01]  /*14cd0*/  FFMA R32, -R11, 1.4426950216293334961, -R32 ;  /* 0x3fb8aa3b0b207823 */ /* 0x000fe20000000920 */
[----:B------:R-:W-:Y:S01]  /*14ce0*/  FFMA.SAT R20, -R5, R42, 0.5 ;  /* 0x3f00000005147423 */ /* 0x000fe2000000212a */
[----:B------:R-:W-:Y:S01]  /*14cf0*/  FFMA R15, R16, R3, R15 ;  /* 0x00000003100f7223 */ /* 0x000fe2000000000f */
[----:B------:R-:W-:-:S02]  /*14d00*/  HADD2.F32 R3, -RZ, R0.H1_H1 ;  /* 0x30000000ff037230 */ /* 0x000fc40000004100 */
[----:B------:R-:W-:Y:S01]  /*14d10*/  FFMA R32, -R11, 1.925963033500011079e-08, R32 ;  /* 0x32a570600b207823 */ /* 0x000fe20000000120 */
[----:B-1----:R-:W-:Y:S01]  /*14d20*/  FADD R4, R26, -12583039 ;  /* 0xcb40007f1a047421 */ /* 0x002fe20000000000 */
[----:B------:R1:W3:Y:S01]  /*14d30*/  MUFU.EX2 R29, R18 ;  /* 0x00000012001d7308 */ /* 0x0002e20000000800 */
[----:B------:R-:W-:Y:S01]  /*14d40*/  FFMA.RM R20, R20, R44, 12582913 ;  /* 0x4b40000114147423 */ /* 0x000fe2000000402c */
[----:B------:R-:W-:Y:S01]  /*14d50*/  FMUL R11, R2, R33 ;  /* 0x00000021020b7220 */ /* 0x000fe20000400000 */
[----:B------:R-:W-:Y:S02]  /*14d60*/  FFMA R4, -R17, 1.4426950216293334961, -R4 ;  /* 0x3fb8aa3b11047823 */ /* 0x000fe40000000904 */
[----:B------:R-:W-:Y:S01]  /*14d70*/  FADD R0, R20, -12583039 ;  /* 0xcb40007f14007421 */ /* 0x000fe20000000000 */
[----:B------:R-:W-:Y:S01]  /*14d80*/  FFMA R11, R16, R3, R11 ;  /* 0x00000003100b7223 */ /* 0x000fe2000000000b */
[-C--:B-1----:R-:W-:Y:S01]  /*14d90*/  FFMA.SAT R18, -R19, R42.reuse, 0.5 ;  /* 0x3f00000013127423 */ /* 0x082fe2000000212a */
[----:B------:R-:W-:Y:S01]  /*14da0*/  FFMA R4, -R17, 1.925963033500011079e-08, R4 ;  /* 0x32a5706011047823 */ /* 0x000fe20000000104 */
[----:B------:R-:W-:-:S02]  /*14db0*/  FFMA.SAT R3, -R9, R42, 0.5 ;  /* 0x3f00000009037423 */ /* 0x000fc4000000212a */
[----:B------:R-:W-:Y:S01]  /*14dc0*/  FFMA.RM R18, R18, R44, 12582913 ;  /* 0x4b40000112127423 */ /* 0x000fe2000000402c */
[----:B------:R-:W-:Y:S01]  /*14dd0*/  F2FP.F16.E4M3.UNPACK_B R6, R6.H1 ;  /* 0x00000006ff06723e */ /* 0x000fe200030006ff */
[----:B------:R1:W4:Y:S01]  /*14de0*/  MUFU.EX2 R17, R4 ;  /* 0x0000000400117308 */ /* 0x0003220000000800 */
[----:B------:R-:W-:Y:S01]  /*14df0*/  FFMA R0, -R5, 1.4426950216293334961, -R0 ;  /* 0x3fb8aa3b05007823 */ /* 0x000fe20000000900 */
[----:B------:R-:W-:Y:S02]  /*14e00*/  FFMA.RM R34, R3, R44, 12582913 ;  /* 0x4b40000103227423 */ /* 0x000fe4000000402c */
[----:B------:R-:W-:Y:S02]  /*14e10*/  HADD2.F32 R3, -RZ, R6.H0_H0 ;  /* 0x20000006ff037230 */ /* 0x000fe40000004100 */
[----:B------:R-:W-:Y:S01]  /*14e20*/  FFMA R0, -R5, 1.925963033500011079e-08, R0 ;  /* 0x32a5706005007823 */ /* 0x000fe20000000100 */
[----:B-1----:R-:W-:Y:S01]  /*14e30*/  FADD R4, R18, -12583039 ;  /* 0xcb40007f12047421 */ /* 0x002fe20000000000 */
[----:B------:R1:W5:Y:S01]  /*14e40*/  MUFU.EX2 R33, R32 ;  /* 0x0000002000217308 */ /* 0x0003620000000800 */
[----:B------:R-:W-:-:S02]  /*14e50*/  FMUL R5, R2, R36 ;  /* 0x0000002402057220 */ /* 0x000fc40000400000 */
[C---:B------:R-:W-:Y:S02]  /*14e60*/  FFMA R4, -R19.reuse, 1.4426950216293334961, -R4 ;  /* 0x3fb8aa3b13047823 */ /* 0x040fe40000000904 */
[----:B------:R-:W-:Y:S01]  /*14e70*/  FFMA R5, R16, R3, R5 ;  /* 0x0000000310057223 */ /* 0x000fe20000000005 */
[----:B-1----:R-:W-:Y:S01]  /*14e80*/  FADD R32, R34, -12583039 ;  /* 0xcb40007f22207421 */ /* 0x002fe20000000000 */
[----:B------:R-:W-:Y:S01]  /*14e90*/  FFMA R4, -R19, 1.925963033500011079e-08, R4 ;  /* 0x32a5706013047823 */ /* 0x000fe20000000104 */
[-C--:B------:R-:W-:Y:S02]  /*14ea0*/  FFMA.SAT R3, -R23, R42.reuse, 0.5 ;  /* 0x3f00000017037423 */ /* 0x080fe4000000212a */
[----:B------:R-:W-:Y:S01]  /*14eb0*/  FFMA R32, -R9, 1.4426950216293334961, -R32 ;  /* 0x3fb8aa3b09207823 */ /* 0x000fe20000000920 */
[-C--:B------:R-:W-:Y:S01]  /*14ec0*/  FFMA.SAT R35, -R21, R42.reuse, 0.5 ;  /* 0x3f00000015237423 */ /* 0x080fe2000000212a */
[----:B------:R1:W-:Y:S02]  /*14ed0*/  MUFU.EX2 R19, R4 ;  /* 0x0000000400137308 */ /* 0x0003e40000000800 */
[----:B------:R-:W-:Y:S01]  /*14ee0*/  FFMA R32, -R9, 1.925963033500011079e-08, R32 ;  /* 0x32a5706009207823 */ /* 0x000fe20000000120 */
[----:B------:R-:W-:Y:S01]  /*14ef0*/  FFMA.SAT R9, -R7, R42, 0.5 ;  /* 0x3f00000007097423 */ /* 0x000fe2000000212a */
[-C--:B------:R-:W-:Y:S01]  /*14f00*/  FFMA.RM R36, R35, R44.reuse, 12582913 ;  /* 0x4b40000123247423 */ /* 0x080fe2000000402c */
[----:B-1----:R-:W-:-:S03]  /*14f10*/  FFMA.RM R4, R3, R44, 12582913 ;  /* 0x4b40000103047423 */ /* 0x002fc6000000402c */
[----:B------:R1:W-:Y:S01]  /*14f20*/  MUFU.EX2 R35, R0 ;  /* 0x0000000000237308 */ /* 0x0003e20000000800 */
[----:B------:R-:W-:Y:S01]  /*14f30*/  FFMA.RM R39, R9, R44, 12582913 ;  /* 0x4b40000109277423 */ /* 0x000fe2000000402c */
[----:B------:R-:W-:Y:S02]  /*14f40*/  HADD2.F32 R3, -RZ, R6.H1_H1 ;  /* 0x30000006ff037230 */ /* 0x000fe40000004100 */
[----:B------:R-:W-:Y:S01]  /*14f50*/  FMUL R9, R2, R40 ;  /* 0x0000002802097220 */ /* 0x000fe20000400000 */
[----:B------:R-:W-:Y:S01]  /*14f60*/  FADD R38, R36, -12583039 ;  /* 0xcb40007f24267421 */ /* 0x000fe20000000000 */
[----:B-1----:R-:W-:Y:S02]  /*14f70*/  FADD R0, R4, -12583039 ;  /* 0xcb40007f04007421 */ /* 0x002fe40000000000 */
[----:B------:R-:W-:Y:S01]  /*14f80*/  FFMA R3, R16, R3, R9 ;  /* 0x0000000310037223 */ /* 0x000fe20000000009 */
[----:B------:R-:W-:Y:S01]  /*14f90*/  FADD R6, R39, -12583039 ;  /* 0xcb40007f27067421 */ /* 0x000fe20000000000 */
[----:B------:R-:W-:Y:S01]  /*14fa0*/  FFMA R0, -R23, 1.4426950216293334961, -R0 ;  /* 0x3fb8aa3b17007823 */ /* 0x000fe20000000900 */
[----:B------:R-:W-:Y:S01]  /*14fb0*/  FFMA R38, -R21, 1.4426950216293334961, -R38 ;  /* 0x3fb8aa3b15267823 */ /* 0x000fe20000000926 */
[-C--:B------:R-:W-:Y:S01]  /*14fc0*/  FFMA.SAT R40, -R5, R42.reuse, 0.5 ;  /* 0x3f00000005287423 */ /* 0x080fe2000000212a */
[-C--:B------:R-:W-:Y:S01]  /*14fd0*/  FFMA.SAT R9, -R15, R42.reuse, 0.5 ;  /* 0x3f0000000f097423 */ /* 0x080fe2000000212a */
[----:B------:R-:W-:Y:S01]  /*14fe0*/  FFMA R0, -R23, 1.925963033500011079e-08, R0 ;  /* 0x32a5706017007823 */ /* 0x000fe20000000100 */
[-C--:B------:R-:W-:Y:S01]  /*14ff0*/  FFMA.SAT R23, -R11, R42.reuse, 0.5 ;  /* 0x3f0000000b177423 */ /* 0x080fe2000000212a */
[----:B------:R-:W-:Y:S01]  /*15000*/  FFMA.SAT R41, -R3, R42, 0.5 ;  /* 0x3f00000003297423 */ /* 0x000fe2000000212a */
[----:B------:R-:W-:Y:S01]  /*15010*/  FFMA R6, -R7, 1.4426950216293334961, -R6 ;  /* 0x3fb8aa3b07067823 */ /* 0x000fe20000000906 */
[----:B------:R-:W-:Y:S01]  /*15020*/  FFMA R38, -R21, 1.925963033500011079e-08, R38 ;  /* 0x32a5706015267823 */ /* 0x000fe20000000126 */
[-C--:B------:R-:W-:Y:S01]  /*15030*/  FFMA.RM R40, R40, R44.reuse, 12582913 ;  /* 0x4b40000128287423 */ /* 0x080fe2000000402c */
[-C--:B------:R-:W-:Y:S01]  /*15040*/  FFMA.RM R9, R9, R44.reuse, 12582913 ;  /* 0x4b40000109097423 */ /* 0x080fe2000000402c */
[-C--:B------:R-:W-:Y:S01]  /*15050*/  FFMA.RM R23, R23, R44.reuse, 12582913 ;  /* 0x4b40000117177423 */ /* 0x080fe2000000402c */
[----:B------:R-:W-:Y:S01]  /*15060*/  FFMA.RM R41, R41, R44, 12582913 ;  /* 0x4b40000129297423 */ /* 0x000fe2000000402c */
[----:B------:R-:W-:Y:S01]  /*15070*/  FFMA R6, -R7, 1.925963033500011079e-08, R6 ;  /* 0x32a5706007067823 */ /* 0x000fe20000000106 */
[----:B------:R-:W-:Y:S01]  /*15080*/  SHF.L.U32 R8, R8, 0x17, RZ ;  /* 0x0000001708087819 */ /* 0x000fe200000006ff */
[----:B------:R1:W-:Y:S01]  /*15090*/  MUFU.EX2 R7, R0 ;  /* 0x0000000000077308 */ /* 0x0003e20000000800 */
[----:B------:R-:W-:-:S03]  /*150a0*/  FADD R42, R41, -12583039 ;  /* 0xcb40007f292a7421 */ /* 0x000fc60000000000 */
[----:B--2---:R-:W-:-:S04]  /*150b0*/  FFMA R25, R8, R25, 1 ;  /* 0x3f80000008197423 */ /* 0x004fc80000000019 */
[----:B------:R2:W-:Y:S01]  /*150c0*/  MUFU.EX2 R37, R32 ;  /* 0x0000002000257308 */ /* 0x0005e20000000800 */
[----:B-1----:R-:W-:Y:S01]  /*150d0*/  FADD R0, R40, -12583039 ;  /* 0xcb40007f28007421 */ /* 0x002fe20000000000 */
[----:B------:R-:W-:-:S06]  /*150e0*/  FFMA R42, -R3, 1.4426950216293334961, -R42 ;  /* 0x3fb8aa3b032a7823 */ /* 0x000fcc000000092a */
[----:B------:R1:W-:Y:S01]  /*150f0*/  MUFU.EX2 R21, R38 ;  /* 0x0000002600157308 */ /* 0x0003e20000000800 */
[----:B--2---:R-:W-:Y:S01]  /*15100*/  FADD R32, R9, -12583039 ;  /* 0xcb40007f09207421 */ /* 0x004fe20000000000 */
[----:B------:R-:W-:-:S03]  /*15110*/  FFMA R0, -R5, 1.4426950216293334961, -R0 ;  /* 0x3fb8aa3b05007823 */ /* 0x000fc60000000900 */
[----:B------:R-:W-:Y:S01]  /*15120*/  FFMA R32, -R15, 1.4426950216293334961, -R32 ;  /* 0x3fb8aa3b0f207823 */ /* 0x000fe20000000920 */
[----:B-1----:R-:W-:Y:S01]  /*15130*/  FADD R38, R23, -12583039 ;  /* 0xcb40007f17267421 */ /* 0x002fe20000000000 */
[----:B------:R-:W-:-:S03]  /*15140*/  FFMA R0, -R5, 1.925963033500011079e-08, R0 ;  /* 0x32a5706005007823 */ /* 0x000fc60000000100 */
[----:B------:R-:W-:Y:S01]  /*15150*/  FFMA R38, -R11, 1.4426950216293334961, -R38 ;  /* 0x3fb8aa3b0b267823 */ /* 0x000fe20000000926 */
[----:B------:R-:W-:Y:S01]  /*15160*/  FFMA R32, -R15, 1.925963033500011079e-08, R32 ;  /* 0x32a570600f207823 */ /* 0x000fe20000000120 */
[----:B------:R-:W-:Y:S01]  /*15170*/  FFMA R42, -R3, 1.925963033500011079e-08, R42 ;  /* 0x32a57060032a7823 */ /* 0x000fe2000000012a */
[----:B------:R-:W-:Y:S01]  /*15180*/  IADD3 R5, R25, 0x1800000, RZ ;  /* 0x0180000019057810 */ /* 0x000fe20007ffe0ff */
[----:B------:R-:W-:Y:S01]  /*15190*/  FFMA R38, -R11, 1.925963033500011079e-08, R38 ;  /* 0x32a570600b267823 */ /* 0x000fe20000000126 */
[----:B------:R-:W1:Y:S02]  /*151a0*/  MUFU.EX2 R27, R27 ;  /* 0x0000001b001b7308 */ /* 0x000e640000000800 */
[----:B------:R-:W-:-:S04]  /*151b0*/  LOP3.LUT R5, R5, 0x7f800000, RZ, 0xc0, !PT ;  /* 0x7f80000005057812 */ /* 0x000fc800078ec0ff */
[----:B------:R-:W-:Y:S02]  /*151c0*/  ISETP.GT.U32.AND P0, PT, R5, 0x1ffffff, PT ;  /* 0x01ffffff0500780c */ /* 0x000fe40003f04070 */
[----:B------:R-:W2:Y:S08]  /*151d0*/  MUFU.EX2 R31, R31 ;  /* 0x0000001f001f7308 */ /* 0x000eb00000000800 */
[----:B------:R-:W2:Y:S08]  /*151e0*/  MUFU.EX2 R6, R6 ;  /* 0x0000000600067308 */ /* 0x000eb00000000800 */
[----:B------:R-:W2:Y:S08]  /*151f0*/  MUFU.EX2 R32, R32 ;  /* 0x0000002000207308 */ /* 0x000eb00000000800 */
[----:B------:R-:W2:Y:S08]  /*15200*/  MUFU.EX2 R38, R38 ;  /* 0x0000002600267308 */ /* 0x000eb00000000800 */
[----:B------:R-:W2:Y:S08]  /*15210*/  MUFU.EX2 R3, R0 ;  /* 0x0000000000037308 */ /* 0x000eb00000000800 */
[----:B------:R-:W2:Y:S01]  /*15220*/  MUFU.EX2 R42, R42 ;  /* 0x0000002a002a7308 */ /* 0x000ea20000000800 */
        /* <DEDUP_REMOVED lines=14> */
[----:B------:R-:W-:Y:S01]  /*15310*/  SHF.L.U32 R41, R41, 0x17, RZ ;  /* 0x0000001729297819 */ /* 0x000fe200000006ff */
[----:B---3--:R-:W-:Y:S01]  /*15320*/  FFMA R29, R24, R29, 1 ;  /* 0x3f800000181d7423 */ /* 0x008fe2000000001d */
[----:B----4-:R-:W-:Y:S01]  /*15330*/  FFMA R26, R26, R17, 1 ;  /* 0x3f8000001a1a7423 */ /* 0x010fe20000000011 */
[----:B-----5:R-:W-:Y:S01]  /*15340*/  FFMA R33, R30, R33, 1 ;  /* 0x3f8000001e217423 */ /* 0x020fe20000000021 */
[----:B-1----:R-:W-:Y:S01]  /*15350*/  FFMA R22, R22, R27, 1 ;  /* 0x3f80000016167423 */ /* 0x002fe2000000001b */
[----:B--2---:R-:W-:Y:S01]  /*15360*/  FFMA R28, R28, R31, 1 ;  /* 0x3f8000001c1c7423 */ /* 0x004fe2000000001f */
[----:B------:R-:W-:Y:S01]  /*15370*/  FFMA R24, R18, R19, 1 ;  /* 0x3f80000012187423 */ /* 0x000fe20000000013 */
        /* <DEDUP_REMOVED lines=15> */
.L_x_469:
[----:B------:R-:W1:Y:S02]  /*15470*/  MUFU.RCP R6, R25 ;  /* 0x0000001900067308 */ /* 0x000e640000001000 */
[----:B-1----:R-:W-:-:S04]  /*15480*/  FFMA R0, R25, R6, -1 ;  /* 0xbf80000019007423 */ /* 0x002fc80000000006 */
[----:B------:R-:W-:-:S04]  /*15490*/  FADD.FTZ R3, -R0, -RZ ;  /* 0x800000ff00037221 */ /* 0x000fc80000010100 */
[----:B------:R-:W-:-:S07]  /*154a0*/  FFMA R6, R6, R3, R6 ;  /* 0x0000000306067223 */ /* 0x000fce0000000006 */
.L_x_470:
[----:B------:R-:W-:Y:S05]  /*154b0*/  BSYNC B1 ;  /* 0x0000000000017941 */ /* 0x000fea0003800000 */
.L_x_468:
        /* <DEDUP_REMOVED lines=10> */
.L_x_472:
[----:B------:R-:W1:Y:S02]  /*15560*/  MUFU.RCP R7, R22 ;  /* 0x0000001600077308 */ /* 0x000e640000001000 */
[----:B-1----:R-:W-:-:S04]  /*15570*/  FFMA R0, R22, R7, -1 ;  /* 0xbf80000016007423 */ /* 0x002fc80000000007 */
[----:B------:R-:W-:-:S04]  /*15580*/  FADD.FTZ R0, -R0, -RZ ;  /* 0x800000ff00007221 */ /* 0x000fc80000010100 */
[----:B------:R-:W-:-:S07]  /*15590*/  FFMA R7, R7, R0, R7 ;  /* 0x0000000007077223 */ /* 0x000fce0000000007 */
.L_x_473:
[----:B------:R-:W-:Y:S05]  /*155a0*/  BSYNC B1 ;  /* 0x0000000000017941 */ /* 0x000fea0003800000 */
.L_x_471:
        /* <DEDUP_REMOVED lines=10> */
.L_x_475:
[----:B------:R-:W1:Y:S02]  /*15650*/  MUFU.RCP R8, R29 ;  /* 0x0000001d00087308 */ /* 0x000e640000001000 */
[----:B-1----:R-:W-:-:S04]  /*15660*/  FFMA R0, R29, R8, -1 ;  /* 0xbf8000001d007423 */ /* 0x002fc80000000008 */
[----:B------:R-:W-:-:S04]  /*15670*/  FADD.FTZ R3, -R0, -RZ ;  /* 0x800000ff00037221 */ /* 0x000fc80000010100 */
[----:B------:R-:W-:-:S07]  /*15680*/  FFMA R8, R8, R3, R8 ;  /* 0x0000000308087223 */ /* 0x000fce0000000008 */
.L_x_476:
[----:B------:R-:W-:Y:S05]  /*15690*/  BSYNC B1 ;  /* 0x0000000000017941 */ /* 0x000fea0003800000 */
.L_x_474:
        /* <DEDUP_REMOVED lines=10> */
.L_x_478:
[----:B------:R-:W1:Y:S02]  /*15740*/  MUFU.RCP R9, R26 ;  /* 0x0000001a00097308 */ /* 0x000e640000001000 */
[----:B-1----:R-:W-:-:S04]  /*15750*/  FFMA R0, R26, R9, -1 ;  /* 0xbf8000001a007423 */ /* 0x002fc80000000009 */
[----:B------:R-:W-:-:S04]  /*15760*/  FADD.FTZ R0, -R0, -RZ ;  /* 0x800000ff00007221 */ /* 0x000fc80000010100 */
[----:B------:R-:W-:-:S07]  /*15770*/  FFMA R9, R9, R0, R9 ;  /* 0x0000000009097223 */ /* 0x000fce0000000009 */
.L_x_479:
[----:B------:R-:W-:Y:S05]  /*15780*/  BSYNC B1 ;  /* 0x0000000000017941 */ /* 0x000fea0003800000 */
.L_x_477:
        /* <DEDUP_REMOVED lines=10> */
.L_x_481:
[----:B------:R-:W1:Y:S02]  /*15830*/  MUFU.RCP R11, R28 ;  /* 0x0000001c000b7308 */ /* 0x000e640000001000 */
[----:B-1----:R-:W-:-:S04]  /*15840*/  FFMA R0, R28, R11, -1 ;  /* 0xbf8000001c007423 */ /* 0x002fc8000000000b */
[----:B------:R-:W-:-:S04]  /*15850*/  FADD.FTZ R0, -R0, -RZ ;  /* 0x800000ff00007221 */ /* 0x000fc80000010100 */
[----:B------:R-:W-:-:S07]  /*15860*/  FFMA R11, R11, R0, R11 ;  /* 0x000000000b0b7223 */ /* 0x000fce000000000b */
.L_x_482:
[----:B------:R-:W-:Y:S05]  /*15870*/  BSYNC B1 ;  /* 0x0000000000017941 */ /* 0x000fea0003800000 */
.L_x_480:
        /* <DEDUP_REMOVED lines=10> */
.L_x_484:
[----:B------:R-:W1:Y:S02]  /*15920*/  MUFU.RCP R18, R33 ;  /* 0x0000002100127308 */ /* 0x000e640000001000 */
[----:B-1----:R-:W-:-:S04]  /*15930*/  FFMA R0, R33, R18, -1 ;  /* 0xbf80000021007423 */ /* 0x002fc80000000012 */
[----:B------:R-:W-:-:S04]  /*15940*/  FADD.FTZ R3, -R0, -RZ ;  /* 0x800000ff00037221 */ /* 0x000fc80000010100 */
[----:B------:R-:W-:-:S07]  /*15950*/  FFMA R18, R18, R3, R18 ;  /* 0x0000000312127223 */ /* 0x000fce0000000012 */
.L_x_485:
[----:B------:R-:W-:Y:S05]  /*15960*/  BSYNC B1 ;  /* 0x0000000000017941 */ /* 0x000fea0003800000 */
.L_x_483:
        /* <DEDUP_REMOVED lines=10> */
.L_x_487:
[----:B------:R-:W1:Y:S02]  /*15a10*/  MUFU.RCP R15, R24 ;  /* 0x00000018000f7308 */ /* 0x000e640000001000 */
[----:B-1----:R-:W-:-:S04]  /*15a20*/  FFMA R0, R24, R15, -1 ;  /* 0xbf80000018007423 */ /* 0x002fc8000000000f */
[----:B------:R-:W-:-:S04]  /*15a30*/  FADD.FTZ R0, -R0, -RZ ;  /* 0x800000ff00007221 */ /* 0x000fc80000010100 */
[----:B------:R-:W-:-:S07]  /*15a40*/  FFMA R15, R15, R0, R15 ;  /* 0x000000000f0f7223 */ /* 0x000fce000000000f */
.L_x_488:
[----:B------:R-:W-:Y:S05]  /*15a50*/  BSYNC B1 ;  /* 0x0000000000017941 */ /* 0x000fea0003800000 */
.L_x_486:
        /* <DEDUP_REMOVED lines=10> */
.L_x_490:
[----:B------:R-:W1:Y:S02]  /*15b00*/  MUFU.RCP R20, R17 ;  /* 0x0000001100147308 */ /* 0x000e640000001000 */
[----:B-1----:R-:W-:-:S04]  /*15b10*/  FFMA R0, R17, R20, -1 ;  /* 0xbf80000011007423 */ /* 0x002fc80000000014 */
[----:B------:R-:W-:-:S04]  /*15b20*/  FADD.FTZ R3, -R0, -RZ ;  /* 0x800000ff00037221 */ /* 0x000fc80000010100 */
[----:B------:R-:W-:-:S07]  /*15b30*/  FFMA R20, R20, R3, R20 ;  /* 0x0000000314147223 */ /* 0x000fce0000000014 */
.L_x_491:
[----:B------:R-:W-:Y:S05]  /*15b40*/  BSYNC B1 ;  /* 0x0000000000017941 */ /* 0x000fea0003800000 */
.L_x_489:
        /* <DEDUP_REMOVED lines=10> */
.L_x_493:
[----:B------:R-:W1:Y:S02]  /*15bf0*/  MUFU.RCP R17, R30 ;  /* 0x0000001e00117308 */ /* 0x000e640000001000 */
[----:B-1----:R-:W-:-:S04]  /*15c00*/  FFMA R0, R30, R17, -1 ;  /* 0xbf8000001e007423 */ /* 0x002fc80000000011 */
[----:B------:R-:W-:-:S04]  /*15c10*/  FADD.FTZ R0, -R0, -RZ ;  /* 0x800000ff00007221 */ /* 0x000fc80000010100 */
[----:B------:R-:W-:-:S07]  /*15c20*/  FFMA R17, R17, R0, R17 ;  /* 0x0000000011117223 */ /* 0x000fce0000000011 */
.L_x_494:
[----:B------:R-:W-:Y:S05]  /*15c30*/  BSYNC B1 ;  /* 0x0000000000017941 */ /* 0x000fea0003800000 */
.L_x_492:
        /* <DEDUP_REMOVED lines=10> */
.L_x_496:
[----:B------:R-:W1:Y:S02]  /*15ce0*/  MUFU.RCP R22, R21 ;  /* 0x0000001500167308 */ /* 0x000e640000001000 */
[----:B-1----:R-:W-:-:S04]  /*15cf0*/  FFMA R0, R21, R22, -1 ;  /* 0xbf80000015007423 */ /* 0x002fc80000000016 */
[----:B------:R-:W-:-:S04]  /*15d00*/  FADD.FTZ R3, -R0, -RZ ;  /* 0x800000ff00037221 */ /* 0x000fc80000010100 */
[----:B------:R-:W-:-:S07]  /*15d10*/  FFMA R22, R22, R3, R22 ;  /* 0x0000000316167223 */ /* 0x000fce0000000016 */
.L_x_497:
[----:B------:R-:W-:Y:S05]  /*15d20*/  BSYNC B1 ;  /* 0x0000000000017941 */ /* 0x000fea0003800000 */
.L_x_495:
        /* <DEDUP_REMOVED lines=10> */
.L_x_499:
[----:B------:R-:W1:Y:S02]  /*15dd0*/  MUFU.RCP R19, R44 ;  /* 0x0000002c00137308 */ /* 0x000e640000001000 */
[----:B-1----:R-:W-:-:S04]  /*15de0*/  FFMA R0, R44, R19, -1 ;  /* 0xbf8000002c007423 */ /* 0x002fc80000000013 */
[----:B------:R-:W-:-:S04]  /*15df0*/  FADD.FTZ R0, -R0, -RZ ;  /* 0x800000ff00007221 */ /* 0x000fc80000010100 */
[----:B------:R-:W-:-:S07]  /*15e00*/  FFMA R19, R19, R0, R19 ;  /* 0x0000000013137223 */ /* 0x000fce0000000013 */
.L_x_500:
[----:B------:R-:W-:Y:S05]  /*15e10*/  BSYNC B1 ;  /* 0x0000000000017941 */ /* 0x000fea0003800000 */
.L_x_498:
        /* <DEDUP_REMOVED lines=10> */
.L_x_502:
[----:B------:R-:W1:Y:S02]  /*15ec0*/  MUFU.RCP R24, R39 ;  /* 0x0000002700187308 */ /* 0x000e640000001000 */
[----:B-1----:R-:W-:-:S04]  /*15ed0*/  FFMA R0, R39, R24, -1 ;  /* 0xbf80000027007423 */ /* 0x002fc80000000018 */
[----:B------:R-:W-:-:S04]  /*15ee0*/  FADD.FTZ R3, -R0, -RZ ;  /* 0x800000ff00037221 */ /* 0x000fc80000010100 */
[----:B------:R-:W-:-:S07]  /*15ef0*/  FFMA R24, R24, R3, R24 ;  /* 0x0000000318187223 */ /* 0x000fce0000000018 */
.L_x_503:
[----:B------:R-:W-:Y:S05]  /*15f00*/  BSYNC B1 ;  /* 0x0000000000017941 */ /* 0x000fea0003800000 */
.L_x_501:
        /* <DEDUP_REMOVED lines=10> */
.L_x_505:
[----:B------:R-:W1:Y:S02]  /*15fb0*/  MUFU.RCP R21, R32 ;  /* 0x0000002000157308 */ /* 0x000e640000001000 */
[----:B-1----:R-:W-:-:S04]  /*15fc0*/  FFMA R0, R32, R21, -1 ;  /* 0xbf80000020007423 */ /* 0x002fc80000000015 */
[----:B------:R-:W-:-:S04]  /*15fd0*/  FADD.FTZ R0, -R0, -RZ ;  /* 0x800000ff00007221 */ /* 0x000fc80000010100 */
[----:B------:R-:W-:-:S07]  /*15fe0*/  FFMA R21, R21, R0, R21 ;  /* 0x0000000015157223 */ /* 0x000fce0000000015 */
.L_x_506:
[----:B------:R-:W-:Y:S05]  /*15ff0*/  BSYNC B1 ;  /* 0x0000000000017941 */ /* 0x000fea0003800000 */
.L_x_504:
        /* <DEDUP_REMOVED lines=10> */
.L_x_508:
[----:B------:R-:W1:Y:S02]  /*160a0*/  MUFU.RCP R26, R23 ;  /* 0x00000017001a7308 */ /* 0x000e640000001000 */
[----:B-1----:R-:W-:-:S04]  /*160b0*/  FFMA R0, R23, R26, -1 ;  /* 0xbf80000017007423 */ /* 0x002fc8000000001a */
[----:B------:R-:W-:-:S04]  /*160c0*/  FADD.FTZ R3, -R0, -RZ ;  /* 0x800000ff00037221 */ /* 0x000fc80000010100 */
[----:B------:R-:W-:-:S07]  /*160d0*/  FFMA R26, R26, R3, R26 ;  /* 0x000000031a1a7223 */ /* 0x000fce000000001a */
.L_x_509:
[----:B------:R-:W-:Y:S05]  /*160e0*/  BSYNC B1 ;  /* 0x0000000000017941 */ /* 0x000fea0003800000 */
.L_x_507:
        /* <DEDUP_REMOVED lines=10> */
.L_x_511:
[----:B------:R-:W1:Y:S02]  /*16190*/  MUFU.RCP R23, R46 ;  /* 0x0000002e00177308 */ /* 0x000e640000001000 */
[----:B-1----:R-:W-:-:S04]  /*161a0*/  FFMA R0, R46, R23, -1 ;  /* 0xbf8000002e007423 */ /* 0x002fc80000000017 */
[----:B------:R-:W-:-:S04]  /*161b0*/  FADD.FTZ R0, -R0, -RZ ;  /* 0x800000ff00007221 */ /* 0x000fc80000010100 */
[----:B------:R-:W-:-:S07]  /*161c0*/  FFMA R23, R23, R0, R23 ;  /* 0x0000000017177223 */ /* 0x000fce0000000017 */
.L_x_512:
[----:B------:R-:W-:Y:S05]  /*161d0*/  BSYNC B1 ;  /* 0x0000000000017941 */ /* 0x000fea0003800000 */
.L_x_510:
        /* <DEDUP_REMOVED lines=9> */
.L_x_514:
[----:B------:R-:W1:Y:S02]  /*16270*/  MUFU.RCP R0, R41 ;  /* 0x0000002900007308 */ /* 0x000e640000001000 */
[----:B-1----:R-:W-:-:S04]  /*16280*/  FFMA R3, R41, R0, -1 ;  /* 0xbf80000029037423 */ /* 0x002fc80000000000 */
[----:B------:R-:W-:-:S04]  /*16290*/  FADD.FTZ R3, -R3, -RZ ;  /* 0x800000ff03037221 */ /* 0x000fc80000010100 */
[----:B------:R-:W-:-:S07]  /*162a0*/  FFMA R0, R0, R3, R0 ;  /* 0x0000000300007223 */ /* 0x000fce0000000000 */
.L_x_515:
[----:B------:R-:W-:Y:S05]  /*162b0*/  BSYNC B1 ;  /* 0x0000000000017941 */ /* 0x000fea0003800000 */
.L_x_513:
        /* <DEDUP_REMOVED lines=10> */
.L_x_516:
[----:B------:R-:W2:Y:S01]  /*16360*/  LDL.LU R25, [R1+0xc0] ;  /* 0x0000c00001197983 */ /* 0x000ea20000300800 */
        /* <DEDUP_REMOVED lines=16> */
[----:B---3--:R-:W3:Y:S02]  /*16470*/  FENCE.VIEW.ASYNC.S ;  /* 0x00000000000073c6 */ /* 0x008ee40000000000 */
[----:B---3--:R-:W-:Y:S01]  /*16480*/  BAR.SYNC.DEFER_BLOCKING 0x1, 0x100 ;  /* 0x0044000000007b1d */ /* 0x008fe20000010000 */
[----:B--2---:R-:W-:-:S05]  /*16490*/  IADD3 R25, P0, R25, UR46, RZ ;  /* 0x0000002e19197c10 */ /* 0x004fca000ff1e0ff */
[----:B------:R1:W-:Y:S01]  /*164a0*/  STL [R1+0xc0], R25 ;  /* 0x0000c01901007387 */ /* 0x0003e20000100800 */
[----:B------:R-:W-:Y:S07]  /*164b0*/  @P5 BRA `(.L_x_518) ;  /* 0x0000000000205947 */ /* 0x000fee0003800000 */
[----:B------:R-:W-:Y:S02]  /*164c0*/  UIADD3 UR8, UP0, UR40, 0x4f0, URZ ;  /* 0x000004f028087890 */ /* 0x000fe4000ff1e03f */
[----:B------:R-:W-:Y:S02]  /*164d0*/  UIADD3 UR5, UR53, 0xe0, URZ ;  /* 0x000000e035057890 */ /* 0x000fe4000fffe03f */
[----:B------:R-:W-:Y:S02]  /*164e0*/  UIADD3 UR4, UR43, 0x5100, URZ ;  /* 0x000051002b047890 */ /* 0x000fe4000fffe03f */
[----:B------:R-:W-:Y:S01]  /*164f0*/  UIADD3.X UR9, URZ, UR41, URZ, UP0, !UPT ;  /* 0x000000293f097290 */ /* 0x000fe200087fe43f */
[----:B------:R-:W-:Y:S01]  /*16500*/  UMOV UR6, UR54 ;  /* 0x0000003600067c82 */ /* 0x000fe20008000000 */
[----:B------:R-:W-:-:S07]  /*16510*/  UMOV UR7, UR55 ;  /* 0x0000003700077c82 */ /* 0x000fce0008000000 */
[----:B------:R2:W-:Y:S02]  /*16520*/  UTMASTG.3D [UR4], [UR8] ;  /* 0x00000004080073b5 */ /* 0x0005e40008010000 */
[----:B--2---:R0:W-:Y:S02]  /*16530*/  UTMACMDFLUSH ;  /* 0x00000000000079b7 */ /* 0x0041e40000000000 */
.L_x_518:
[----:B------:R-:W-:Y:S05]  /*16540*/  BSYNC B0 ;  /* 0x0000000000007941 */ /* 0x000fea0003800000 */
.L_x_517:
[----:B------:R-:W2:Y:S01]  /*16550*/  LDL.LU R27, [R1+0xc4] ;  /* 0x0000c400011b7983 */ /* 0x000ea20000300800 */
[----:B------:R-:W-:Y:S01]  /*16560*/  ULDC.64 UR4, c[0x0][0x8f8] ;  /* 0x00023e0000047ab9 */ /* 0x000fe20000000a00 */
[----:B------:R-:W-:Y:S01]  /*16570*/  UMOV UR55, 0xffffffff ;  /* 0xffffffff00377882 */ /* 0x000fe20000000000 */
[----:B------:R-:W-:Y:S02]  /*16580*/  PRMT R0, RZ, 0x7610, R0 ;  /* 0x00007610ff007816 */ /* 0x000fe40000000000 */
[----:B------:R-:W-:Y:S02]  /*16590*/  MOV R6, 0xffffffff ;  /* 0xffffffff00067802 */ /* 0x000fe40000000f00 */
[----:B------:R-:W-:Y:S02]  /*165a0*/  MOV R5, 0xffffffff ;  /* 0xffffffff00057802 */ /* 0x000fe40000000f00 */
[----:B--2---:R-:W-:Y:S02]  /*165b0*/  IADD3.X R27, R27, UR38, RZ, P0, !PT ;  /* 0x000000261b1b7c10 */ /* 0x004fe400087fe4ff */
[----:B------:R-:W-:-:S03]  /*165c0*/  ISETP.GE.U32.AND P0, PT, R25, UR4, PT ;  /* 0x0000000419007c0c */ /* 0x000fc6000bf06070 */
[----:B------:R2:W-:Y:S01]  /*165d0*/  STL [R1+0xc4], R27 ;  /* 0x0000c41b01007387 */ /* 0x0005e20000100800 */
[----:B------:R-:W-:-:S13]  /*165e0*/  ISETP.GE.U32.AND.EX P0, PT, R27, UR5, PT, P0 ;  /* 0x000000051b007c0c */ /* 0x000fda000bf06100 */
[----:B--2---:R-:W-:Y:S05]  /*165f0*/  @P0 BRA `(.L_x_519) ;  /* 0x0000000400700947 */ /* 0x004fea0003800000 */
[----:B-1----:R-:W1:Y:S01]  /*16600*/  S2R R17, SR_CTAID.X ;  /* 0x0000000000117919 */ /* 0x002e620000002500 */
[----:B------:R-:W2:Y:S01]  /*16610*/  LDC.64 R10, c[0x0][0x8d0] ;  /* 0x00023400ff0a7b82 */ /* 0x000ea20000000a00 */
[----:B------:R-:W-:Y:S01]  /*16620*/  ULDC UR4, c[0x0][0x150] ;  /* 0x0000540000047ab9 */ /* 0x000fe20000000800 */
[----:B------:R-:W-:Y:S01]  /*16630*/  MOV R8, R25 ;  /* 0x0000001900087202 */ /* 0x000fe20000000f00 */
[----:B------:R-:W3:Y:S01]  /*16640*/  S2R R23, SR_CTAID.Y ;  /* 0x0000000000177919 */ /* 0x000ee20000002600 */
[----:B------:R-:W-:-:S04]  /*16650*/  MOV R9, R27 ;  /* 0x0000001b00097202 */ /* 0x000fc80000000f00 */
[----:B------:R-:W4:Y:S08]  /*16660*/  LDC R24, c[0x0][0x144] ;  /* 0x00005100ff187b82 */ /* 0x000f300000000800 */
[----:B------:R-:W3:Y:S08]  /*16670*/  LDC R12, c[0x0][0x8d8] ;  /* 0x00023600ff0c7b82 */ /* 0x000ef00000000800 */
[----:B------:R-:W3:Y:S01]  /*16680*/  LDC.64 R18, c[0x0][0x8c8] ;  /* 0x00023200ff127b82 */ /* 0x000ee20000000a00 */
[----:B--2---:R-:W-:-:S04]  /*16690*/  ISETP.NE.U32.AND P0, PT, R10, RZ, PT ;  /* 0x000000ff0a00720c */ /* 0x004fc80003f05070 */
[----:B------:R-:W-:Y:S02]  /*166a0*/  ISETP.NE.AND.EX P0, PT, R11, RZ, PT, P0 ;  /* 0x000000ff0b00720c */ /* 0x000fe40003f05300 */
[----:B-1----:R-:W-:-:S05]  /*166b0*/  I2FP.F32.U32 R0, R17 ;  /* 0x0000001100007245 */ /* 0x002fca0000201000 */
[----:B------:R-:W-:-:S04]  /*166c0*/  FMUL R0, R0, UR4 ;  /* 0x0000000400007c20 */ /* 0x000fc80008400000 */
[----:B------:R1:W2:Y:S02]  /*166d0*/  F2I.U32.TRUNC.NTZ R22, R0 ;  /* 0x0000000000167305 */ /* 0x0002a4000020f000 */
[----:B----4-:R-:W-:Y:S05]  /*166e0*/  @!P0 BRA `(.L_x_520) ;  /* 0x0000000000288947 */ /* 0x010fea0003800000 */
[----:B-1----:R-:W1:Y:S02]  /*166f0*/  LDC R0, c[0x0][0x8dc] ;  /* 0x00023700ff007b82 */ /* 0x002e640000000800 */
        /* <DEDUP_REMOVED lines=9> */
.L_x_520:
[-CC-:B---3--:R-:W-:Y:S01]  /*16790*/  SHF.R.U64 R29, R8, R12.reuse, R9.reuse ;  /* 0x0000000c081d7219 */ /* 0x188fe20000001209 */
[----:B------:R-:W3:Y:S01]  /*167a0*/  LDC.64 R20, c[0x0][0x8e8] ;  /* 0x00023a00ff147b82 */ /* 0x000ee20000000a00 */
[----:B-1----:R-:W-:Y:S01]  /*167b0*/  SHF.R.U32.HI R0, RZ, R12, R9 ;  /* 0x0000000cff007219 */ /* 0x002fe20000011609 */
[----:B------:R-:W-:Y:S01]  /*167c0*/  ULDC UR4, c[0x0][0x154] ;  /* 0x0000550000047ab9 */ /* 0x000fe20000000800 */
[----:B------:R-:W-:Y:S02]  /*167d0*/  IADD3 R3, P0, RZ, -R29, RZ ;  /* 0x8000001dff037210 */ /* 0x000fe40007f1e0ff */
[----:B------:R-:W-:Y:S02]  /*167e0*/  MOV R4, R25 ;  /* 0x0000001900047202 */ /* 0x000fe40000000f00 */
[----:B------:R-:W-:Y:S01]  /*167f0*/  IADD3.X R5, RZ, ~R0, RZ, P0, !PT ;  /* 0x80000000ff057210 */ /* 0x000fe200007fe4ff */
[----:B------:R-:W1:Y:S01]  /*16800*/  LDC R6, c[0x0][0x8c0] ;  /* 0x00023000ff067b82 */ /* 0x000e620000000800 */
[----:B--2---:R-:W-:-:S02]  /*16810*/  IADD3 R22, -R22, RZ, RZ ;  /* 0x000000ff16167210 */ /* 0x004fc40007ffe1ff */
[----:B------:R-:W-:Y:S01]  /*16820*/  MOV R7, 0x1 ;  /* 0x0000000100077802 */ /* 0x000fe20000000f00 */
[----:B------:R-:W-:Y:S01]  /*16830*/  IMAD R0, R5, R18, RZ ;  /* 0x0000001205007224 */ /* 0x000fe200078e02ff */
[----:B------:R-:W-:-:S03]  /*16840*/  MOV R5, R27 ;  /* 0x0000001b00057202 */ /* 0x000fc60000000f00 */
[----:B------:R-:W2:Y:S01]  /*16850*/  LDC R8, c[0x0][0x8b0] ;  /* 0x00022c00ff087b82 */ /* 0x000ea20000000800 */
[----:B------:R-:W-:-:S04]  /*16860*/  IMAD.WIDE.U32 R4, R3, R18, R4 ;  /* 0x0000001203047225 */ /* 0x000fc800078e0004 */
[----:B------:R-:W-:Y:S01]  /*16870*/  IMAD R3, R3, R19, R0 ;  /* 0x0000001303037224 */ /* 0x000fe200078e0200 */
[----:B------:R-:W-:Y:S02]  /*16880*/  I2FP.F32.U32 R0, R23 ;  /* 0x0000001700007245 */ /* 0x000fe40000201000 */
[----:B------:R-:W4:Y:S01]  /*16890*/  LDC R26, c[0x0][0x900] ;  /* 0x00024000ff1a7b82 */ /* 0x000f220000000800 */
[----:B------:R-:W-:Y:S01]  /*168a0*/  IMAD R19, R24, R22, R17 ;  /* 0x0000001618137224 */ /* 0x000fe200078e0211 */
[----:B---3--:R-:W-:Y:S02]  /*168b0*/  ISETP.NE.U32.AND P0, PT, R20, RZ, PT ;  /* 0x000000ff1400720c */ /* 0x008fe40003f05070 */
[----:B------:R-:W-:Y:S01]  /*168c0*/  IADD3 R3, R5, R3, RZ ;  /* 0x0000000305037210 */ /* 0x000fe20007ffe0ff */
[----:B------:R-:W-:Y:S01]  /*168d0*/  FMUL R0, R0, UR4 ;  /* 0x0000000400007c20 */ /* 0x000fe20008400000 */
[----:B------:R-:W-:Y:S02]  /*168e0*/  ISETP.NE.AND.EX P0, PT, R21, RZ, PT, P0 ;  /* 0x000000ff1500720c */ /* 0x000fe40003f05300 */
[----:B------:R-:W3:Y:S01]  /*168f0*/  LDC R22, c[0x0][0x148] ;  /* 0x00005200ff167b82 */ /* 0x000ee20000000800 */
[-CC-:B-1----:R-:W-:Y:S01]  /*16900*/  SHF.R.U64 R12, R4, R6.reuse, R3.reuse ;  /* 0x00000006040c7219 */ /* 0x182fe20000001203 */
[----:B------:R1:W1:Y:S01]  /*16910*/  F2I.U32.TRUNC.NTZ R15, R0 ;  /* 0x00000000000f7305 */ /* 0x000262000020f000 */
[----:B------:R-:W-:-:S02]  /*16920*/  SHF.R.U32.HI R3, RZ, R6, R3 ;  /* 0x00000006ff037219 */ /* 0x000fc40000011603 */
[----:B------:R-:W-:-:S03]  /*16930*/  MOV R5, 0xffffffff ;  /* 0xffffffff00057802 */ /* 0x000fc60000000f00 */
[----:B------:R-:W1:Y:S01]  /*16940*/  LDC R17, c[0x0][0x8a8] ;  /* 0x00022a00ff117b82 */ /* 0x000e620000000800 */
[-CC-:B--2---:R-:W-:Y:S02]  /*16950*/  SHF.R.U64 R10, R12, R8.reuse, R3.reuse ;  /* 0x000000080c0a7219 */ /* 0x184fe40000001203 */
[----:B------:R-:W-:-:S05]  /*16960*/  SHF.R.U32.HI R3, RZ, R8, R3 ;  /* 0x00000008ff037219 */ /* 0x000fca0000011603 */
[----:B------:R-:W2:Y:S01]  /*16970*/  LDC R24, c[0x0][0x8f0] ;  /* 0x00023c00ff187b82 */ /* 0x000ea20000000800 */
[-C--:B----4-:R-:W-:Y:S02]  /*16980*/  SHF.L.U32 R4, R5, R26.reuse, RZ ;  /* 0x0000001a05047219 */ /* 0x090fe400000006ff */
[-CC-:B------:R-:W-:Y:S02]  /*16990*/  SHF.R.U64 R18, R10, R26.reuse, R3.reuse ;  /* 0x0000001a0a127219 */ /* 0x180fe40000001203 */
[----:B------:R-:W-:Y:S02]  /*169a0*/  SHF.R.U32.HI R5, RZ, R26, R3 ;  /* 0x0000001aff057219 */ /* 0x000fe40000011603 */
[----:B------:R-:W-:Y:S01]  /*169b0*/  LOP3.LUT R25, RZ, R4, RZ, 0x33, !PT ;  /* 0x00000004ff197212 */ /* 0x000fe200078e33ff */
[----:B------:R-:W4:Y:S01]  /*169c0*/  LDC R27, c[0x0][0x8e0] ;  /* 0x00023800ff1b7b82 */ /* 0x000f220000000800 */
[----:B------:R-:W-:Y:S02]  /*169d0*/  SHF.L.U32 R26, R7, R26, RZ ;  /* 0x0000001a071a7219 */ /* 0x000fe400000006ff */
[----:B------:R-:W-:-:S05]  /*169e0*/  MOV R4, R18 ;  /* 0x0000001200047202 */ /* 0x000fca0000000f00 */
[----:B------:R-:W1:Y:S01]  /*169f0*/  LDC R28, c[0x0][0x8b8] ;  /* 0x00022e00ff1c7b82 */ /* 0x000e620000000800 */
[----:B------:R-:W-:Y:S05]  /*16a00*/  @!P0 BRA `(.L_x_521) ;  /* 0x0000000000288947 */ /* 0x000fea0003800000 */
[----:B------:R-:W5:Y:S02]  /*16a10*/  LDC R3, c[0x0][0x8f4] ;  /* 0x00023d00ff037b82 */ /* 0x000f640000000800 */
[----:B-----5:R-:W-:-:S04]  /*16a20*/  IADD3 R3, P0, R18, R3, RZ ;  /* 0x0000000312037210 */ /* 0x020fc80007f1e0ff */
        /* <DEDUP_REMOVED lines=8> */
.L_x_521:
[----:B------:R-:W5:Y:S01]  /*16ab0*/  LDC R3, c[0x0][0x904] ;  /* 0x00024100ff037b82 */ /* 0x000f620000000800 */
[----:B-12---:R-:W-:Y:S02]  /*16ac0*/  SHF.R.U64 R0, R4, R24, R5 ;  /* 0x0000001804007219 */ /* 0x006fe40000001205 */
[----:B------:R-:W-:Y:S02]  /*16ad0*/  LOP3.LUT R5, R10, R25, RZ, 0xc0, !PT ;  /* 0x000000190a057212 */ /* 0x000fe400078ec0ff */
[----:B------:R-:W-:Y:S02]  /*16ae0*/  IADD3 R15, -R15, RZ, RZ ;  /* 0x000000ff0f0f7210 */ /* 0x000fe40007ffe1ff */
[----:B------:R-:W-:Y:S01]  /*16af0*/  IADD3 R7, R17, -0x1, RZ ;  /* 0xffffffff11077810 */ /* 0x000fe20007ffe0ff */
[----:B------:R-:W-:Y:S01]  /*16b00*/  IMAD R6, R26, R0, R5 ;  /* 0x000000001a067224 */ /* 0x000fe200078e0205 */
[----:B------:R-:W-:Y:S02]  /*16b10*/  R2UR UR55, R29 ;  /* 0x000000001d3772ca */ /* 0x000fe400000e0000 */
[----:B------:R-:W-:-:S02]  /*16b20*/  LOP3.LUT R5, R12, R7, RZ, 0xc0, !PT ;  /* 0x000000070c057212 */ /* 0x000fc400078ec0ff */
[----:B-----5:R-:W-:Y:S02]  /*16b30*/  ISETP.NE.AND P0, PT, R3, 0x1, PT ;  /* 0x000000010300780c */ /* 0x020fe40003f05270 */
[----:B------:R-:W-:-:S05]  /*16b40*/  IADD3 R3, -R0, RZ, RZ ;  /* 0x000000ff00037210 */ /* 0x000fca0007ffe1ff */
[----:B----4-:R-:W-:-:S04]  /*16b50*/  IMAD R0, R3, R27, R18 ;  /* 0x0000001b03007224 */ /* 0x010fc800078e0212 */
[----:B------:R-:W-:Y:S01]  /*16b60*/  IMAD R3, R0, R17, R5 ;  /* 0x0000001100037224 */ /* 0x000fe200078e0205 */
[----:B------:R-:W-:Y:S01]  /*16b70*/  MOV R0, 0x1 ;  /* 0x0000000100007802 */ /* 0x000fe20000000f00 */
[----:B---3--:R-:W-:-:S04]  /*16b80*/  @P0 IMAD R19, R22, R15, R23 ;  /* 0x0000000f16130224 */ /* 0x008fc800078e0217 */
[----:B------:R-:W-:-:S05]  /*16b90*/  IMAD R6, R6, R28, R19 ;  /* 0x0000001c06067224 */ /* 0x000fca00078e0213 */
[----:B------:R-:W-:Y:S02]  /*16ba0*/  SEL R5, R3, R6, !P0 ;  /* 0x0000000603057207 */ /* 0x000fe40004000000 */
[----:B------:R-:W-:-:S07]  /*16bb0*/  SEL R6, R6, R3, !P0 ;  /* 0x0000000306067207 */ /* 0x000fce0004000000 */
.L_x_519:
[----:B------:R-:W-:Y:S01]  /*16bc0*/  UIADD3 UR39, UR42, UR39, URZ ;  /* 0x000000272a277290 */ /* 0x000fe2000fffe03f */
[----:B------:R3:W-:Y:S01]  /*16bd0*/  STL [R1+0xb8], R14 ;  /* 0x0000b80e01007387 */ /* 0x0007e20000100800 */
[----:B------:R-:W-:Y:S02]  /*16be0*/  LOP3.LUT P0, RZ, R0, 0xff, RZ, 0xc0, !PT ;  /* 0x000000ff00ff7812 */ /* 0x000fe4000780c0ff */
[----:B------:R-:W-:Y:S01]  /*16bf0*/  USHF.R.U32.HI UR4, URZ, 0x3, UR39 ;  /* 0x000000033f047899 */ /* 0x000fe20008011627 */
[----:B------:R3:W-:Y:S01]  /*16c00*/  STL [R1+0xb4], R13 ;  /* 0x0000b40d01007387 */ /* 0x0007e20000100800 */
[----:B------:R-:W-:Y:S02]  /*16c10*/  UISETP.GT.U32.AND UP0, UPT, UR39, 0x7, UPT ;  /* 0x000000072700788c */ /* 0x000fe4000bf04070 */
[----:B------:R-:W-:Y:S02]  /*16c20*/  ULOP3.LUT UR4, UR4, 0x1, URZ, 0xc0, !UPT ;  /* 0x0000000104047892 */ /* 0x000fe4000f8ec03f */
[----:B------:R-:W-:-:S02]  /*16c30*/  UISETP.LT.U32.AND UP1, UPT, UR42, 0x8, UP0 ;  /* 0x000000082a00788c */ /* 0x000fc40008721070 */
[----:B------:R-:W-:Y:S02]  /*16c40*/  UISETP.NE.U32.AND UP2, UPT, UR4, 0x1, UPT ;  /* 0x000000010400788c */ /* 0x000fe4000bf45070 */
[----:B------:R-:W-:Y:S02]  /*16c50*/  USEL UR5, URZ, 0x1, !UP1 ;  /* 0x000000013f057887 */ /* 0x000fe4000c800000 */
[----:B------:R-:W-:Y:S02]  /*16c60*/  UISETP.GT.U32.AND UP0, UPT, UR42, 0x7, !UP2 ;  /* 0x000000072a00788c */ /* 0x000fe4000d704070 */
[----:B------:R-:W-:Y:S02]  /*16c70*/  ULOP3.LUT UR39, UR39, 0x7, URZ, 0xc0, !UPT ;  /* 0x0000000727277892 */ /* 0x000fe4000f8ec03f */
[----:B------:R-:W-:-:S04]  /*16c80*/  USEL UR4, URZ, 0x1, !UP0 ;  /* 0x000000013f047887 */ /* 0x000fc8000c000000 */
[----:B------:R-:W-:Y:S01]  /*16c90*/  ULOP3.LUT UR36, UR4, UR36, UR5, 0x96, !UPT ;  /* 0x0000002404247292 */ /* 0x000fe2000f8e9605 */
[----:B---3--:R-:W-:Y:S11]  /*16ca0*/  @P0 BRA `(.L_x_522) ;  /* 0xfffffea800240947 */ /* 0x008ff6000383ffff */
[----:B------:R-:W-:-:S04]  /*16cb0*/  DEPBAR.LE SB0, 0x0 ;  /* 0x000080000000791a */ /* 0x000fc80000000000 */
[----:B------:R-:W-:Y:S05]  /*16cc0*/  EXIT ;  /* 0x000000000000794d */ /* 0x000fea0003800000 */
.L_x_9:
[----:B------:R-:W2:Y:S01]  /*16cd0*/  LDL R18, [R1+0xc0] ;  /* 0x0000c00001127983 */ /* 0x000ea20000100800 */
[----:B------:R-:W-:-:S03]  /*16ce0*/  ULDC.64 UR4, c[0x0][0x8f8] ;  /* 0x00023e0000047ab9 */ /* 0x000fc60000000a00 */
[----:B------:R-:W3:Y:S01]  /*16cf0*/  LDL R22, [R1+0xc4] ;  /* 0x0000c40001167983 */ /* 0x000ee20000100800 */
[----:B------:R-:W-:Y:S02]  /*16d00*/  PRMT R6, RZ, 0x7610, R6 ;  /* 0x00007610ff067816 */ /* 0x000fe40000000006 */
[----:B------:R-:W-:Y:S02]  /*16d10*/  MOV R16, 0xffffffff ;  /* 0xffffffff00107802 */ /* 0x000fe40000000f00 */
[----:B------:R-:W-:Y:S02]  /*16d20*/  MOV R12, 0xffffffff ;  /* 0xffffffff000c7802 */ /* 0x000fe40000000f00 */
[----:B------:R-:W-:Y:S02]  /*16d30*/  MOV R5, 0xffffffff ;  /* 0xffffffff00057802 */ /* 0x000fe40000000f00 */
[----:B--2---:R-:W-:-:S04]  /*16d40*/  ISETP.GE.U32.AND P1, PT, R18, UR4, PT ;  /* 0x0000000412007c0c */ /* 0x004fc8000bf26070 */
[----:B---3--:R-:W-:-:S13]  /*16d50*/  ISETP.GE.U32.AND.EX P1, PT, R22, UR5, PT, P1 ;  /* 0x0000000516007c0c */ /* 0x008fda000bf26110 */
[----:B------:R-:W-:Y:S05]  /*16d60*/  @P1 BRA `(.L_x_523) ;  /* 0x0000000400681947 */ /* 0x000fea0003800000 */
        /* <DEDUP_REMOVED lines=18> */
.L_x_524:
[-CC-:B------:R-:W-:Y:S01]  /*16e90*/  SHF.R.U64 R17, R14, R6.reuse, R15.reuse ;  /* 0x000000060e117219 */ /* 0x180fe2000000120f */
[----:B------:R-:W-:Y:S01]  /*16ea0*/  ULDC UR4, c[0x0][0x150] ;  /* 0x0000540000047ab9 */ /* 0x000fe20000000800 */
[----:B------:R-:W-:Y:S01]  /*16eb0*/  SHF.R.U32.HI R5, RZ, R6, R15 ;  /* 0x00000006ff057219 */ /* 0x000fe2000001160f */
[----:B------:R-:W1:Y:S01]  /*16ec0*/  LDC R12, c[0x0][0x8c0] ;  /* 0x00023000ff0c7b82 */ /* 0x000e620000000800 */
[----:B------:R-:W-:Y:S02]  /*16ed0*/  I2FP.F32.U32 R6, R8 ;  /* 0x0000000800067245 */ /* 0x000fe40000201000 */
[----:B------:R-:W-:Y:S02]  /*16ee0*/  IADD3 R9, P1, RZ, -R17, RZ ;  /* 0x80000011ff097210 */ /* 0x000fe40007f3e0ff */
[----:B------:R-:W-:Y:S01]  /*16ef0*/  MOV R10, R18 ;  /* 0x00000012000a7202 */ /* 0x000fe20000000f00 */
[----:B------:R-:W-:Y:S01]  /*16f00*/  FMUL R13, R6, UR4 ;  /* 0x00000004060d7c20 */ /* 0x000fe20008400000 */
[----:B------:R-:W-:Y:S01]  /*16f10*/  IADD3.X R5, RZ, ~R5, RZ, P1, !PT ;  /* 0x80000005ff057210 */ /* 0x000fe20000ffe4ff */
[----:B------:R-:W2:Y:S01]  /*16f20*/  LDC.64 R24, c[0x0][0x8e8] ;  /* 0x00023a00ff187b82 */ /* 0x000ea20000000a00 */
[----:B------:R-:W-:Y:S01]  /*16f30*/  MOV R11, R22 ;  /* 0x00000016000b7202 */ /* 0x000fe20000000f00 */
[----:B------:R-:W-:-:S02]  /*16f40*/  ULDC UR4, c[0x0][0x154] ;  /* 0x0000550000047ab9 */ /* 0x000fc40000000800 */
[----:B------:R-:W3:Y:S01]  /*16f50*/  F2I.U32.TRUNC.NTZ R13, R13 ;  /* 0x0000000d000d7305 */ /* 0x000ee2000020f000 */
[-C--:B------:R-:W-:Y:S02]  /*16f60*/  IMAD R6, R5, R20.reuse, RZ ;  /* 0x0000001405067224 */ /* 0x080fe400078e02ff */
[C---:B------:R-:W-:Y:S01]  /*16f70*/  IMAD.WIDE.U32 R10, R9.reuse, R20, R10 ;  /* 0x00000014090a7225 */ /* 0x040fe200078e000a */
[----:B------:R-:W4:Y:S03]  /*16f80*/  LDC R15, c[0x0][0x144] ;  /* 0x00005100ff0f7b82 */ /* 0x000f260000000800 */
[----:B------:R-:W-:Y:S01]  /*16f90*/  IMAD R5, R9, R21, R6 ;  /* 0x0000001509057224 */ /* 0x000fe200078e0206 */
[----:B------:R-:W-:-:S04]  /*16fa0*/  I2FP.F32.U32 R9, R7 ;  /* 0x0000000700097245 */ /* 0x000fc80000201000 */
[----:B------:R-:W5:Y:S01]  /*16fb0*/  LDC R18, c[0x0][0x8b0] ;  /* 0x00022c00ff127b82 */ /* 0x000f620000000800 */
[----:B------:R-:W-:Y:S02]  /*16fc0*/  IADD3 R5, R11, R5, RZ ;  /* 0x000000050b057210 */ /* 0x000fe40007ffe0ff */
[----:B---3--:R-:W-:Y:S02]  /*16fd0*/  IADD3 R6, -R13, RZ, RZ ;  /* 0x000000ff0d067210 */ /* 0x008fe40007ffe1ff */
[-CC-:B-1----:R-:W-:Y:S02]  /*16fe0*/  SHF.R.U64 R14, R10, R12.reuse, R5.reuse ;  /* 0x0000000c0a0e7219 */ /* 0x182fe40000001205 */
[----:B------:R-:W-:Y:S01]  /*16ff0*/  SHF.R.U32.HI R5, RZ, R12, R5 ;  /* 0x0000000cff057219 */ /* 0x000fe20000011605 */
[----:B------:R-:W1:Y:S01]  /*17000*/  LDC R22, c[0x0][0x900] ;  /* 0x00024000ff167b82 */ /* 0x000e620000000800 */
[----:B--2---:R-:W-:Y:S02]  /*17010*/  ISETP.NE.U32.AND P1, PT, R24, RZ, PT ;  /* 0x000000ff1800720c */ /* 0x004fe40003f25070 */
[----:B------:R-:W-:-:S02]  /*17020*/  MOV R11, 0x1 ;  /* 0x00000001000b7802 */ /* 0x000fc40000000f00 */
[----:B------:R-:W-:-:S03]  /*17030*/  ISETP.NE.AND.EX P1, PT, R25, RZ, PT, P1 ;  /* 0x000000ff1900720c */ /* 0x000fc60003f25310 */
[----:B------:R-:W2:Y:S01]  /*17040*/  LDC R20, c[0x0][0x148] ;  /* 0x00005200ff147b82 */ /* 0x000ea20000000800 */
[----:B----4-:R-:W-:Y:S02]  /*17050*/  IMAD R23, R15, R6, R8 ;  /* 0x000000060f177224 */ /* 0x010fe400078e0208 */
[----:B------:R-:W-:Y:S01]  /*17060*/  FMUL R6, R9, UR4 ;  /* 0x0000000409067c20 */ /* 0x000fe20008400000 */
[----:B------:R-:W-:-:S04]  /*17070*/  MOV R9, 0xffffffff ;  /* 0xffffffff00097802 */ /* 0x000fc80000000f00 */
[----:B------:R-:W3:Y:S01]  /*17080*/  LDC R21, c[0x0][0x8a8] ;  /* 0x00022a00ff157b82 */ /* 0x000ee20000000800 */
[-CC-:B-----5:R-:W-:Y:S02]  /*17090*/  SHF.R.U64 R16, R14, R18.reuse, R5.reuse ;  /* 0x000000120e107219 */ /* 0x1a0fe40000001205 */
[----:B------:R-:W-:Y:S02]  /*170a0*/  SHF.R.U32.HI R5, RZ, R18, R5 ;  /* 0x00000012ff057219 */ /* 0x000fe40000011605 */
[----:B------:R4:W1:Y:S03]  /*170b0*/  F2I.U32.TRUNC.NTZ R18, R6 ;  /* 0x0000000600127305 */ /* 0x000866000020f000 */
[----:B------:R-:W2:Y:S01]  /*170c0*/  LDC R26, c[0x0][0x8f0] ;  /* 0x00023c00ff1a7b82 */ /* 0x000ea20000000800 */
[-C--:B-1----:R-:W-:Y:S02]  /*170d0*/  SHF.L.U32 R8, R9, R22.reuse, RZ ;  /* 0x0000001609087219 */ /* 0x082fe400000006ff */
[----:B------:R-:W-:-:S02]  /*170e0*/  SHF.R.U64 R19, R16, R22, R5 ;  /* 0x0000001610137219 */ /* 0x000fc40000001205 */
[----:B------:R-:W-:Y:S02]  /*170f0*/  SHF.R.U32.HI R9, RZ, R22, R5 ;  /* 0x00000016ff097219 */ /* 0x000fe40000011605 */
[----:B------:R-:W-:Y:S01]  /*17100*/  LOP3.LUT R29, RZ, R8, RZ, 0x33, !PT ;  /* 0x00000008ff1d7212 */ /* 0x000fe200078e33ff */
[----:B------:R-:W1:Y:S01]  /*17110*/  LDC R27, c[0x0][0x8e0] ;  /* 0x00023800ff1b7b82 */ /* 0x000e620000000800 */
[----:B------:R-:W-:Y:S02]  /*17120*/  SHF.L.U32 R22, R11, R22, RZ ;  /* 0x000000160b167219 */ /* 0x000fe400000006ff */
[----:B------:R-:W-:-:S05]  /*17130*/  MOV R8, R19 ;  /* 0x0000001300087202 */ /* 0x000fca0000000f00 */
[----:B------:R-:W1:Y:S01]  /*17140*/  LDC R28, c[0x0][0x8b8] ;  /* 0x00022e00ff1c7b82 */ /* 0x000e620000000800 */
        /* <DEDUP_REMOVED lines=11> */
.L_x_525:
[----:B------:R-:W4:Y:S01]  /*17200*/  LDC R5, c[0x0][0x904] ;  /* 0x00024100ff057b82 */ /* 0x000f220000000800 */
[----:B--2---:R-:W-:Y:S02]  /*17210*/  SHF.R.U64 R6, R8, R26, R9 ;  /* 0x0000001a08067219 */ /* 0x004fe40000001209 */
[----:B------:R-:W-:Y:S02]  /*17220*/  IADD3 R18, -R18, RZ, RZ ;  /* 0x000000ff12127210 */ /* 0x000fe40007ffe1ff */
[----:B---3--:R-:W-:Y:S02]  /*17230*/  IADD3 R9, R21, -0x1, RZ ;  /* 0xffffffff15097810 */ /* 0x008fe40007ffe0ff */
[----:B------:R-:W-:Y:S02]  /*17240*/  IADD3 R8, -R6, RZ, RZ ;  /* 0x000000ff06087210 */ /* 0x000fe40007ffe1ff */
[----:B------:R-:W-:Y:S02]  /*17250*/  LOP3.LUT R14, R14, R9, RZ, 0xc0, !PT ;  /* 0x000000090e0e7212 */ /* 0x000fe400078ec0ff */
[----:B----4-:R-:W-:-:S02]  /*17260*/  ISETP.NE.AND P1, PT, R5, 0x1, PT ;  /* 0x000000010500780c */ /* 0x010fc40003f25270 */
[----:B------:R-:W-:-:S05]  /*17270*/  LOP3.LUT R5, R16, R29, RZ, 0xc0, !PT ;  /* 0x0000001d10057212 */ /* 0x000fca00078ec0ff */
[----:B------:R-:W-:Y:S01]  /*17280*/  IMAD R16, R22, R6, R5 ;  /* 0x0000000616107224 */ /* 0x000fe200078e0205 */
[----:B------:R-:W-:Y:S01]  /*17290*/  MOV R6, 0x1 ;  /* 0x0000000100067802 */ /* 0x000fe20000000f00 */
[----:B-1----:R-:W-:-:S04]  /*172a0*/  IMAD R5, R8, R27, R19 ;  /* 0x0000001b08057224 */ /* 0x002fc800078e0213 */
[----:B------:R-:W-:Y:S02]  /*172b0*/  @P1 IMAD R23, R20, R18, R7 ;  /* 0x0000001214171224 */ /* 0x000fe400078e0207 */
[----:B------:R-:W-:Y:S02]  /*172c0*/  IMAD R5, R5, R21, R14 ;  /* 0x0000001505057224 */ /* 0x000fe400078e020e */
[----:B------:R-:W-:-:S05]  /*172d0*/  IMAD R16, R16, R28, R23 ;  /* 0x0000001c10107224 */ /* 0x000fca00078e0217 */
[----:B------:R-:W-:Y:S02]  /*172e0*/  SEL R12, R5, R16, !P1 ;  /* 0x00000010050c7207 */ /* 0x000fe40004800000 */
[----:B------:R-:W-:Y:S02]  /*172f0*/  SEL R16, R16, R5, !P1 ;  /* 0x0000000510107207 */ /* 0x000fe40004800000 */
[----:B------:R-:W-:-:S07]  /*17300*/  MOV R5, R17 ;  /* 0x0000001100057202 */ /* 0x000fce0000000f00 */
.L_x_523:
[----:B------:R-:W-:-:S08]  /*17310*/  NOP ;  /* 0x0000000000007918 */ /* 0x000fd00000000000 */
[----:B------:R-:W1:-:S00]  /*17320*/  USETMAXREG.DEALLOC.CTAPOOL 0x28 ;  /* 0x00000028000079c8 */ /* 0x000e4000080e0500 */
[----:B-1----:R-:W-:-:S13]  /*17330*/  ISETP.NE.AND P1, PT, R4, 0x1, PT ;  /* 0x000000010400780c */ /* 0x002fda0003f25270 */
[----:B------:R-:W-:Y:S05]  /*17340*/  @!P1 EXIT ;  /* 0x000000000000994d */ /* 0x000fea0003800000 */
[----:B------:R-:W-:Y:S05]  /*17350*/  @!P4 BRA `(.L_x_526) ;  /* 0x00000018003cc947 */ /* 0x000fea0003800000 */
[----:B------:R-:W-:-:S13]  /*17360*/  ISETP.NE.OR P0, PT, R4, 0x2, P0 ;  /* 0x000000020400780c */ /* 0x000fda0000705670 */
[----:B------:R-:W-:Y:S05]  /*17370*/  @P0 EXIT ;  /* 0x000000000000094d */ /* 0x000fea0003800000 */
[----:B------:R-:W-:-:S13]  /*17380*/  LOP3.LUT P1, RZ, R6, 0xff, RZ, 0xc0, !PT ;  /* 0x000000ff06ff7812 */ /* 0x000fda000782c0ff */
[----:B------:R-:W-:Y:S05]  /*17390*/  @!P1 BRA `(.L_x_527) ;  /* 0x0000000000189947 */ /* 0x000fea0003800000 */
[----:B------:R-:W-:Y:S01]  /*173a0*/  UMOV UR4, 0x400 ;  /* 0x0000040000047882 */ /* 0x000fe20000000000 */
[----:B------:R-:W-:Y:S01]  /*173b0*/  MOV R4, RZ ;  /* 0x000000ff00047202 */ /* 0x000fe20000000f00 */
[----:B------:R-:W-:-:S03]  /*173c0*/  ULEA UR4, UR37, UR4, 0x18 ;  /* 0x0000000425047291 */ /* 0x000fc6000f8ec03f */
[----:B------:R-:W-:-:S06]  /*173d0*/  SHF.L.U32 R4, R4, 0x1f, RZ ;  /* 0x0000001f04047819 */ /* 0x000fcc00000006ff */
[----:B------:R-:W1:Y:S02]  /*173e0*/  SYNCS.PHASECHK.TRANS64.TRYWAIT P0, [UR4+0xc8], R4 ;  /* 0x0000c804ff0075a7 */ /* 0x000e640008000144 */
[----:B-1----:R-:W-:Y:S05]  /*173f0*/  @!P0 BRA `(.L_x_528) ;  /* 0x0000002c00888947 */ /* 0x002fea0003800000 */
.L_x_527:
[----:B------:R-:W-:Y:S01]  /*17400*/  PRMT R9, RZ, 0x7610, R9 ;  /* 0x00007610ff097816 */ /* 0x000fe20000000009 */
[----:B------:R-:W-:Y:S06]  /*17410*/  @P3 BRA `(.L_x_529) ;  /* 0x0000000000243947 */ /* 0x000fec0003800000 */
[----:B------:R-:W-:Y:S02]  /*17420*/  ULDC.64 UR4, c[0x0][0x588] ;  /* 0x0001620000047ab9 */ /* 0x000fe40000000a00 */
[----:B------:R-:W-:-:S04]  /*17430*/  ISETP.NE.U32.AND P0, PT, RZ, UR4, PT ;  /* 0x00000004ff007c0c */ /* 0x000fc8000bf05070 */
[----:B------:R-:W-:-:S13]  /*17440*/  ISETP.NE.AND.EX P0, PT, RZ, UR5, PT, P0 ;  /* 0x00000005ff007c0c */ /* 0x000fda000bf05300 */
[----:B------:R-:W-:Y:S05]  /*17450*/  @!P0 BRA `(.L_x_530) ;  /* 0x00000000000c8947 */ /* 0x000fea0003800000 */
[----:B------:R3:W5:Y:S01]  /*17460*/  LDG.E R11, desc[UR48][R2.64] ;  /* 0x00000030020b7981 */ /* 0x000762000c1e1900 */
[----:B------:R-:W-:Y:S01]  /*17470*/  MOV R9, 0x1 ;  /* 0x0000000100097802 */ /* 0x000fe20000000f00 */
[----:B------:R-:W-:Y:S06]  /*17480*/  BRA `(.L_x_529) ;  /* 0x0000000000087947 */ /* 0x000fec0003800000 */
.L_x_530:
[----:B------:R-:W2:Y:S01]  /*17490*/  LDC R11, c[0x0][0x580] ;  /* 0x00016000ff0b7b82 */ /* 0x000ea20000000800 */
[----:B------:R-:W-:-:S07]  /*174a0*/  MOV R9, 0x1 ;  /* 0x0000000100097802 */ /* 0x000fce0000000f00 */
.L_x_529:
[----:B------:R-:W-:Y:S05]  /*174b0*/  @!P1 BRA `(.L_x_531) ;  /* 0x0000001400649947 */ /* 0x000fea0003800000 */
[----:B------:R-:W4:Y:S01]  /*174c0*/  LDC R6, c[0x0][0x900] ;  /* 0x00024000ff067b82 */ /* 0x000f220000000800 */
[----:B---3--:R-:W-:Y:S01]  /*174d0*/  MOV R3, 0xffffffff ;  /* 0xffffffff00037802 */ /* 0x008fe20000000f00 */
[----:B------:R-:W-:Y:S01]  /*174e0*/  ULDC.64 UR22, c[0x0][0x198] ;  /* 0x0000660000167ab9 */ /* 0x000fe20000000a00 */
[----:B------:R-:W-:Y:S01]  /*174f0*/  MOV R13, 0x1 ;  /* 0x00000001000d7802 */ /* 0x000fe20000000f00 */
[----:B------:R-:W-:Y:S01]  /*17500*/  ULDC.64 UR4, c[0x0][0x588] ;  /* 0x0001620000047ab9 */ /* 0x000fe20000000a00 */
[----:B------:R-:W-:Y:S01]  /*17510*/  LOP3.LUT R10, R0, 0x2, RZ, 0xfc, !PT ;  /* 0x00000002000a7812 */ /* 0x000fe200078efcff */
[----:B------:R-:W-:Y:S01]  /*17520*/  ULDC.64 UR6, c[0x0][0x8f8] ;  /* 0x00023e0000067ab9 */ /* 0x000fe20000000a00 */
[----:B------:R-:W-:Y:S01]  /*17530*/  ULDC.64 UR14, c[0x0][0x590] ;  /* 0x00016400000e7ab9 */ /* 0x000fe20000000a00 */
[----:B-1----:R-:W1:Y:S01]  /*17540*/  LDC R7, c[0x0][0x8a8] ;  /* 0x00022a00ff077b82 */ /* 0x002e620000000800 */
[-C--:B----4-:R-:W-:Y:S02]  /*17550*/  SHF.L.U32 R3, R3, R6.reuse, RZ ;  /* 0x0000000603037219 */ /* 0x090fe400000006ff */
[----:B------:R-:W-:-:S02]  /*17560*/  SHF.L.U32 R6, R13, R6, RZ ;  /* 0x000000060d067219 */ /* 0x000fc400000006ff */
[----:B------:R-:W-:Y:S02]  /*17570*/  LOP3.LUT R8, RZ, R3, RZ, 0x33, !PT ;  /* 0x00000003ff087212 */ /* 0x000fe400078e33ff */
[----:B-1----:R-:W-:-:S07]  /*17580*/  IADD3 R7, R7, -0x1, RZ ;  /* 0xffffffff07077810 */ /* 0x002fce0007ffe0ff */
.L_x_587:
[----:B------:R-:W-:Y:S02]  /*17590*/  ISETP.NE.U32.AND P0, PT, RZ, UR14, PT ;  /* 0x0000000eff007c0c */ /* 0x000fe4000bf05070 */
[----:B------:R-:W-:Y:S02]  /*175a0*/  R2UR UR43, R16 ;  /* 0x00000000102b72ca */ /* 0x000fe400000e0000 */
[----:B------:R-:W-:Y:S02]  /*175b0*/  R2UR UR42, R12 ;  /* 0x000000000c2a72ca */ /* 0x000fe400000e0000 */
[----:B------:R-:W-:-:S09]  /*175c0*/  ISETP.NE.AND.EX P0, PT, RZ, UR15, PT, P0 ;  /* 0x0000000fff007c0c */ /* 0x000fd2000bf05300 */
[----:B------:R-:W-:Y:S02]  /*175d0*/  USHF.L.U32 UR43, UR43, 0x7, URZ ;  /* 0x000000072b2b7899 */ /* 0x000fe4000800063f */
[----:B------:R-:W-:Y:S02]  /*175e0*/  USHF.L.U32 UR42, UR42, 0x8, URZ ;  /* 0x000000082a2a7899 */ /* 0x000fe4000800063f */
[----:B---34-:R-:W-:Y:S10]  /*175f0*/  @!P0 BRA `(.L_x_532) ;  /* 0x00000000002c8947 */ /* 0x018ff40003800000 */
[----:B------:R-:W-:-:S04]  /*17600*/  ISETP.NE.U32.AND P1, PT, RZ, UR4, PT ;  /* 0x00000004ff007c0c */ /* 0x000fc8000bf25070 */
[----:B------:R-:W-:-:S13]  /*17610*/  ISETP.NE.AND.EX P1, PT, RZ, UR5, PT, P1 ;  /* 0x00000005ff007c0c */ /* 0x000fda000bf25310 */
[----:B------:R-:W-:Y:S05]  /*17620*/  @!P1 BRA `(.L_x_533) ;  /* 0x0000000000189947 */ /* 0x000fea0003800000 */
[----:B------:R-:W1:Y:S01]  /*17630*/  LDC.64 R2, c[0x0][0x588] ;  /* 0x00016200ff027b82 */ /* 0x000e620000000a00 */
[----:B------:R-:W-:-:S04]  /*17640*/  IMAD R9, R5, UR14, RZ ;  /* 0x0000000e05097c24 */ /* 0x000fc8000f8e02ff */
[----:B-1----:R-:W-:-:S05]  /*17650*/  IMAD.WIDE R2, R9, 0x4, R2 ;  /* 0x0000000409027825 */ /* 0x002fca00078e0202 */
[----:B--2--5:R1:W5:Y:S01]  /*17660*/  LDG.E R11, desc[UR48][R2.64] ;  /* 0x00000030020b7981 */ /* 0x024362000c1e1900 */
[----:B------:R-:W-:Y:S01]  /*17670*/  MOV R9, 0x1 ;  /* 0x0000000100097802 */ /* 0x000fe20000000f00 */
[----:B------:R-:W-:Y:S06]  /*17680*/  BRA `(.L_x_532) ;  /* 0x0000000000087947 */ /* 0x000fec0003800000 */
.L_x_533:
[----:B--2--5:R-:W3:Y:S01]  /*17690*/  LDC R11, c[0x0][0x580] ;  /* 0x00016000ff0b7b82 */ /* 0x024ee20000000800 */
[----:B------:R-:W-:-:S07]  /*176a0*/  MOV R9, 0x1 ;  /* 0x0000000100097802 */ /* 0x000fce0000000f00 */
.L_x_532:
[----:B------:R-:W-:Y:S05]  /*176b0*/  @!P0 BRA `(.L_x_534) ;  /* 0x00000000001c8947 */ /* 0x000fea0003800000 */
[----:B------:R-:W-:-:S13]  /*176c0*/  LOP3.LUT P2, RZ, R9, 0xff, RZ, 0xc0, !PT ;  /* 0x000000ff09ff7812 */ /* 0x000fda000784c0ff */
[----:B-1----:R-:W1:Y:S02]  /*176d0*/  @!P2 LDC.64 R2, c[0x0][0x588] ;  /* 0x00016200ff02ab82 */ /* 0x002e640000000a00 */
[----:B-1----:R-:W-:-:S04]  /*176e0*/  @!P2 ISETP.NE.U32.AND P0, PT, R2, RZ, PT ;  /* 0x000000ff0200a20c */ /* 0x002fc80003f05070 */
[----:B------:R-:W-:Y:S02]  /*176f0*/  @!P2 ISETP.NE.AND.EX P1, PT, R3, RZ, PT, P0 ;  /* 0x000000ff0300a20c */ /* 0x000fe40003f25300 */
[----:B--23-5:R-:W-:Y:S02]  /*17700*/  @P2 FSETP.EQ.AND P0, PT, R11, RZ, PT ;  /* 0x000000ff0b00220b */ /* 0x02cfe40003f02000 */
[----:B------:R-:W-:Y:S01]  /*17710*/  @!P2 PLOP3.LUT P0, PT, P1, PT, PT, 0x8, 0x0 ;  /* 0x000000000000a81c */ /* 0x000fe20000f0e170 */
[----:B------:R-:W-:-:S12]  /*17720*/  BRA `(.L_x_535) ;  /* 0x0000000000047947 */ /* 0x000fd80003800000 */
.L_x_534:
[----:B--23-5:R-:W-:-:S13]  /*17730*/  FSETP.EQ.AND P0, PT, R11, RZ, PT ;  /* 0x000000ff0b00720b */ /* 0x02cfda0003f02000 */
.L_x_535:
[----:B------:R-:W-:Y:S02]  /*17740*/  ISETP.NE.AND P2, PT, R10, 0x3, PT ;  /* 0x000000030a00780c */ /* 0x000fe40003f45270 */
[----:B------:R-:W-:-:S04]  /*17750*/  ELECT P1, URZ, PT ;  /* 0x00000000003f782f */ /* 0x000fc80003820000 */
[----:B------:R-:W-:-:S07]  /*17760*/  PLOP3.LUT P0, PT, P1, P0, PT, 0x20, 0x0 ;  /* 0x000000000000781c */ /* 0x000fce0000f00470 */
[----:B------:R-:W-:Y:S06]  /*17770*/  @!P2 BRA `(.L_x_536) ;  /* 0x000000000004a947 */ /* 0x000fec0003800000 */
[----:B------:R-:W-:Y:S01]  /*17780*/  BPT.TRAP 0x1 ;  /* 0x000000040000795c */ /* 0x000fe20000300000 */
.L_x_536:
[----:B------:R-:W2:Y:S01]  /*17790*/  S2UR UR37, SR_CgaCtaId ;  /* 0x00000000002579c3 */ /* 0x000ea20000008800 */
[----:B------:R-:W-:Y:S01]  /*177a0*/  UMOV UR13, 0x400 ;  /* 0x00000400000d7882 */ /* 0x000fe20000000000 */
[----:B-1----:R-:W-:-:S04]  /*177b0*/  MOV R2, 0x1 ;  /* 0x0000000100027802 */ /* 0x002fc80000000f00 */
[----:B------:R-:W-:Y:S01]  /*177c0*/  SHF.L.U32 R2, R2, 0x1f, RZ ;  /* 0x0000001f02027819 */ /* 0x000fe200000006ff */
[----:B--2---:R-:W-:-:S09]  /*177d0*/  ULEA UR13, UR37, UR13, 0x18 ;  /* 0x0000000d250d7291 */ /* 0x004fd2000f8ec03f */
[----:B------:R-:W1:Y:S02]  /*177e0*/  SYNCS.PHASECHK.TRANS64.TRYWAIT P1, [UR13+0xa0], R2 ;  /* 0x0000a002ff0075a7 */ /* 0x000e64000802014d */
[----:B-1----:R-:W-:Y:S05]  /*177f0*/  @!P1 BRA `(.L_x_537) ;  /* 0x0000002800a09947 */ /* 0x002fea0003800000 */
.L_x_631:
[----:B------:R-:W-:Y:S04]  /*17800*/  BSSY B0, `(.L_x_538) ;  /* 0x000000e000007945 */ /* 0x000fe80003800000 */
[----:B------:R-:W-:Y:S05]  /*17810*/  @!P0 BRA `(.L_x_539) ;  /* 0x0000000000308947 */ /* 0x000fea0003800000 */
[----:B------:R-:W-:Y:S01]  /*17820*/  R2UR UR44, R5 ;  /* 0x00000000052c72ca */ /* 0x000fe200000e0000 */
[----:B------:R-:W-:Y:S02]  /*17830*/  UIADD3 UR8, UP0, UR22, 0x3f0, URZ ;  /* 0x000003f016087890 */ /* 0x000fe4000ff1e03f */
[----:B------:R-:W-:Y:S02]  /*17840*/  UIADD3 UR40, UR13, 0x100, URZ ;  /* 0x000001000d287890 */ /* 0x000fe4000fffe03f */
[----:B------:R-:W-:Y:S02]  /*17850*/  UIADD3 UR41, UR13, 0x80, URZ ;  /* 0x000000800d297890 */ /* 0x000fe4000fffe03f */
[----:B------:R-:W-:Y:S01]  /*17860*/  UIADD3.X UR9, URZ, UR23, URZ, UP0, !UPT ;  /* 0x000000173f097290 */ /* 0x000fe200087fe43f */
[----:B------:R-:W-:Y:S01]  /*17870*/  UMOV UR10, 0x0 ;  /* 0x00000000000a7882 */ /* 0x000fe20000000000 */
[----:B------:R-:W-:-:S07]  /*17880*/  UMOV UR11, 0x10000000 ;  /* 0x10000000000b7882 */ /* 0x000fce0000000000 */
[----:B------:R2:W-:Y:S02]  /*17890*/  UTMALDG.3D [UR40], [UR8], desc[UR10] ;  /* 0x00000a28080075b4 */ /* 0x0005e40008011000 */
[----:B--2---:R-:W-:Y:S05]  /*178a0*/  @!P2 BRA `(.L_x_540) ;  /* 0x000000000004a947 */ /* 0x004fea0003800000 */
[----:B------:R-:W-:Y:S01]  /*178b0*/  BPT.TRAP 0x1 ;  /* 0x000000040000795c */ /* 0x000fe20000300000 */
.L_x_540:
[----:B-1----:R-:W1:Y:S02]  /*178c0*/  LDC R3, c[0x0][0x800] ;  /* 0x00020000ff037b82 */ /* 0x002e640000000800 */
[----:B-1----:R2:W-:Y:S02]  /*178d0*/  SYNCS.ARRIVE.TRANS64.RED.A0TR RZ, [UR13+0x80], R3 ;  /* 0x00008003ffff79a7 */ /* 0x0025e4000830040d */
.L_x_539:
[----:B------:R-:W-:Y:S05]  /*178e0*/  BSYNC B0 ;  /* 0x0000000000007941 */ /* 0x000fea0003800000 */
.L_x_538:
[----:B------:R-:W-:Y:S05]  /*178f0*/  @!P2 BRA `(.L_x_541) ;  /* 0x000000000004a947 */ /* 0x000fea0003800000 */
[----:B------:R-:W-:Y:S01]  /*17900*/  BPT.TRAP 0x1 ;  /* 0x000000040000795c */ /* 0x000fe20000300000 */
.L_x_541:
[----:B------:R-:W-:-:S04]  /*17910*/  UIADD3 UR33, UR13, 0x80, URZ ;  /* 0x000000800d217890 */ /* 0x000fc8000fffe03f */
[----:B------:R-:W-:-:S09]  /*17920*/  UPRMT UR16, UR37, 0x654, UR33 ;  /* 0x0000065425107896 */ /* 0x000fd20008000021 */
[----:B------:R-:W-:Y:S01]  /*17930*/  SYNCS.ARRIVE.TRANS64.RED.A1T0 RZ, [UR16], RZ ;  /* 0x000000ffffff79a7 */ /* 0x000fe20008100410 */
[----:B------:R-:W-:Y:S05]  /*17940*/  @!P2 BRA `(.L_x_542) ;  /* 0x000000000004a947 */ /* 0x000fea0003800000 */
[----:B------:R-:W-:Y:S01]  /*17950*/  BPT.TRAP 0x1 ;  /* 0x000000040000795c */ /* 0x000fe20000300000 */
.L_x_542:
[----:B------:R-:W3:Y:S02]  /*17960*/  SYNCS.PHASECHK.TRANS64.TRYWAIT P1, [UR13+0xa8], R2 ;  /* 0x0000a802ff0075a7 */ /* 0x000ee4000802014d */
[----:B---3--:R-:W-:Y:S05]  /*17970*/  @!P1 BRA `(.L_x_543) ;  /* 0x0000002800589947 */ /* 0x008fea0003800000 */
.L_x_632:
[----:B------:R-:W-:Y:S04]  /*17980*/  BSSY B0, `(.L_x_544) ;  /* 0x0000010000007945 */ /* 0x000fe80003800000 */
[----:B------:R-:W-:Y:S05]  /*17990*/  @!P0 BRA `(.L_x_545) ;  /* 0x0000000000388947 */ /* 0x000fea0003800000 */
[----:B------:R-:W-:Y:S01]  /*179a0*/  UIADD3 UR18, UP0, UR22, 0x3f0, URZ ;  /* 0x000003f016127890 */ /* 0x000fe2000ff1e03f */
[----:B------:R-:W-:Y:S01]  /*179b0*/  R2UR UR12, R5 ;  /* 0x00000000050c72ca */ /* 0x000fe200000e0000 */
[----:B------:R-:W-:Y:S02]  /*179c0*/  UIADD3 UR10, UR42, 0x20, URZ ;  /* 0x000000202a0a7890 */ /* 0x000fe4000fffe03f */
[----:B------:R-:W-:Y:S02]  /*179d0*/  UIADD3 UR8, UR13, 0x1100, URZ ;  /* 0x000011000d087890 */ /* 0x000fe4000fffe03f */
[----:B------:R-:W-:Y:S02]  /*179e0*/  UIADD3 UR9, UR13, 0x88, URZ ;  /* 0x000000880d097890 */ /* 0x000fe4000fffe03f */
[----:B------:R-:W-:Y:S01]  /*179f0*/  UIADD3.X UR19, URZ, UR23, URZ, UP0, !UPT ;  /* 0x000000173f137290 */ /* 0x000fe200087fe43f */
[----:B------:R-:W-:Y:S01]  /*17a00*/  UMOV UR20, 0x0 ;  /* 0x0000000000147882 */ /* 0x000fe20000000000 */
[----:B------:R-:W-:Y:S01]  /*17a10*/  UMOV UR21, 0x10000000 ;  /* 0x1000000000157882 */ /* 0x000fe20000000000 */
[----:B------:R-:W-:-:S06]  /*17a20*/  UMOV UR11, UR43 ;  /* 0x0000002b000b7c82 */ /* 0x000fcc0008000000 */
[----:B------:R3:W-:Y:S02]  /*17a30*/  UTMALDG.3D [UR8], [UR18], desc[UR20] ;  /* 0x00001408120075b4 */ /* 0x0007e40008011000 */
[----:B---3--:R-:W-:Y:S05]  /*17a40*/  @!P2 BRA `(.L_x_546) ;  /* 0x000000000004a947 */ /* 0x008fea0003800000 */
[----:B------:R-:W-:Y:S01]  /*17a50*/  BPT.TRAP 0x1 ;  /* 0x000000040000795c */ /* 0x000fe20000300000 */
.L_x_546:
[----:B-12---:R-:W1:Y:S02]  /*17a60*/  LDC R3, c[0x0][0x800] ;  /* 0x00020000ff037b82 */ /* 0x006e640000000800 */
[----:B-1----:R3:W-:Y:S02]  /*17a70*/  SYNCS.ARRIVE.TRANS64.RED.A0TR RZ, [UR13+0x88], R3 ;  /* 0x00008803ffff79a7 */ /* 0x0027e4000830040d */
.L_x_545:
[----:B------:R-:W-:Y:S05]  /*17a80*/  BSYNC B0 ;  /* 0x0000000000007941 */ /* 0x000fea0003800000 */
.L_x_544:
[----:B------:R-:W-:Y:S05]  /*17a90*/  @!P2 BRA `(.L_x_547) ;  /* 0x000000000004a947 */ /* 0x000fea0003800000 */
[----:B------:R-:W-:Y:S01]  /*17aa0*/  BPT.TRAP 0x1 ;  /* 0x000000040000795c */ /* 0x000fe20000300000 */
.L_x_547:
[----:B------:R-:W-:-:S04]  /*17ab0*/  UIADD3 UR25, UR13, 0x88, URZ ;  /* 0x000000880d197890 */ /* 0x000fc8000fffe03f */
[----:B------:R-:W-:-:S09]  /*17ac0*/  UPRMT UR18, UR37, 0x654, UR25 ;  /* 0x0000065425127896 */ /* 0x000fd20008000019 */
[----:B------:R-:W-:Y:S01]  /*17ad0*/  SYNCS.ARRIVE.TRANS64.RED.A1T0 RZ, [UR18], RZ ;  /* 0x000000ffffff79a7 */ /* 0x000fe20008100412 */
[----:B------:R-:W-:Y:S05]  /*17ae0*/  @!P2 BRA `(.L_x_548) ;  /* 0x000000000004a947 */ /* 0x000fea0003800000 */
[----:B------:R-:W-:Y:S01]  /*17af0*/  BPT.TRAP 0x1 ;  /* 0x000000040000795c */ /* 0x000fe20000300000 */
.L_x_548:
[----:B------:R-:W4:Y:S02]  /*17b00*/  SYNCS.PHASECHK.TRANS64.TRYWAIT P1, [UR13+0xb0], R2 ;  /* 0x0000b002ff0075a7 */ /* 0x000f24000802014d */
[----:B----4-:R-:W-:Y:S05]  /*17b10*/  @!P1 BRA `(.L_x_549) ;  /* 0x0000002800089947 */ /* 0x010fea0003800000 */
.L_x_633:
        /* <DEDUP_REMOVED lines=12> */
[----:B----4-:R-:W-:Y:S05]  /*17be0*/  @!P2 BRA `(.L_x_552) ;  /* 0x000000000004a947 */ /* 0x010fea0003800000 */
[----:B------:R-:W-:Y:S01]  /*17bf0*/  BPT.TRAP 0x1 ;  /* 0x000000040000795c */ /* 0x000fe20000300000 */
.L_x_552:
[----:B-123--:R-:W1:Y:S02]  /*17c00*/  LDC R3, c[0x0][0x800] ;  /* 0x00020000ff037b82 */ /* 0x00ee640000000800 */
[----:B-1----:R4:W-:Y:S02]  /*17c10*/  SYNCS.ARRIVE.TRANS64.RED.A0TR RZ, [UR13+0x90], R3 ;  /* 0x00009003ffff79a7 */ /* 0x0029e4000830040d */
.L_x_551:
[----:B------:R-:W-:Y:S05]  /*17c20*/  BSYNC B0 ;  /* 0x0000000000007941 */ /* 0x000fea0003800000 */
.L_x_550:
[----:B------:R-:W-:Y:S05]  /*17c30*/  @!P2 BRA `(.L_x_553) ;  /* 0x000000000004a947 */ /* 0x000fea0003800000 */
[----:B------:R-:W-:Y:S01]  /*17c40*/  BPT.TRAP 0x1 ;  /* 0x000000040000795c */ /* 0x000fe20000300000 */
.L_x_553:
[----:B------:R-:W-:-:S04]  /*17c50*/  UIADD3 UR17, UR13, 0x90, URZ ;  /* 0x000000900d117890 */ /* 0x000fc8000fffe03f */
[----:B------:R-:W-:-:S09]  /*17c60*/  UPRMT UR21, UR37, 0x654, UR17 ;  /* 0x0000065425157896 */ /* 0x000fd20008000011 */
[----:B------:R-:W-:Y:S01]  /*17c70*/  SYNCS.ARRIVE.TRANS64.RED.A1T0 RZ, [UR21], RZ ;  /* 0x000000ffffff79a7 */ /* 0x000fe20008100415 */
[----:B------:R-:W-:Y:S05]  /*17c80*/  @!P2 BRA `(.L_x_554) ;  /* 0x000000000004a947 */ /* 0x000fea0003800000 */
[----:B------:R-:W-:Y:S01]  /*17c90*/  BPT.TRAP 0x1 ;  /* 0x000000040000795c */ /* 0x000fe20000300000 */
.L_x_554:
[----:B------:R-:W5:Y:S02]  /*17ca0*/  SYNCS.PHASECHK.TRANS64.TRYWAIT P1, [UR13+0xb8], R2 ;  /* 0x0000b802ff0075a7 */ /* 0x000f64000802014d */
[----:B-----5:R-:W-:Y:S05]  /*17cb0*/  @!P1 BRA `(.L_x_555) ;  /* 0x0000002400b89947 */ /* 0x020fea0003800000 */
.L_x_634:
        /* <DEDUP_REMOVED lines=12> */
[----:B-1----:R-:W-:Y:S05]  /*17d80*/  @!P2 BRA `(.L_x_558) ;  /* 0x000000000004a947 */ /* 0x002fea0003800000 */
[----:B------:R-:W-:Y:S01]  /*17d90*/  BPT.TRAP 0x1 ;  /* 0x000000040000795c */ /* 0x000fe20000300000 */
.L_x_558:
[----:B------:R-:W1:Y:S02]  /*17da0*/  LDC R2, c[0x0][0x800] ;  /* 0x00020000ff027b82 */ /* 0x000e640000000800 */
[----:B-1----:R1:W-:Y:S02]  /*17db0*/  SYNCS.ARRIVE.TRANS64.RED.A0TR RZ, [UR13+0x98], R2 ;  /* 0x00009802ffff79a7 */ /* 0x0023e4000830040d */
.L_x_557:
[----:B------:R-:W-:Y:S05]  /*17dc0*/  BSYNC B0 ;  /* 0x0000000000007941 */ /* 0x000fea0003800000 */
.L_x_556:
[----:B------:R-:W-:Y:S05]  /*17dd0*/  @!P2 BRA `(.L_x_559) ;  /* 0x000000000004a947 */ /* 0x000fea0003800000 */
[----:B------:R-:W-:Y:S01]  /*17de0*/  BPT.TRAP 0x1 ;  /* 0x000000040000795c */ /* 0x000fe20000300000 */
.L_x_559:
[----:B------:R-:W-:-:S04]  /*17df0*/  UIADD3 UR9, UR13, 0x98, URZ ;  /* 0x000000980d097890 */ /* 0x000fc8000fffe03f */
[----:B------:R-:W-:-:S09]  /*17e00*/  UPRMT UR29, UR37, 0x654, UR9 ;  /* 0x00000654251d7896 */ /* 0x000fd20008000009 */
[----:B------:R-:W-:Y:S01]  /*17e10*/  SYNCS.ARRIVE.TRANS64.RED.A1T0 RZ, [UR29], RZ ;  /* 0x000000ffffff79a7 */ /* 0x000fe2000810041d */
[----:B------:R-:W-:Y:S05]  /*17e20*/  @!P2 BRA `(.L_x_560) ;  /* 0x000000000004a947 */ /* 0x000fea0003800000 */
[----:B------:R-:W-:Y:S01]  /*17e30*/  BPT.TRAP 0x1 ;  /* 0x000000040000795c */ /* 0x000fe20000300000 */
.L_x_560:
[----:B-1----:R-:W-:-:S04]  /*17e40*/  SHF.L.U32 R2, RZ, 0x1f, RZ ;  /* 0x0000001fff027819 */ /* 0x002fc800000006ff */
[----:B------:R-:W1:Y:S02]  /*17e50*/  SYNCS.PHASECHK.TRANS64.TRYWAIT P1, [UR13+0xa0], R2 ;  /* 0x0000a002ff0075a7 */ /* 0x000e64000802014d */
[----:B-1----:R-:W-:Y:S05]  /*17e60*/  @!P1 BRA `(.L_x_561) ;  /* 0x0000002400649947 */ /* 0x002fea0003800000 */
.L_x_635:
        /* <DEDUP_REMOVED lines=13> */
.L_x_564:
[----:B--234-:R-:W1:Y:S02]  /*17f40*/  LDC R3, c[0x0][0x800] ;  /* 0x00020000ff037b82 */ /* 0x01ce640000000800 */
[----:B-1----:R1:W-:Y:S02]  /*17f50*/  SYNCS.ARRIVE.TRANS64.RED.A0TR RZ, [UR13+0x80], R3 ;  /* 0x00008003ffff79a7 */ /* 0x0023e4000830040d */
.L_x_563:
[----:B------:R-:W-:Y:S05]  /*17f60*/  BSYNC B0 ;  /* 0x0000000000007941 */ /* 0x000fea0003800000 */
.L_x_562:
[----:B------:R-:W-:Y:S05]  /*17f70*/  @!P2 BRA `(.L_x_565) ;  /* 0x000000000004a947 */ /* 0x000fea0003800000 */
[----:B------:R-:W-:Y:S01]  /*17f80*/  BPT.TRAP 0x1 ;  /* 0x000000040000795c */ /* 0x000fe20000300000 */
.L_x_565:
[----:B------:R-:W-:Y:S01]  /*17f90*/  SYNCS.ARRIVE.TRANS64.RED.A1T0 RZ, [UR16], RZ ;  /* 0x000000ffffff79a7 */ /* 0x000fe20008100410 */
[----:B------:R-:W-:Y:S05]  /*17fa0*/  @!P2 BRA `(.L_x_566) ;  /* 0x000000000004a947 */ /* 0x000fea0003800000 */
[----:B------:R-:W-:Y:S01]  /*17fb0*/  BPT.TRAP 0x1 ;  /* 0x000000040000795c */ /* 0x000fe20000300000 */
.L_x_566:
[----:B------:R-:W5:Y:S02]  /*17fc0*/  SYNCS.PHASECHK.TRANS64.TRYWAIT P1, [UR13+0xa8], R2 ;  /* 0x0000a802ff0075a7 */ /* 0x000f64000802014d */
[----:B-----5:R-:W-:Y:S05]  /*17fd0*/  @!P1 BRA `(.L_x_567) ;  /* 0x0000002400209947 */ /* 0x020fea0003800000 */
.L_x_636:
        /* <DEDUP_REMOVED lines=13> */
.L_x_570:
[----:B--234-:R-:W1:Y:S02]  /*180b0*/  LDC R3, c[0x0][0x800] ;  /* 0x00020000ff037b82 */ /* 0x01ce640000000800 */
[----:B-1----:R1:W-:Y:S02]  /*180c0*/  SYNCS.ARRIVE.TRANS64.RED.A0TR RZ, [UR13+0x88], R3 ;  /* 0x00008803ffff79a7 */ /* 0x0023e4000830040d */
.L_x_569:
[----:B------:R-:W-:Y:S05]  /*180d0*/  BSYNC B0 ;  /* 0x0000000000007941 */ /* 0x000fea0003800000 */
.L_x_568:
[----:B------:R-:W-:Y:S05]  /*180e0*/  @!P2 BRA `(.L_x_571) ;  /* 0x000000000004a947 */ /* 0x000fea0003800000 */
[----:B------:R-:W-:Y:S01]  /*180f0*/  BPT.TRAP 0x1 ;  /* 0x000000040000795c */ /* 0x000fe20000300000 */
.L_x_571:
[----:B------:R-:W-:Y:S01]  /*18100*/  SYNCS.ARRIVE.TRANS64.RED.A1T0 RZ, [UR18], RZ ;  /* 0x000000ffffff79a7 */ /* 0x000fe20008100412 */
[----:B------:R-:W-:Y:S05]  /*18110*/  @!P2 BRA `(.L_x_572) ;  /* 0x000000000004a947 */ /* 0x000fea0003800000 */
[----:B------:R-:W-:Y:S01]  /*18120*/  BPT.TRAP 0x1 ;  /* 0x000000040000795c */ /* 0x000fe20000300000 */
.L_x_572:
[----:B------:R-:W5:Y:S02]  /*18130*/  SYNCS.PHASECHK.TRANS64.TRYWAIT P1, [UR13+0xb0], R2 ;  /* 0x0000b002ff0075a7 */ /* 0x000f64000802014d */
[----:B-----5:R-:W-:Y:S05]  /*18140*/  @!P1 BRA `(.L_x_573) ;  /* 0x0000002000dc9947 */ /* 0x020fea0003800000 */
.L_x_637:
        /* <DEDUP_REMOVED lines=13> */
.L_x_576:
[----:B--234-:R-:W1:Y:S02]  /*18220*/  LDC R3, c[0x0][0x800] ;  /* 0x00020000ff037b82 */ /* 0x01ce640000000800 */
[----:B-1----:R1:W-:Y:S02]  /*18230*/  SYNCS.ARRIVE.TRANS64.RED.A0TR RZ, [UR13+0x90], R3 ;  /* 0x00009003ffff79a7 */ /* 0x0023e4000830040d */
.L_x_575:
[----:B------:R-:W-:Y:S05]  /*18240*/  BSYNC B0 ;  /* 0x0000000000007941 */ /* 0x000fea0003800000 */
.L_x_574:
[----:B------:R-:W-:Y:S05]  /*18250*/  @!P2 BRA `(.L_x_577) ;  /* 0x000000000004a947 */ /* 0x000fea0003800000 */
[----:B------:R-:W-:Y:S01]  /*18260*/  BPT.TRAP 0x1 ;  /* 0x000000040000795c */ /* 0x000fe20000300000 */
.L_x_577:
[----:B------:R-:W-:Y:S01]  /*18270*/  SYNCS.ARRIVE.TRANS64.RED.A1T0 RZ, [UR21], RZ ;  /* 0x000000ffffff79a7 */ /* 0x000fe20008100415 */
[----:B------:R-:W-:Y:S05]  /*18280*/  @!P2 BRA `(.L_x_578) ;  /* 0x000000000004a947 */ /* 0x000fea0003800000 */
[----:B------:R-:W-:Y:S01]  /*18290*/  BPT.TRAP 0x1 ;  /* 0x000000040000795c */ /* 0x000fe20000300000 */
.L_x_578:
[----:B------:R-:W5:Y:S02]  /*182a0*/  SYNCS.PHASECHK.TRANS64.TRYWAIT P1, [UR13+0xb8], R2 ;  /* 0x0000b802ff0075a7 */ /* 0x000f64000802014d */
[----:B-----5:R-:W-:Y:S05]  /*182b0*/  @!P1 BRA `(.L_x_579) ;  /* 0x0000002000989947 */ /* 0x020fea0003800000 */
.L_x_638:
        /* <DEDUP_REMOVED lines=13> */
.L_x_582:
[----:B------:R-:W1:Y:S02]  /*18390*/  LDC R2, c[0x0][0x800] ;  /* 0x00020000ff027b82 */ /* 0x000e640000000800 */
[----:B-1----:R1:W-:Y:S02]  /*183a0*/  SYNCS.ARRIVE.TRANS64.RED.A0TR RZ, [UR13+0x98], R2 ;  /* 0x00009802ffff79a7 */ /* 0x0023e4000830040d */
.L_x_581:
[----:B------:R-:W-:Y:S05]  /*183b0*/  BSYNC B0 ;  /* 0x0000000000007941 */ /* 0x000fea0003800000 */
.L_x_580:
[----:B------:R-:W-:Y:S05]  /*183c0*/  @!P2 BRA `(.L_x_583) ;  /* 0x000000000004a947 */ /* 0x000fea0003800000 */
[----:B------:R-:W-:Y:S01]  /*183d0*/  BPT.TRAP 0x1 ;  /* 0x000000040000795c */ /* 0x000fe20000300000 */
.L_x_583:
[----:B------:R-:W5:Y:S01]  /*183e0*/  LDL.LU R23, [R1+0xc4] ;  /* 0x0000c40001177983 */ /* 0x000f620000300800 */
[----:B------:R-:W-:Y:S03]  /*183f0*/  SYNCS.ARRIVE.TRANS64.RED.A1T0 RZ, [UR29], RZ ;  /* 0x000000ffffff79a7 */ /* 0x000fe6000810041d */
[----:B------:R-:W2:Y:S01]  /*18400*/  LDL.LU R21, [R1+0xc0] ;  /* 0x0000c00001157983 */ /* 0x000ea20000300800 */
[----:B-1----:R-:W-:Y:S02]  /*18410*/  PRMT R2, RZ, 0x7610, R2 ;  /* 0x00007610ff027816 */ /* 0x002fe40000000002 */
[----:B------:R-:W-:Y:S02]  /*18420*/  MOV R16, 0xffffffff ;  /* 0xffffffff00107802 */ /* 0x000fe40000000f00 */
[----:B------:R-:W-:Y:S02]  /*18430*/  MOV R12, 0xffffffff ;  /* 0xffffffff000c7802 */ /* 0x000fe40000000f00 */
[----:B------:R-:W-:-:S02]  /*18440*/  MOV R5, 0xffffffff ;  /* 0xffffffff00057802 */ /* 0x000fc40000000f00 */
[----:B--2---:R-:W-:-:S04]  /*18450*/  IADD3 R21, P0, R21, UR46, RZ ;  /* 0x0000002e15157c10 */ /* 0x004fc8000ff1e0ff */
[----:B-----5:R-:W-:Y:S01]  /*18460*/  IADD3.X R23, R23, UR38, RZ, P0, !PT ;  /* 0x0000002617177c10 */ /* 0x020fe200087fe4ff */
[----:B------:R1:W-:Y:S01]  /*18470*/  STL [R1+0xc0], R21 ;  /* 0x0000c01501007387 */ /* 0x0003e20000100800 */
[----:B------:R-:W-:-:S03]  /*18480*/  ISETP.GE.U32.AND P0, PT, R21, UR6, PT ;  /* 0x0000000615007c0c */ /* 0x000fc6000bf06070 */
[----:B------:R1:W-:Y:S01]  /*18490*/  STL [R1+0xc4], R23 ;  /* 0x0000c41701007387 */ /* 0x0003e20000100800 */
[----:B------:R-:W-:-:S13]  /*184a0*/  ISETP.GE.U32.AND.EX P0, PT, R23, UR7, PT, P0 ;  /* 0x0000000717007c0c */ /* 0x000fda000bf06100 */
[----:B-1----:R-:W-:Y:S05]  /*184b0*/  @P0 BRA `(.L_x_584) ;  /* 0x00000004005c0947 */ /* 0x002fea0003800000 */
[----:B------:R-:W1:Y:S01]  /*184c0*/  S2R R15, SR_CTAID.X ;  /* 0x00000000000f7919 */ /* 0x000e620000002500 */
[----:B------:R-:W2:Y:S01]  /*184d0*/  LDC.64 R12, c[0x0][0x8d0] ;  /* 0x00023400ff0c7b82 */ /* 0x000ea20000000a00 */
[----:B------:R-:W-:Y:S01]  /*184e0*/  ULDC UR8, c[0x0][0x150] ;  /* 0x0000540000087ab9 */ /* 0x000fe20000000800 */
[----:B---34-:R-:W-:Y:S01]  /*184f0*/  MOV R3, R23 ;  /* 0x0000001700037202 */ /* 0x018fe20000000f00 */
[----:B------:R-:W3:Y:S05]  /*18500*/  S2R R16, SR_CTAID.Y ;  /* 0x0000000000107919 */ /* 0x000eea0000002600 */
[----:B------:R-:W4:Y:S08]  /*18510*/  LDC R18, c[0x0][0x144] ;  /* 0x00005100ff127b82 */ /* 0x000f300000000800 */
[----:B------:R-:W4:Y:S01]  /*18520*/  LDC R17, c[0x0][0x8d8] ;  /* 0x00023600ff117b82 */ /* 0x000f220000000800 */
[----:B--2---:R-:W-:-:S04]  /*18530*/  ISETP.NE.U32.AND P0, PT, R12, RZ, PT ;  /* 0x000000ff0c00720c */ /* 0x004fc80003f05070 */
[----:B------:R-:W-:Y:S02]  /*18540*/  ISETP.NE.AND.EX P0, PT, R13, RZ, PT, P0 ;  /* 0x000000ff0d00720c */ /* 0x000fe40003f05300 */
[----:B-1----:R-:W-:Y:S02]  /*18550*/  I2FP.F32.U32 R2, R15 ;  /* 0x0000000f00027245 */ /* 0x002fe40000201000 */
[----:B---3--:R-:W-:-:S03]  /*18560*/  I2FP.F32.U32 R20, R16 ;  /* 0x0000001000147245 */ /* 0x008fc60000201000 */
[----:B------:R-:W-:Y:S01]  /*18570*/  FMUL R14, R2, UR8 ;  /* 0x00000008020e7c20 */ /* 0x000fe20008400000 */
[----:B------:R-:W-:-:S05]  /*18580*/  MOV R2, R21 ;  /* 0x0000001500027202 */ /* 0x000fca0000000f00 */
[----:B------:R-:W1:Y:S01]  /*18590*/  F2I.U32.TRUNC.NTZ R14, R14 ;  /* 0x0000000e000e7305 */ /* 0x000e62000020f000 */
[----:B----4-:R-:W-:Y:S05]  /*185a0*/  @!P0 BRA `(.L_x_585) ;  /* 0x0000000000288947 */ /* 0x010fea0003800000 */
[----:B------:R-:W2:Y:S02]  /*185b0*/  LDC R2, c[0x0][0x8dc] ;  /* 0x00023700ff027b82 */ /* 0x000ea40000000800 */
[----:B--2---:R-:W-:-:S04]  /*185c0*/  IADD3 R3, P0, R21, R2, RZ ;  /* 0x0000000215037210 */ /* 0x004fc80007f1e0ff */
[----:B------:R-:W-:-:S05]  /*185d0*/  IADD3.X R19, RZ, R23, RZ, P0, !PT ;  /* 0x00000017ff137210 */ /* 0x000fca00007fe4ff */
[----:B------:R-:W-:-:S04]  /*185e0*/  IMAD.WIDE.U32 R4, R19, R12, RZ ;  /* 0x0000000c13047225 */ /* 0x000fc800078e00ff */
[----:B------:R-:W-:-:S04]  /*185f0*/  IMAD.WIDE.U32 R4, P0, R3, R13, R4 ;  /* 0x0000000d03047225 */ /* 0x000fc80007800004 */
[----:B------:R-:W-:Y:S01]  /*18600*/  IMAD.WIDE.U32 R2, R3, R12, RZ ;  /* 0x0000000c03027225 */ /* 0x000fe200078e00ff */
[----:B------:R-:W-:-:S04]  /*18610*/  MOV R2, R5 ;  /* 0x0000000500027202 */ /* 0x000fc80000000f00 */
[----:B------:R-:W-:Y:S02]  /*18620*/  IADD3 RZ, P1, R3, R4, RZ ;  /* 0x0000000403ff7210 */ /* 0x000fe40007f3e0ff */
[----:B------:R-:W-:-:S03]  /*18630*/  IADD3.X R3, RZ, RZ, RZ, P0, !PT ;  /* 0x000000ffff037210 */ /* 0x000fc600007fe4ff */
[----:B------:R-:W-:-:S08]  /*18640*/  IMAD.WIDE.U32.X R2, R19, R13, R2, P1 ;  /* 0x0000000d13027225 */ /* 0x000fd000008e0402 */
.L_x_585:
[----:B------:R-:W2:Y:S01]  /*18650*/  LDC R22, c[0x0][0x904] ;  /* 0x00024100ff167b82 */ /* 0x000ea20000000800 */
[----:B------:R-:W-:Y:S01]  /*18660*/  ULDC UR8, c[0x0][0x154] ;  /* 0x0000550000087ab9 */ /* 0x000fe20000000800 */
[----:B-1----:R-:W-:Y:S01]  /*18670*/  IADD3 R12, -R14, RZ, RZ ;  /* 0x000000ff0e0c7210 */ /* 0x002fe20007ffe1ff */
[----:B------:R-:W-:Y:S01]  /*18680*/  FMUL R20, R20, UR8 ;  /* 0x0000000814147c20 */ /* 0x000fe20008400000 */
[-CC-:B------:R-:W-:Y:S02]  /*18690*/  SHF.R.U64 R14, R2, R17.reuse, R3.reuse ;  /* 0x00000011020e7219 */ /* 0x180fe40000001203 */
[----:B------:R-:W-:Y:S01]  /*186a0*/  SHF.R.U32.HI R17, RZ, R17, R3 ;  /* 0x00000011ff117219 */ /* 0x000fe20000011603 */
[----:B------:R-:W-:Y:S01]  /*186b0*/  IMAD R15, R18, R12, R15 ;  /* 0x0000000c120f7224 */ /* 0x000fe200078e020f */
[----:B------:R-:W1:Y:S01]  /*186c0*/  LDC R13, c[0x0][0x148] ;  /* 0x00005200ff0d7b82 */ /* 0x000e620000000800 */
[----:B------:R-:W3:Y:S01]  /*186d0*/  F2I.U32.TRUNC.NTZ R20, R20 ;  /* 0x0000001400147305 */ /* 0x000ee2000020f000 */
[----:B------:R-:W-:-:S04]  /*186e0*/  IADD3 R19, P0, RZ, -R14, RZ ;  /* 0x8000000eff137210 */ /* 0x000fc80007f1e0ff */
[----:B------:R-:W-:Y:S02]  /*186f0*/  IADD3.X R17, RZ, ~R17, RZ, P0, !PT ;  /* 0x80000011ff117210 */ /* 0x000fe400007fe4ff */
[----:B------:R-:W4:Y:S01]  /*18700*/  LDC.64 R4, c[0x0][0x8c8] ;  /* 0x00023200ff047b82 */ /* 0x000f220000000a00 */
[----:B--2---:R-:W-:-:S07]  /*18710*/  ISETP.NE.AND P2, PT, R22, 0x1, PT ;  /* 0x000000011600780c */ /* 0x004fce0003f45270 */
[----:B------:R-:W2:Y:S01]  /*18720*/  LDC R18, c[0x0][0x8c0] ;  /* 0x00023000ff127b82 */ /* 0x000ea20000000800 */
[----:B---3--:R-:W-:-:S07]  /*18730*/  IADD3 R3, -R20, RZ, RZ ;  /* 0x000000ff14037210 */ /* 0x008fce0007ffe1ff */
[----:B------:R-:W3:Y:S01]  /*18740*/  LDC R22, c[0x0][0x8b0] ;  /* 0x00022c00ff167b82 */ /* 0x000ee20000000800 */
[----:B-1----:R-:W-:Y:S01]  /*18750*/  @P2 IMAD R15, R13, R3, R16 ;  /* 0x000000030d0f2224 */ /* 0x002fe200078e0210 */
[----:B------:R-:W-:Y:S01]  /*18760*/  MOV R3, R23 ;  /* 0x0000001700037202 */ /* 0x000fe20000000f00 */
[----:B----4-:R-:W-:-:S05]  /*18770*/  IMAD R2, R17, R4, RZ ;  /* 0x0000000411027224 */ /* 0x010fca00078e02ff */
[----:B------:R-:W1:Y:S01]  /*18780*/  LDC.64 R12, c[0x0][0x8e8] ;  /* 0x00023a00ff0c7b82 */ /* 0x000e620000000a00 */
[----:B------:R-:W-:Y:S01]  /*18790*/  IMAD R5, R19, R5, R2 ;  /* 0x0000000513057224 */ /* 0x000fe200078e0202 */
[----:B------:R-:W-:-:S06]  /*187a0*/  MOV R2, R21 ;  /* 0x0000001500027202 */ /* 0x000fcc0000000f00 */
[----:B------:R-:W4:Y:S01]  /*187b0*/  LDC R23, c[0x0][0x900] ;  /* 0x00024000ff177b82 */ /* 0x000f220000000800 */
[----:B------:R-:W-:-:S05]  /*187c0*/  IMAD.WIDE.U32 R2, R19, R4, R2 ;  /* 0x0000000413027225 */ /* 0x000fca00078e0002 */
[----:B------:R-:W-:Y:S02]  /*187d0*/  IADD3 R3, R3, R5, RZ ;  /* 0x0000000503037210 */ /* 0x000fe40007ffe0ff */
[----:B------:R-:W4:Y:S02]  /*187e0*/  LDC R21, c[0x0][0x8f0] ;  /* 0x00023c00ff157b82 */ /* 0x000f240000000800 */
[-CC-:B--2---:R-:W-:Y:S02]  /*187f0*/  SHF.R.U64 R20, R2, R18.reuse, R3.reuse ;  /* 0x0000001202147219 */ /* 0x184fe40000001203 */
[----:B------:R-:W-:-:S04]  /*18800*/  SHF.R.U32.HI R3, RZ, R18, R3 ;  /* 0x00000012ff037219 */ /* 0x000fc80000011603 */
[----:B------:R-:W2:Y:S01]  /*18810*/  LDC R17, c[0x0][0x8e0] ;  /* 0x00023800ff117b82 */ /* 0x000ea20000000800 */
[----:B-1----:R-:W-:Y:S02]  /*18820*/  ISETP.NE.U32.AND P0, PT, R12, RZ, PT ;  /* 0x000000ff0c00720c */ /* 0x002fe40003f05070 */
[-CC-:B---3--:R-:W-:Y:S02]  /*18830*/  SHF.R.U64 R19, R20, R22.reuse, R3.reuse ;  /* 0x0000001614137219 */ /* 0x188fe40000001203 */
[----:B------:R-:W-:Y:S02]  /*18840*/  ISETP.NE.AND.EX P0, PT, R13, RZ, PT, P0 ;  /* 0x000000ff0d00720c */ /* 0x000fe40003f05300 */
[----:B------:R-:W-:Y:S01]  /*18850*/  SHF.R.U32.HI R2, RZ, R22, R3 ;  /* 0x00000016ff027219 */ /* 0x000fe20000011603 */
[----:B------:R-:W1:Y:S03]  /*18860*/  LDC R18, c[0x0][0x8b8] ;  /* 0x00022e00ff127b82 */ /* 0x000e660000000800 */
[----:B----4-:R-:W-:-:S02]  /*18870*/  SHF.R.U64 R22, R19, R23, R2 ;  /* 0x0000001713167219 */ /* 0x010fc40000001202 */
[----:B------:R-:W-:Y:S02]  /*18880*/  SHF.R.U32.HI R23, RZ, R23, R2 ;  /* 0x00000017ff177219 */ /* 0x000fe40000011602 */
[----:B------:R-:W-:Y:S01]  /*18890*/  MOV R2, R22 ;  /* 0x0000001600027202 */ /* 0x000fe20000000f00 */
[----:B------:R-:W3:Y:S01]  /*188a0*/  LDC R16, c[0x0][0x8a8] ;  /* 0x00022a00ff107b82 */ /* 0x000ee20000000800 */
[----:B------:R-:W-:Y:S01]  /*188b0*/  MOV R3, R23 ;  /* 0x0000001700037202 */ /* 0x000fe20000000f00 */
[----:B------:R-:W-:Y:S06]  /*188c0*/  @!P0 BRA `(.L_x_586) ;  /* 0x0000000000288947 */ /* 0x000fec0003800000 */
[----:B------:R-:W4:Y:S02]  /*188d0*/  LDC R3, c[0x0][0x8f4] ;  /* 0x00023d00ff037b82 */ /* 0x000f240000000800 */
[----:B----4-:R-:W-:-:S04]  /*188e0*/  IADD3 R3, P0, R22, R3, RZ ;  /* 0x0000000316037210 */ /* 0x010fc80007f1e0ff */
        /* <DEDUP_REMOVED lines=8> */
.L_x_586:
[----:B------:R-:W-:Y:S02]  /*18970*/  SHF.R.U64 R21, R2, R21, R3 ;  /* 0x0000001502157219 */ /* 0x000fe40000001203 */
[----:B------:R-:W-:Y:S02]  /*18980*/  LOP3.LUT R19, R19, R8, RZ, 0xc0, !PT ;  /* 0x0000000813137212 */ /* 0x000fe400078ec0ff */
[----:B------:R-:W-:Y:S02]  /*18990*/  IADD3 R2, -R21, RZ, RZ ;  /* 0x000000ff15027210 */ /* 0x000fe40007ffe1ff */
[----:B------:R-:W-:Y:S01]  /*189a0*/  LOP3.LUT R20, R20, R7, RZ, 0xc0, !PT ;  /* 0x0000000714147212 */ /* 0x000fe200078ec0ff */
[----:B------:R-:W-:Y:S01]  /*189b0*/  IMAD R19, R6, R21, R19 ;  /* 0x0000001506137224 */ /* 0x000fe200078e0213 */
[----:B------:R-:W-:Y:S01]  /*189c0*/  MOV R5, R14 ;  /* 0x0000000e00057202 */ /* 0x000fe20000000f00 */
[----:B--2---:R-:W-:Y:S01]  /*189d0*/  IMAD R17, R2, R17, R22 ;  /* 0x0000001102117224 */ /* 0x004fe200078e0216 */
[----:B------:R-:W-:Y:S01]  /*189e0*/  MOV R2, 0x1 ;  /* 0x0000000100027802 */ /* 0x000fe20000000f00 */
[----:B-1----:R-:W-:-:S02]  /*189f0*/  IMAD R15, R19, R18, R15 ;  /* 0x00000012130f7224 */ /* 0x002fc400078e020f */
[----:B---3--:R-:W-:-:S05]  /*18a00*/  IMAD R16, R17, R16, R20 ;  /* 0x0000001011107224 */ /* 0x008fca00078e0214 */
[----:B------:R-:W-:Y:S02]  /*18a10*/  SEL R12, R16, R15, !P2 ;  /* 0x0000000f100c7207 */ /* 0x000fe40005000000 */
[----:B------:R-:W-:-:S07]  /*18a20*/  SEL R16, R15, R16, !P2 ;  /* 0x000000100f107207 */ /* 0x000fce0005000000 */
.L_x_584:
[----:B------:R-:W-:-:S13]  /*18a30*/  LOP3.LUT P0, RZ, R2, 0xff, RZ, 0xc0, !PT ;  /* 0x000000ff02ff7812 */ /* 0x000fda000780c0ff */
[----:B------:R-:W-:Y:S05]  /*18a40*/  @P0 BRA `(.L_x_587) ;  /* 0xffffffe800d00947 */ /* 0x000fea000383ffff */
.L_x_531:
[----:B------:R-:W-:Y:S01]  /*18a50*/  ELECT P0, URZ, PT ;  /* 0x00000000003f782f */ /* 0x000fe20003800000 */
[----:B------:R-:W-:-:S12]  /*18a60*/  BSSY B0, `(.L_x_588) ;  /* 0x000001d000007945 */ /* 0x000fd80003800000 */
[----:B------:R-:W-:Y:S05]  /*18a70*/  @!P0 BRA `(.L_x_589) ;  /* 0x00000000006c8947 */ /* 0x000fea0003800000 */
[----:B------:R-:W-:-:S04]  /*18a80*/  LOP3.LUT R0, R0, 0x2, RZ, 0xfc, !PT ;  /* 0x0000000200007812 */ /* 0x000fc800078efcff */
[----:B------:R-:W-:-:S13]  /*18a90*/  ISETP.NE.AND P1, PT, R0, 0x3, PT ;  /* 0x000000030000780c */ /* 0x000fda0003f25270 */
[----:B------:R-:W-:Y:S05]  /*18aa0*/  @!P1 BRA `(.L_x_590) ;  /* 0x0000000000049947 */ /* 0x000fea0003800000 */
[----:B------:R-:W-:Y:S01]  /*18ab0*/  BPT.TRAP 0x1 ;  /* 0x000000040000795c */ /* 0x000fe20000300000 */
.L_x_590:
[----:B------:R-:W-:Y:S02]  /*18ac0*/  MOV R0, 0x400 ;  /* 0x0000040000007802 */ /* 0x000fe40000000f00 */
[----:B---34-:R-:W-:Y:S02]  /*18ad0*/  MOV R3, UR37 ;  /* 0x0000002500037c02 */ /* 0x018fe40008000f00 */
[----:B------:R-:W-:Y:S02]  /*18ae0*/  MOV R2, 0x1 ;  /* 0x0000000100027802 */ /* 0x000fe40000000f00 */
[----:B------:R-:W-:Y:S02]  /*18af0*/  LEA R0, R3, R0, 0x18 ;  /* 0x0000000003007211 */ /* 0x000fe400078ec0ff */
[----:B------:R-:W-:-:S04]  /*18b00*/  SHF.L.U32 R3, R2, 0x1f, RZ ;  /* 0x0000001f02037819 */ /* 0x000fc800000006ff */
[----:B------:R-:W3:Y:S02]  /*18b10*/  SYNCS.PHASECHK.TRANS64.TRYWAIT P0, [R0+URZ+0xa0], R3 ;  /* 0x0000a003000075a7 */ /* 0x000ee4000800017f */
[----:B---3--:R-:W-:Y:S05]  /*18b20*/  @!P0 BRA `(.L_x_591) ;  /* 0x0000001800948947 */ /* 0x008fea0003800000 */
.L_x_639:
[----:B------:R-:W-:Y:S05]  /*18b30*/  @!P1 BRA `(.L_x_592) ;  /* 0x0000000000049947 */ /* 0x000fea0003800000 */
[----:B------:R-:W-:Y:S01]  /*18b40*/  BPT.TRAP 0x1 ;  /* 0x000000040000795c */ /* 0x000fe20000300000 */
.L_x_592:
[----:B------:R-:W4:Y:S02]  /*18b50*/  SYNCS.PHASECHK.TRANS64.TRYWAIT P0, [R0+URZ+0xa8], R3 ;  /* 0x0000a803000075a7 */ /* 0x000f24000800017f */
[----:B----4-:R-:W-:Y:S05]  /*18b60*/  @!P0 BRA `(.L_x_593) ;  /* 0x0000001800988947 */ /* 0x010fea0003800000 */
.L_x_640:
[----:B------:R-:W-:Y:S05]  /*18b70*/  @!P1 BRA `(.L_x_594) ;  /* 0x0000000000049947 */ /* 0x000fea0003800000 */
[----:B------:R-:W-:Y:S01]  /*18b80*/  BPT.TRAP 0x1 ;  /* 0x000000040000795c */ /* 0x000fe20000300000 */
.L_x_594:
[----:B------:R-:W1:Y:S02]  /*18b90*/  SYNCS.PHASECHK.TRANS64.TRYWAIT P0, [R0+URZ+0xb0], R3 ;  /* 0x0000b003000075a7 */ /* 0x000e64000800017f */
[----:B-1----:R-:W-:Y:S05]  /*18ba0*/  @!P0 BRA `(.L_x_595) ;  /* 0x00000018009c8947 */ /* 0x002fea0003800000 */
.L_x_641:
[----:B------:R-:W-:Y:S05]  /*18bb0*/  @!P1 BRA `(.L_x_596) ;  /* 0x0000000000049947 */ /* 0x000fea0003800000 */
[----:B------:R-:W-:Y:S01]  /*18bc0*/  BPT.TRAP 0x1 ;  /* 0x000000040000795c */ /* 0x000fe20000300000 */
.L_x_596:
[----:B---34-:R-:W-:-:S04]  /*18bd0*/  MOV R3, 0x1 ;  /* 0x0000000100037802 */ /* 0x018fc80000000f00 */
[----:B------:R-:W-:-:S07]  /*18be0*/  SHF.L.U32 R3, R3, 0x1f, RZ ;  /* 0x0000001f03037819 */ /* 0x000fce00000006ff */
.L_x_597:
[----:B-1----:R1:W3:Y:S02]  /*18bf0*/  SYNCS.PHASECHK.TRANS64.TRYWAIT P0, [R0+URZ+0xb8], R3 ;  /* 0x0000b803000075a7 */ /* 0x0022e4000800017f */
[----:B---3--:R-:W-:Y:S05]  /*18c00*/  @!P0 NANOSLEEP.SYNCS 0x989680 ;  /* 0x009896800000895d */ /* 0x008fea0003900000 */
[----:B------:R-:W3:Y:S02]  /*18c10*/  @!P0 SYNCS.PHASECHK.TRANS64 P0, [R0+URZ+0xb8], R3 ;  /* 0x0000b803000085a7 */ /* 0x000ee4000800007f */
[----:B---3--:R-:W-:Y:S05]  /*18c20*/  @!P0 BRA `(.L_x_597) ;  /* 0xfffffffc00f08947 */ /* 0x008fea000383ffff */
.L_x_589:
[----:B------:R-:W-:Y:S05]  /*18c30*/  BSYNC B0 ;  /* 0x0000000000007941 */ /* 0x000fea0003800000 */
.L_x_588:
[----:B------:R-:W-:Y:S05]  /*18c40*/  EXIT ;  /* 0x000000000000794d */ /* 0x000fea0003800000 */
.L_x_526:
[----:B------:R-:W-:Y:S02]  /*18c50*/  LOP3.LUT P0, RZ, R6, 0xff, RZ, 0xc0, !PT ;  /* 0x000000ff06ff7812 */ /* 0x000fe4000780c0ff */
[----:B------:R-:W-:Y:S02]  /*18c60*/  MOV R8, 0x1 ;  /* 0x0000000100087802 */ /* 0x000fe40000000f00 */
[----:B------:R-:W-:-:S09]  /*18c70*/  MOV R0, RZ ;  /* 0x000000ff00007202 */ /* 0x000fd20000000f00 */
[----:B------:R-:W-:Y:S05]  /*18c80*/  @!P0 BRA `(.L_x_598) ;  /* 0x0000000c00408947 */ /* 0x000fea0003800000 */
[----:B------:R-:W2:Y:S01]  /*18c90*/  LDL R2, [R1+0xc8] ;  /* 0x0000c80001027983 */ /* 0x000ea20000100800 */
[----:B------:R-:W1:Y:S01]  /*18ca0*/  LDC R0, c[0x0][0x28c] ;  /* 0x0000a300ff007b82 */ /* 0x000e620000000800 */
[----:B------:R-:W-:Y:S01]  /*18cb0*/  ULDC UR5, c[0x0][0x900] ;  /* 0x0002400000057ab9 */ /* 0x000fe20000000800 */
[----:B------:R-:W3:Y:S01]  /*18cc0*/  S2R R3, SR_TID.X ;  /* 0x0000000000037919 */ /* 0x000ee20000002100 */
[----:B------:R-:W-:Y:S01]  /*18cd0*/  UMOV UR6, 0xffffffff ;  /* 0xffffffff00067882 */ /* 0x000fe20000000000 */
[----:B------:R-:W-:Y:S01]  /*18ce0*/  BSSY B0, `(.L_x_598) ;  /* 0x00000ca000007945 */ /* 0x000fe20003800000 */
[----:B------:R-:W-:Y:S01]  /*18cf0*/  USHF.L.U32 UR6, UR6, UR5, URZ ;  /* 0x0000000506067299 */ /* 0x000fe2000800063f */
[----:B------:R-:W-:Y:S01]  /*18d00*/  MOV R10, 0x1 ;  /* 0x00000001000a7802 */ /* 0x000fe20000000f00 */
[----:B------:R-:W-:Y:S01]  /*18d10*/  ULDC UR4, c[0x0][0x8a8] ;  /* 0x00022a0000047ab9 */ /* 0x000fe20000000800 */
[----:B-1----:R-:W-:Y:S02]  /*18d20*/  IADD3 R0, R0, 0x3f, RZ ;  /* 0x0000003f00007810 */ /* 0x002fe40007ffe0ff */
[----:B---3--:R-:W-:-:S02]  /*18d30*/  LOP3.LUT P2, RZ, R3, 0x7f, RZ, 0xc0, !PT ;  /* 0x0000007f03ff7812 */ /* 0x008fc4000784c0ff */
[----:B------:R-:W-:Y:S02]  /*18d40*/  LOP3.LUT P0, RZ, R3, 0x1f, RZ, 0xc0, !PT ;  /* 0x0000001f03ff7812 */ /* 0x000fe4000780c0ff */
[----:B------:R-:W-:-:S04]  /*18d50*/  SHF.R.S32.HI R3, RZ, 0x1f, R0 ;  /* 0x0000001fff037819 */ /* 0x000fc80000011400 */
[----:B------:R-:W-:-:S04]  /*18d60*/  LEA.HI R3, R3, R0, RZ, 0x6 ;  /* 0x0000000003037211 */ /* 0x000fc800078f30ff */
[----:B------:R-:W-:Y:S01]  /*18d70*/  SHF.R.S32.HI R9, RZ, 0x6, R3 ;  /* 0x00000006ff097819 */ /* 0x000fe20000011403 */
[----:B------:R-:W-:Y:S01]  /*18d80*/  UMOV UR7, 0x1 ;  /* 0x0000000100077882 */ /* 0x000fe20000000000 */
[----:B------:R-:W-:Y:S02]  /*18d90*/  PLOP3.LUT P0, PT, P0, P2, PT, 0x8a, 0x0 ;  /* 0x000000000000781c */ /* 0x000fe40000705172 */
[----:B------:R-:W-:Y:S02]  /*18da0*/  MOV R8, 0x1 ;  /* 0x0000000100087802 */ /* 0x000fe40000000f00 */
[----:B------:R-:W-:Y:S02]  /*18db0*/  MOV R0, RZ ;  /* 0x000000ff00007202 */ /* 0x000fe40000000f00 */
[----:B------:R-:W-:Y:S01]  /*18dc0*/  IADD3 R11, R9, 0x1, RZ ;  /* 0x00000001090b7810 */ /* 0x000fe20007ffe0ff */
[----:B------:R-:W-:Y:S02]  /*18dd0*/  UIADD3 UR15, UR4, -0x1, URZ ;  /* 0xffffffff040f7890 */ /* 0x000fe4000fffe03f */
[----:B------:R-:W-:-:S02]  /*18de0*/  USHF.L.U32 UR17, UR7, UR5, URZ ;  /* 0x0000000507117299 */ /* 0x000fc4000800063f */
[----:B------:R-:W-:Y:S01]  /*18df0*/  ULOP3.LUT UR16, URZ, UR6, URZ, 0x33, !UPT ;  /* 0x000000063f107292 */ /* 0x000fe2000f8e333f */
[----:B------:R-:W-:Y:S01]  /*18e00*/  ULDC.64 UR20, c[0x0][0x198] ;  /* 0x0000660000147ab9 */ /* 0x000fe20000000a00 */
[----:B--2---:R-:W-:-:S10]  /*18e10*/  LOP3.LUT R13, R2, 0x2, RZ, 0xfc, !PT ;  /* 0x00000002020d7812 */ /* 0x004fd400078efcff */
.L_x_610:
[----:B------:R-:W-:-:S03]  /*18e20*/  UMOV UR4, 0xffffffff ;  /* 0xffffffff00047882 */ /* 0x000fc60000000000 */
[----:B------:R-:W-:Y:S05]  /*18e30*/  BRA.DIV UR4, `(.L_x_599) ;  /* 0x0000001a040c7947 */ /* 0x000fea000b800000 */
[----:B------:R-:W-:-:S13]  /*18e40*/  ELECT P6, URZ, PT ;  /* 0x00000000003f782f */ /* 0x000fda00038c0000 */
.L_x_644:
[----:B------:R-:W1:Y:S01]  /*18e50*/  LDC R2, c[0x0][0x28c] ;  /* 0x0000a300ff027b82 */ /* 0x000e620000000800 */
[----:B------:R-:W-:Y:S01]  /*18e60*/  BSSY B1, `(.L_x_600) ;  /* 0x0000037000017945 */ /* 0x000fe20003800000 */
[----:B-1----:R-:W-:-:S13]  /*18e70*/  ISETP.LT.OR P6, PT, R2, 0x1, !P6 ;  /* 0x000000010200780c */ /* 0x002fda00077c1670 */
[----:B------:R-:W-:Y:S05]  /*18e80*/  @P6 BRA `(.L_x_601) ;  /* 0x0000000000d06947 */ /* 0x000fea0003800000 */
[----:B------:R-:W-:Y:S02]  /*18e90*/  SHF.L.U32 R12, R12, 0x8, RZ ;  /* 0x000000080c0c7819 */ /* 0x000fe400000006ff */
[----:B------:R-:W-:Y:S02]  /*18ea0*/  SHF.L.U32 R16, R16, 0x7, RZ ;  /* 0x0000000710107819 */ /* 0x000fe400000006ff */
[----:B------:R-:W-:Y:S02]  /*18eb0*/  MOV R14, RZ ;  /* 0x000000ff000e7202 */ /* 0x000fe40000000f00 */
[----:B------:R-:W-:Y:S02]  /*18ec0*/  MOV R2, R11 ;  /* 0x0000000b00027202 */ /* 0x000fe40000000f00 */
[----:B------:R-:W-:Y:S02]  /*18ed0*/  MOV R3, R8 ;  /* 0x0000000800037202 */ /* 0x000fe40000000f00 */
[----:B------:R-:W-:-:S07]  /*18ee0*/  MOV R4, R0 ;  /* 0x0000000000047202 */ /* 0x000fce0000000f00 */
.L_x_605:
[----:B------:R-:W1:Y:S01]  /*18ef0*/  S2R R7, SR_CgaCtaId ;  /* 0x0000000000077919 */ /* 0x000e620000008800 */
[----:B------:R-:W-:-:S04]  /*18f00*/  MOV R6, 0x400 ;  /* 0x0000040000067802 */ /* 0x000fc80000000f00 */
[----:B-1----:R-:W-:Y:S02]  /*18f10*/  LEA R17, R7, R6, 0x18 ;  /* 0x0000000607117211 */ /* 0x002fe400078ec0ff */
[----:B------:R-:W-:Y:S01]  /*18f20*/  SHF.L.U32 R6, R3, 0x1f, RZ ;  /* 0x0000001f03067819 */ /* 0x000fe200000006ff */
[----:B------:R-:W1:Y:S01]  /*18f30*/  @!P2 LDC R7, c[0x0][0x500] ;  /* 0x00014000ff07ab82 */ /* 0x000e620000000800 */
[----:B------:R-:W-:-:S04]  /*18f40*/  LEA R15, R4, R17, 0x3 ;  /* 0x00000011040f7211 */ /* 0x000fc800078e18ff */
[----:B------:R-:W2:Y:S02]  /*18f50*/  SYNCS.PHASECHK.TRANS64.TRYWAIT P1, [R15+URZ+0x40], R6 ;  /* 0x000040060f0075a7 */ /* 0x000ea4000802017f */
[----:B--2---:R-:W-:Y:S05]  /*18f60*/  @!P1 BRA `(.L_x_602) ;  /* 0x0000001400e09947 */ /* 0x004fea0003800000 */
.L_x_645:
[----:B--2---:R-:W-:Y:S01]  /*18f70*/  PRMT R6, R13, 0x9910, RZ ;  /* 0x000099100d067816 */ /* 0x004fe200000000ff */
[----:B-1----:R1:W-:Y:S03]  /*18f80*/  @!P2 SYNCS.ARRIVE.TRANS64 RZ, [R15+URZ], R7 ;  /* 0x000000070fffa9a7 */ /* 0x0023e6000800003f */
[----:B------:R-:W-:-:S13]  /*18f90*/  ISETP.NE.AND P1, PT, R6, 0x2, PT ;  /* 0x000000020600780c */ /* 0x000fda0003f25270 */
[----:B-1----:R-:W-:Y:S05]  /*18fa0*/  @P1 BRA `(.L_x_603) ;  /* 0x0000000000041947 */ /* 0x002fea0003800000 */
[----:B------:R-:W-:Y:S01]  /*18fb0*/  BPT.TRAP 0x1 ;  /* 0x000000040000795c */ /* 0x000fe20000300000 */
.L_x_603:
[----:B------:R-:W-:Y:S05]  /*18fc0*/  @P0 BRA `(.L_x_604) ;  /* 0x0000000000040947 */ /* 0x000fea0003800000 */
[----:B------:R-:W-:Y:S01]  /*18fd0*/  BPT.TRAP 0x1 ;  /* 0x000000040000795c */ /* 0x000fe20000300000 */
.L_x_604:
[CC--:B------:R-:W-:Y:S01]  /*18fe0*/  LEA R6, R4.reuse, R17.reuse, 0xd ;  /* 0x0000001104067211 */ /* 0x0c0fe200078e68ff */
[----:B------:R-:W-:Y:S01]  /*18ff0*/  UIADD3 UR4, UP0, UR20, 0xf0, URZ ;  /* 0x000000f014047890 */ /* 0x000fe2000ff1e03f */
[----:B------:R-:W-:Y:S01]  /*19000*/  LEA R17, R4, R17, 0xe ;  /* 0x0000001104117211 */ /* 0x000fe200078e70ff */
[----:B------:R-:W-:Y:S01]  /*19010*/  UIADD3 UR22, UP1, UR20, 0x1f0, URZ ;  /* 0x000001f014167890 */ /* 0x000fe2000ff3e03f */
[----:B------:R-:W-:Y:S01]  /*19020*/  R2UR UR5, R6 ;  /* 0x00000000060572ca */ /* 0x000fe200000e0000 */
[----:B------:R-:W-:Y:S01]  /*19030*/  UMOV UR6, 0x0 ;  /* 0x0000000000067882 */ /* 0x000fe20000000000 */
[----:B------:R-:W-:Y:S01]  /*19040*/  R2UR UR8, R17 ;  /* 0x00000000110872ca */ /* 0x000fe200000e0000 */
[----:B------:R-:W-:Y:S01]  /*19050*/  UIADD3.X UR23, URZ, UR21, URZ, UP1, !UPT ;  /* 0x000000153f177290 */ /* 0x000fe20008ffe43f */
[----:B------:R-:W-:Y:S01]  /*19060*/  R2UR UR9, R15 ;  /* 0x000000000f0972ca */ /* 0x000fe200000e0000 */
[----:B------:R-:W-:Y:S01]  /*19070*/  UMOV UR7, 0x10000000 ;  /* 0x1000000000077882 */ /* 0x000fe20000000000 */
[----:B------:R-:W-:-:S02]  /*19080*/  R2UR UR11, R16 ;  /* 0x00000000100b72ca */ /* 0x000fc400000e0000 */
[----:B------:R-:W-:Y:S02]  /*19090*/  R2UR UR10, R14 ;  /* 0x000000000e0a72ca */ /* 0x000fe400000e0000 */
[----:B------:R-:W-:Y:S02]  /*190a0*/  R2UR UR12, R5 ;  /* 0x00000000050c72ca */ /* 0x000fe400000e0000 */
[----:B------:R-:W-:Y:S01]  /*190b0*/  IADD3 R2, R2, -0x1, RZ ;  /* 0xffffffff02027810 */ /* 0x000fe20007ffe0ff */
[----:B------:R-:W-:Y:S01]  /*190c0*/  UIADD3 UR13, UR5, 0x6200, URZ ;  /* 0x00006200050d7890 */ /* 0x000fe2000fffe03f */
[----:B------:R-:W-:Y:S01]  /*190d0*/  R2UR UR18, R12 ;  /* 0x000000000c1272ca */ /* 0x000fe200000e0000 */
[----:B------:R-:W-:Y:S01]  /*190e0*/  UIADD3.X UR5, URZ, UR21, URZ, UP0, !UPT ;  /* 0x000000153f057290 */ /* 0x000fe200087fe43f */
[----:B------:R-:W-:Y:S01]  /*190f0*/  ISETP.GT.AND P3, PT, R2, 0x1, PT ;  /* 0x000000010200780c */ /* 0x000fe20003f64270 */
[----:B------:R-:W-:Y:S01]  /*19100*/  UIADD3 UR14, UR8, 0x16200, URZ ;  /* 0x00016200080e7890 */ /* 0x000fe2000fffe03f */
[----:B------:R-:W-:-:S02]  /*19110*/  IADD3 R4, R4, 0x1, RZ ;  /* 0x0000000104047810 */ /* 0x000fc40007ffe0ff */
[----:B------:R-:W-:Y:S01]  /*19120*/  UMOV UR8, UR13 ;  /* 0x0000000d00087c82 */ /* 0x000fe20008000000 */
[----:B------:R-:W-:Y:S02]  /*19130*/  IADD3 R14, R14, 0x40, RZ ;  /* 0x000000400e0e7810 */ /* 0x000fe40007ffe0ff */
[C---:B------:R-:W-:Y:S01]  /*19140*/  ISETP.NE.AND P1, PT, R4.reuse, 0x8, PT ;  /* 0x000000080400780c */ /* 0x040fe20003f25270 */
[----:B------:R1:W-:Y:S03]  /*19150*/  UTMALDG.3D [UR8], [UR4], desc[UR6] ;  /* 0x00000608040075b4 */ /* 0x0003e60008011000 */
[----:B------:R-:W-:Y:S02]  /*19160*/  SEL R6, RZ, 0x1, P1 ;  /* 0x00000001ff067807 */ /* 0x000fe40000800000 */
[----:B------:R-:W-:Y:S02]  /*19170*/  SEL R4, R4, RZ, P1 ;  /* 0x000000ff04047207 */ /* 0x000fe40000800000 */
[----:B------:R-:W-:Y:S01]  /*19180*/  LOP3.LUT R3, R3, R6, RZ, 0x3c, !PT ;  /* 0x0000000603037212 */ /* 0x000fe200078e3cff */
[----:B-1----:R-:W-:Y:S01]  /*19190*/  UMOV UR8, UR14 ;  /* 0x0000000e00087c82 */ /* 0x002fe20008000000 */
[----:B------:R-:W-:-:S02]  /*191a0*/  UMOV UR11, UR18 ;  /* 0x00000012000b7c82 */ /* 0x000fc40008000000 */
[----:B------:R1:W-:Y:S02]  /*191b0*/  UTMALDG.3D [UR8], [UR22], desc[UR6] ;  /* 0x00000608160075b4 */ /* 0x0003e40008011000 */
[----:B-1----:R-:W-:Y:S05]  /*191c0*/  @P3 BRA `(.L_x_605) ;  /* 0xfffffffc00483947 */ /* 0x002fea000383ffff */
.L_x_601:
[----:B------:R-:W-:Y:S05]  /*191d0*/  BSYNC B1 ;  /* 0x0000000000017941 */ /* 0x000fea0003800000 */
.L_x_600:
[----:B------:R-:W2:Y:S01]  /*191e0*/  LDL.LU R18, [R1+0xc4] ;  /* 0x0000c40001127983 */ /* 0x000ea20000300800 */
[----:B------:R-:W-:Y:S01]  /*191f0*/  LOP3.LUT P3, RZ, R10, 0xff, RZ, 0xc0, !PT ;  /* 0x000000ff0aff7812 */ /* 0x000fe2000786c0ff */
[----:B------:R-:W-:Y:S02]  /*19200*/  ULDC.64 UR4, c[0x0][0x8f8] ;  /* 0x00023e0000047ab9 */ /* 0x000fe40000000a00 */
[----:B------:R-:W3:Y:S01]  /*19210*/  LDL.LU R17, [R1+0xc0] ;  /* 0x0000c00001117983 */ /* 0x000ee20000300800 */
[----:B------:R-:W-:Y:S01]  /*19220*/  IADD3 R0, R9, R0, RZ ;  /* 0x0000000009007210 */ /* 0x000fe20007ffe0ff */
[----:B------:R-:W-:Y:S01]  /*19230*/  BSSY B1, `(.L_x_606) ;  /* 0x0000072000017945 */ /* 0x000fe20003800000 */
[----:B------:R-:W-:Y:S02]  /*19240*/  MOV R16, 0xffffffff ;  /* 0xffffffff00107802 */ /* 0x000fe40000000f00 */
[----:B------:R-:W-:Y:S02]  /*19250*/  ISETP.GT.U32.AND P1, PT, R0, 0x7, PT ;  /* 0x000000070000780c */ /* 0x000fe40003f24070 */
[----:B------:R-:W-:-:S02]  /*19260*/  SHF.R.U32.HI R2, RZ, 0x3, R0 ;  /* 0x00000003ff027819 */ /* 0x000fc40000011600 */
[----:B------:R-:W-:Y:S01]  /*19270*/  ISETP.LT.U32.AND P1, PT, R9, 0x8, P1 ;  /* 0x000000080900780c */ /* 0x000fe20000f21070 */
[----:B------:R-:W1:Y:S01]  /*19280*/  @P3 S2R R4, SR_CgaCtaId ;  /* 0x0000000000043919 */ /* 0x000e620000008800 */
[----:B------:R-:W-:Y:S02]  /*19290*/  @P3 MOV R3, 0x400 ;  /* 0x0000040000033802 */ /* 0x000fe40000000f00 */
[----:B------:R-:W-:Y:S02]  /*192a0*/  LOP3.LUT R2, R2, 0x1, RZ, 0xc0, !PT ;  /* 0x0000000102027812 */ /* 0x000fe400078ec0ff */
[----:B------:R-:W-:Y:S02]  /*192b0*/  MOV R12, 0xffffffff ;  /* 0xffffffff000c7802 */ /* 0x000fe40000000f00 */
[----:B------:R-:W-:Y:S02]  /*192c0*/  MOV R5, 0xffffffff ;  /* 0xffffffff00057802 */ /* 0x000fe40000000f00 */
[----:B------:R-:W-:-:S02]  /*192d0*/  LOP3.LUT R0, R0, 0x7, RZ, 0xc0, !PT ;  /* 0x0000000700007812 */ /* 0x000fc400078ec0ff */
[----:B------:R-:W-:Y:S02]  /*192e0*/  PRMT R10, RZ, 0x7610, R10 ;  /* 0x00007610ff0a7816 */ /* 0x000fe4000000000a */
[----:B-1----:R-:W-:-:S04]  /*192f0*/  @P3 LEA R3, R4, R3, 0x18 ;  /* 0x0000000304033211 */ /* 0x002fc800078ec0ff */
[----:B------:R1:W-:Y:S01]  /*19300*/  @P3 SYNCS.ARRIVE.TRANS64.A1T0 RZ, [R3+URZ+0xc8], RZ ;  /* 0x0000c8ff03ff39a7 */ /* 0x0003e2000810003f */
[----:B------:R-:W-:-:S04]  /*19310*/  ISETP.NE.U32.AND P3, PT, R2, 0x1, PT ;  /* 0x000000010200780c */ /* 0x000fc80003f65070 */
[----:B------:R-:W-:Y:S02]  /*19320*/  ISETP.GT.U32.AND P3, PT, R9, 0x7, !P3 ;  /* 0x000000070900780c */ /* 0x000fe40005f64070 */
[----:B-1----:R-:W-:Y:S02]  /*19330*/  SEL R3, RZ, 0x1, !P1 ;  /* 0x00000001ff037807 */ /* 0x002fe40004800000 */
[----:B------:R-:W-:-:S04]  /*19340*/  SEL R2, RZ, 0x1, !P3 ;  /* 0x00000001ff027807 */ /* 0x000fc80005800000 */
[----:B------:R-:W-:Y:S02]  /*19350*/  LOP3.LUT R8, R2, R8, R3, 0x96, !PT ;  /* 0x0000000802087212 */ /* 0x000fe400078e9603 */
[----:B------:R-:W-:Y:S02]  /*19360*/  PRMT R2, RZ, 0x7610, R2 ;  /* 0x00007610ff027816 */ /* 0x000fe40000000002 */
[----:B---3--:R-:W-:-:S04]  /*19370*/  IADD3 R17, P4, R17, UR46, RZ ;  /* 0x0000002e11117c10 */ /* 0x008fc8000ff9e0ff */
[----:B--2---:R-:W-:Y:S01]  /*19380*/  IADD3.X R18, R18, UR38, RZ, P4, !PT ;  /* 0x0000002612127c10 */ /* 0x004fe2000a7fe4ff */
[----:B------:R1:W-:Y:S01]  /*19390*/  STL [R1+0xc0], R17 ;  /* 0x0000c01101007387 */ /* 0x0003e20000100800 */
[----:B------:R-:W-:-:S03]  /*193a0*/  ISETP.GE.U32.AND P4, PT, R17, UR4, PT ;  /* 0x0000000411007c0c */ /* 0x000fc6000bf86070 */
[----:B------:R1:W-:Y:S01]  /*193b0*/  STL [R1+0xc4], R18 ;  /* 0x0000c41201007387 */ /* 0x0003e20000100800 */
[----:B------:R-:W-:-:S13]  /*193c0*/  ISETP.GE.U32.AND.EX P1, PT, R18, UR5, PT, P4 ;  /* 0x0000000512007c0c */ /* 0x000fda000bf26140 */
[----:B-1----:R-:W-:Y:S05]  /*193d0*/  @P1 BRA `(.L_x_607) ;  /* 0x00000004005c1947 */ /* 0x002fea0003800000 */
[----:B------:R-:W-:Y:S01]  /*193e0*/  ULDC.64 UR4, c[0x0][0x8d0] ;  /* 0x0002340000047ab9 */ /* 0x000fe20000000a00 */
[----:B------:R-:W1:Y:S01]  /*193f0*/  S2R R14, SR_CTAID.X ;  /* 0x00000000000e7919 */ /* 0x000e620000002500 */
[----:B------:R-:W-:Y:S01]  /*19400*/  ISETP.NE.U32.AND P1, PT, RZ, UR4, PT ;  /* 0x00000004ff007c0c */ /* 0x000fe2000bf25070 */
[----:B------:R-:W-:Y:S01]  /*19410*/  ULDC UR7, c[0x0][0x8d8] ;  /* 0x0002360000077ab9 */ /* 0x000fe20000000800 */
[----:B------:R-:W-:Y:S01]  /*19420*/  MOV R2, R17 ;  /* 0x0000001100027202 */ /* 0x000fe20000000f00 */
[----:B------:R-:W2:Y:S01]  /*19430*/  S2R R12, SR_CTAID.Y ;  /* 0x00000000000c7919 */ /* 0x000ea20000002600 */
[----:B------:R-:W-:Y:S02]  /*19440*/  ISETP.NE.AND.EX P1, PT, RZ, UR5, PT, P1 ;  /* 0x00000005ff007c0c */ /* 0x000fe4000bf25310 */
[----:B------:R-:W-:-:S11]  /*19450*/  MOV R3, R18 ;  /* 0x0000001200037202 */ /* 0x000fd60000000f00 */
[----:B------:R-:W-:Y:S05]  /*19460*/  @!P1 BRA `(.L_x_608) ;  /* 0x0000000000289947 */ /* 0x000fea0003800000 */
[----:B------:R-:W-:Y:S02]  /*19470*/  ULDC UR6, c[0x0][0x8dc] ;  /* 0x0002370000067ab9 */ /* 0x000fe40000000800 */
[----:B------:R-:W-:-:S04]  /*19480*/  IADD3 R7, P1, R17, UR6, RZ ;  /* 0x0000000611077c10 */ /* 0x000fc8000ff3e0ff */
[----:B------:R-:W-:-:S05]  /*19490*/  IADD3.X R15, RZ, R18, RZ, P1, !PT ;  /* 0x00000012ff0f7210 */ /* 0x000fca0000ffe4ff */
[----:B------:R-:W-:-:S04]  /*194a0*/  IMAD.WIDE.U32 R4, R15, UR4, RZ ;  /* 0x000000040f047c25 */ /* 0x000fc8000f8e00ff */
[----:B------:R-:W-:-:S04]  /*194b0*/  IMAD.WIDE.U32 R4, P1, R7, UR5, R4 ;  /* 0x0000000507047c25 */ /* 0x000fc8000f820004 */
[----:B------:R-:W-:Y:S01]  /*194c0*/  IMAD.WIDE.U32 R6, R7, UR4, RZ ;  /* 0x0000000407067c25 */ /* 0x000fe2000f8e00ff */
[----:B------:R-:W-:Y:S02]  /*194d0*/  IADD3.X R3, RZ, RZ, RZ, P1, !PT ;  /* 0x000000ffff037210 */ /* 0x000fe40000ffe4ff */
[----:B------:R-:W-:Y:S02]  /*194e0*/  MOV R2, R5 ;  /* 0x0000000500027202 */ /* 0x000fe40000000f00 */
[----:B------:R-:W-:-:S05]  /*194f0*/  IADD3 RZ, P1, R7, R4, RZ ;  /* 0x0000000407ff7210 */ /* 0x000fca0007f3e0ff */
[----:B------:R-:W-:-:S08]  /*19500*/  IMAD.WIDE.U32.X R2, R15, UR5, R2, P1 ;  /* 0x000000050f027c25 */ /* 0x000fd000088e0402 */
.L_x_608:
[--C-:B------:R-:W-:Y:S01]  /*19510*/  SHF.R.U64 R6, R2, UR7, R3.reuse ;  /* 0x0000000702067c19 */ /* 0x100fe20008001203 */
[----:B------:R-:W-:Y:S01]  /*19520*/  ULDC.64 UR4, c[0x0][0x8c8] ;  /* 0x0002320000047ab9 */ /* 0x000fe20000000a00 */
[----:B------:R-:W-:Y:S01]  /*19530*/  SHF.R.U32.HI R2, RZ, UR7, R3 ;  /* 0x00000007ff027c19 */ /* 0x000fe20008011603 */
[----:B------:R-:W3:Y:S01]  /*19540*/  LDC R21, c[0x0][0x144] ;  /* 0x00005100ff157b82 */ /* 0x000ee20000000800 */
[----:B------:R-:W-:Y:S01]  /*19550*/  IADD3 R5, P1, RZ, -R6, RZ ;  /* 0x80000006ff057210 */ /* 0x000fe20007f3e0ff */
[----:B------:R-:W-:Y:S01]  /*19560*/  ULDC.64 UR8, c[0x0][0x8e8] ;  /* 0x00023a0000087ab9 */ /* 0x000fe20000000a00 */
[----:B------:R-:W-:Y:S01]  /*19570*/  MOV R3, R18 ;  /* 0x0000001200037202 */ /* 0x000fe20000000f00 */
[----:B------:R-:W-:Y:S01]  /*19580*/  ULDC UR6, c[0x0][0x8b0] ;  /* 0x00022c0000067ab9 */ /* 0x000fe20000000800 */
[----:B------:R-:W-:Y:S02]  /*19590*/  IADD3.X R2, RZ, ~R2, RZ, P1, !PT ;  /* 0x80000002ff027210 */ /* 0x000fe40000ffe4ff */
[----:B-1----:R-:W-:-:S02]  /*195a0*/  I2FP.F32.U32 R7, R14 ;  /* 0x0000000e00077245 */ /* 0x002fc40000201000 */
[----:B------:R-:W-:Y:S01]  /*195b0*/  ISETP.NE.U32.AND P1, PT, RZ, UR8, PT ;  /* 0x00000008ff007c0c */ /* 0x000fe2000bf25070 */
[----:B------:R-:W-:Y:S01]  /*195c0*/  IMAD R4, R2, UR4, RZ ;  /* 0x0000000402047c24 */ /* 0x000fe2000f8e02ff */
[----:B------:R-:W-:Y:S02]  /*195d0*/  MOV R2, R17 ;  /* 0x0000001100027202 */ /* 0x000fe40000000f00 */
[----:B------:R-:W1:Y:S01]  /*195e0*/  LDC R17, c[0x0][0x148] ;  /* 0x00005200ff117b82 */ /* 0x000e620000000800 */
[----:B------:R-:W-:Y:S02]  /*195f0*/  ISETP.NE.AND.EX P1, PT, RZ, UR9, PT, P1 ;  /* 0x00000009ff007c0c */ /* 0x000fe4000bf25310 */
[----:B------:R-:W-:Y:S01]  /*19600*/  IMAD.WIDE.U32 R2, R5, UR4, R2 ;  /* 0x0000000405027c25 */ /* 0x000fe2000f8e0002 */
[----:B------:R-:W-:-:S03]  /*19610*/  ULDC UR4, c[0x0][0x150] ;  /* 0x0000540000047ab9 */ /* 0x000fc60000000800 */
[----:B------:R-:W-:Y:S02]  /*19620*/  IMAD R5, R5, UR5, R4 ;  /* 0x0000000505057c24 */ /* 0x000fe4000f8e0204 */
[----:B------:R-:W-:Y:S01]  /*19630*/  FMUL R4, R7, UR4 ;  /* 0x0000000407047c20 */ /* 0x000fe20008400000 */
[----:B------:R-:W-:Y:S01]  /*19640*/  ULDC UR4, c[0x0][0x8c0] ;  /* 0x0002300000047ab9 */ /* 0x000fe20000000800 */
[----:B------:R-:W-:Y:S01]  /*19650*/  ULDC UR5, c[0x0][0x154] ;  /* 0x0000550000057ab9 */ /* 0x000fe20000000800 */
[----:B------:R-:W-:-:S03]  /*19660*/  IADD3 R3, R3, R5, RZ ;  /* 0x0000000503037210 */ /* 0x000fc60007ffe0ff */
[----:B------:R-:W4:Y:S01]  /*19670*/  F2I.U32.TRUNC.NTZ R4, R4 ;  /* 0x0000000400047305 */ /* 0x000f22000020f000 */
[----:B------:R-:W-:Y:S02]  /*19680*/  SHF.R.U64 R7, R2, UR4, R3 ;  /* 0x0000000402077c19 */ /* 0x000fe40008001203 */
[----:B--2---:R-:W-:-:S05]  /*19690*/  I2FP.F32.U32 R2, R12 ;  /* 0x0000000c00027245 */ /* 0x004fca0000201000 */
[----:B------:R-:W-:Y:S01]  /*196a0*/  FMUL R18, R2, UR5 ;  /* 0x0000000502127c20 */ /* 0x000fe20008400000 */
[----:B------:R-:W-:Y:S01]  /*196b0*/  SHF.R.U32.HI R2, RZ, UR4, R3 ;  /* 0x00000004ff027c19 */ /* 0x000fe20008011603 */
[----:B------:R-:W-:-:S03]  /*196c0*/  ULDC UR4, c[0x0][0x900] ;  /* 0x0002400000047ab9 */ /* 0x000fc60000000800 */
[--C-:B------:R-:W-:Y:S01]  /*196d0*/  SHF.R.U64 R16, R7, UR6, R2.reuse ;  /* 0x0000000607107c19 */ /* 0x100fe20008001202 */
[----:B------:R-:W2:Y:S01]  /*196e0*/  F2I.U32.TRUNC.NTZ R18, R18 ;  /* 0x0000001200127305 */ /* 0x000ea2000020f000 */
[----:B------:R-:W-:Y:S02]  /*196f0*/  SHF.R.U32.HI R3, RZ, UR6, R2 ;  /* 0x00000006ff037c19 */ /* 0x000fe40008011602 */
[----:B----4-:R-:W-:Y:S02]  /*19700*/  IADD3 R4, -R4, RZ, RZ ;  /* 0x000000ff04047210 */ /* 0x010fe40007ffe1ff */
[--C-:B------:R-:W-:Y:S02]  /*19710*/  SHF.R.U64 R15, R16, UR4, R3.reuse ;  /* 0x00000004100f7c19 */ /* 0x100fe40008001203 */
[----:B------:R-:W-:Y:S01]  /*19720*/  SHF.R.U32.HI R19, RZ, UR4, R3 ;  /* 0x00000004ff137c19 */ /* 0x000fe20008011603 */
[----:B---3--:R-:W-:Y:S01]  /*19730*/  IMAD R14, R21, R4, R14 ;  /* 0x00000004150e7224 */ /* 0x008fe200078e020e */
[----:B------:R-:W-:-:S02]  /*19740*/  MOV R2, R15 ;  /* 0x0000000f00027202 */ /* 0x000fc40000000f00 */
[----:B------:R-:W-:Y:S01]  /*19750*/  MOV R3, R19 ;  /* 0x0000001300037202 */ /* 0x000fe20000000f00 */
[----:B------:R-:W-:Y:S06]  /*19760*/  @!P1 BRA `(.L_x_609) ;  /* 0x0000000000289947 */ /* 0x000fec0003800000 */
[----:B------:R-:W-:Y:S02]  /*19770*/  ULDC UR4, c[0x0][0x8f4] ;  /* 0x00023d0000047ab9 */ /* 0x000fe40000000800 */
[----:B------:R-:W-:-:S04]  /*19780*/  IADD3 R3, P1, R15, UR4, RZ ;  /* 0x000000040f037c10 */ /* 0x000fc8000ff3e0ff */
[----:B------:R-:W-:-:S05]  /*19790*/  IADD3.X R19, RZ, R19, RZ, P1, !PT ;  /* 0x00000013ff137210 */ /* 0x000fca0000ffe4ff */
[----:B------:R-:W-:-:S04]  /*197a0*/  IMAD.WIDE.U32 R4, R19, UR8, RZ ;  /* 0x0000000813047c25 */ /* 0x000fc8000f8e00ff */
[----:B------:R-:W-:-:S04]  /*197b0*/  IMAD.WIDE.U32 R4, P1, R3, UR9, R4 ;  /* 0x0000000903047c25 */ /* 0x000fc8000f820004 */
[----:B------:R-:W-:Y:S01]  /*197c0*/  IMAD.WIDE.U32 R2, R3, UR8, RZ ;  /* 0x0000000803027c25 */ /* 0x000fe2000f8e00ff */
[----:B------:R-:W-:-:S04]  /*197d0*/  MOV R2, R5 ;  /* 0x0000000500027202 */ /* 0x000fc80000000f00 */
[----:B------:R-:W-:Y:S02]  /*197e0*/  IADD3 RZ, P3, R3, R4, RZ ;  /* 0x0000000403ff7210 */ /* 0x000fe40007f7e0ff */
[----:B------:R-:W-:-:S03]  /*197f0*/  IADD3.X R3, RZ, RZ, RZ, P1, !PT ;  /* 0x000000ffff037210 */ /* 0x000fc60000ffe4ff */
[----:B------:R-:W-:-:S08]  /*19800*/  IMAD.WIDE.U32.X R2, R19, UR9, R2, P3 ;  /* 0x0000000913027c25 */ /* 0x000fd000098e0402 */
.L_x_609:
[----:B------:R-:W3:Y:S01]  /*19810*/  LDC R4, c[0x0][0x904] ;  /* 0x00024100ff047b82 */ /* 0x000ee20000000800 */
[----:B------:R-:W-:Y:S01]  /*19820*/  ULDC UR4, c[0x0][0x8f0] ;  /* 0x00023c0000047ab9 */ /* 0x000fe20000000800 */
[----:B--2---:R-:W-:Y:S01]  /*19830*/  IADD3 R18, -R18, RZ, RZ ;  /* 0x000000ff12127210 */ /* 0x004fe20007ffe1ff */
[----:B------:R-:W-:Y:S01]  /*19840*/  ULDC UR5, c[0x0][0x8b8] ;  /* 0x00022e0000057ab9 */ /* 0x000fe20000000800 */
[----:B------:R-:W-:Y:S01]  /*19850*/  SHF.R.U64 R3, R2, UR4, R3 ;  /* 0x0000000402037c19 */ /* 0x000fe20008001203 */
[----:B------:R-:W-:Y:S01]  /*19860*/  ULDC UR4, c[0x0][0x8e0] ;  /* 0x0002380000047ab9 */ /* 0x000fe20000000800 */
[----:B------:R-:W-:Y:S02]  /*19870*/  LOP3.LUT R16, R16, UR16, RZ, 0xc0, !PT ;  /* 0x0000001010107c12 */ /* 0x000fe4000f8ec0ff */
[C---:B------:R-:W-:Y:S02]  /*19880*/  IADD3 R2, -R3.reuse, RZ, RZ ;  /* 0x000000ff03027210 */ /* 0x040fe40007ffe1ff */
[----:B------:R-:W-:Y:S01]  /*19890*/  MOV R5, R6 ;  /* 0x0000000600057202 */ /* 0x000fe20000000f00 */
[----:B------:R-:W-:-:S02]  /*198a0*/  IMAD R3, R3, UR17, R16 ;  /* 0x0000001103037c24 */ /* 0x000fc4000f8e0210 */
[----:B------:R-:W-:Y:S01]  /*198b0*/  IMAD R15, R2, UR4, R15 ;  /* 0x00000004020f7c24 */ /* 0x000fe2000f8e020f */
[----:B------:R-:W-:Y:S01]  /*198c0*/  ULDC UR4, c[0x0][0x8a8] ;  /* 0x00022a0000047ab9 */ /* 0x000fe20000000800 */
[----:B------:R-:W-:Y:S02]  /*198d0*/  MOV R2, 0x1 ;  /* 0x0000000100027802 */ /* 0x000fe40000000f00 */
[----:B---3--:R-:W-:Y:S02]  /*198e0*/  ISETP.NE.AND P1, PT, R4, 0x1, PT ;  /* 0x000000010400780c */ /* 0x008fe40003f25270 */
[----:B------:R-:W-:-:S05]  /*198f0*/  LOP3.LUT R4, R7, UR15, RZ, 0xc0, !PT ;  /* 0x0000000f07047c12 */ /* 0x000fca000f8ec0ff */
[----:B------:R-:W-:-:S06]  /*19900*/  IMAD R15, R15, UR4, R4 ;  /* 0x000000040f0f7c24 */ /* 0x000fcc000f8e0204 */
[----:B-1----:R-:W-:-:S04]  /*19910*/  @P1 IMAD R14, R17, R18, R12 ;  /* 0x00000012110e1224 */ /* 0x002fc800078e020c */
[----:B------:R-:W-:-:S05]  /*19920*/  IMAD R14, R3, UR5, R14 ;  /* 0x00000005030e7c24 */ /* 0x000fca000f8e020e */
[----:B------:R-:W-:Y:S02]  /*19930*/  SEL R12, R15, R14, !P1 ;  /* 0x0000000e0f0c7207 */ /* 0x000fe40004800000 */
[----:B------:R-:W-:-:S07]  /*19940*/  SEL R16, R14, R15, !P1 ;  /* 0x0000000f0e107207 */ /* 0x000fce0004800000 */
.L_x_607:
[----:B------:R-:W-:Y:S05]  /*19950*/  BSYNC B1 ;  /* 0x0000000000017941 */ /* 0x000fea0003800000 */
.L_x_606:
[----:B------:R-:W-:-:S13]  /*19960*/  LOP3.LUT P1, RZ, R2, 0xff, RZ, 0xc0, !PT ;  /* 0x000000ff02ff7812 */ /* 0x000fda000782c0ff */
[----:B------:R-:W-:Y:S05]  /*19970*/  @P1 BRA `(.L_x_610) ;  /* 0xfffffff400281947 */ /* 0x000fea000383ffff */
[----:B------:R-:W-:Y:S05]  /*19980*/  BSYNC B0 ;  /* 0x0000000000007941 */ /* 0x000fea0003800000 */
.L_x_598:
[----:B------:R-:W-:-:S03]  /*19990*/  UMOV UR4, 0xffffffff ;  /* 0xffffffff00047882 */ /* 0x000fc60000000000 */
[----:B------:R-:W-:Y:S05]  /*199a0*/  BRA.DIV UR4, `(.L_x_611) ;  /* 0x0000000e04647947 */ /* 0x000fea000b800000 */
[----:B------:R-:W-:-:S13]  /*199b0*/  ELECT P6, URZ, PT ;  /* 0x00000000003f782f */ /* 0x000fda00038c0000 */
.L_x_648:
[----:B------:R-:W-:Y:S04]  /*199c0*/  BSSY B0, `(.L_x_612) ;  /* 0x0000050000007945 */ /* 0x000fe80003800000 */
[----:B------:R-:W-:Y:S05]  /*199d0*/  @!P6 BRA `(.L_x_613) ;  /* 0x000000040038e947 */ /* 0x000fea0003800000 */
[----:B------:R-:W2:Y:S02]  /*199e0*/  LDL.LU R2, [R1+0xc8] ;  /* 0x0000c80001027983 */ /* 0x000ea40000300800 */
[----:B--2---:R-:W-:-:S04]  /*199f0*/  LOP3.LUT R2, R2, 0x2, RZ, 0xfc, !PT ;  /* 0x0000000202027812 */ /* 0x004fc800078efcff */
[----:B------:R-:W-:-:S13]  /*19a00*/  ISETP.NE.AND P0, PT, R2, 0x3, PT ;  /* 0x000000030200780c */ /* 0x000fda0003f05270 */
[----:B------:R-:W-:Y:S05]  /*19a10*/  @!P0 BRA `(.L_x_614) ;  /* 0x0000000000048947 */ /* 0x000fea0003800000 */
[----:B------:R-:W-:Y:S01]  /*19a20*/  BPT.TRAP 0x1 ;  /* 0x000000040000795c */ /* 0x000fe20000300000 */
.L_x_614:
[----:B------:R-:W1:Y:S01]  /*19a30*/  S2R R3, SR_CgaCtaId ;  /* 0x0000000000037919 */ /* 0x000e620000008800 */
[----:B------:R-:W-:-:S04]  /*19a40*/  MOV R2, 0x400 ;  /* 0x0000040000027802 */ /* 0x000fc80000000f00 */
[----:B-1----:R-:W-:Y:S02]  /*19a50*/  LEA R3, R3, R2, 0x18 ;  /* 0x0000000203037211 */ /* 0x002fe400078ec0ff */
[----:B------:R-:W-:Y:S02]  /*19a60*/  SHF.L.U32 R2, R8, 0x1f, RZ ;  /* 0x0000001f08027819 */ /* 0x000fe400000006ff */
[----:B------:R-:W-:-:S04]  /*19a70*/  IADD3 R3, R3, 0x40, RZ ;  /* 0x0000004003037810 */ /* 0x000fc80007ffe0ff */
[C---:B------:R-:W-:Y:S02]  /*19a80*/  LEA R7, R0.reuse, R3, 0x3 ;  /* 0x0000000300077211 */ /* 0x040fe400078e18ff */
[----:B------:R-:W-:Y:S02]  /*19a90*/  IADD3 R0, R0, 0x1, RZ ;  /* 0x0000000100007810 */ /* 0x000fe40007ffe0ff */
[----:B------:R-:W1:Y:S02]  /*19aa0*/  SYNCS.PHASECHK.TRANS64.TRYWAIT P0, [R7+URZ], R2 ;  /* 0x00000002070075a7 */ /* 0x000e64000800017f */
[----:B------:R-:W-:-:S04]  /*19ab0*/  ISETP.NE.AND P1, PT, R0, 0x8, PT ;  /* 0x000000080000780c */ /* 0x000fc80003f25270 */
[----:B------:R-:W-:Y:S02]  /*19ac0*/  SEL R5, RZ, 0x1, P1 ;  /* 0x00000001ff057807 */ /* 0x000fe40000800000 */
[----:B------:R-:W-:Y:S02]  /*19ad0*/  SEL R0, R0, RZ, P1 ;  /* 0x000000ff00007207 */ /* 0x000fe40000800000 */
[----:B------:R-:W-:Y:S02]  /*19ae0*/  LOP3.LUT R5, R8, R5, RZ, 0x3c, !PT ;  /* 0x0000000508057212 */ /* 0x000fe400078e3cff */
[----:B------:R-:W-:Y:S02]  /*19af0*/  LEA R9, R0, R3, 0x3 ;  /* 0x0000000300097211 */ /* 0x000fe400078e18ff */
[----:B------:R-:W-:Y:S01]  /*19b00*/  SHF.L.U32 R4, R5, 0x1f, RZ ;  /* 0x0000001f05047819 */ /* 0x000fe200000006ff */
[----:B-1----:R-:W-:Y:S06]  /*19b10*/  @!P0 BRA `(.L_x_615) ;  /* 0x0000000c00288947 */ /* 0x002fec0003800000 */
.L_x_649:
[----:B------:R-:W2:Y:S01]  /*19b20*/  SYNCS.PHASECHK.TRANS64.TRYWAIT P0, [R9+URZ], R4 ;  /* 0x00000004090075a7 */ /* 0x000ea2000800017f */
[----:B------:R-:W-:-:S04]  /*19b30*/  IADD3 R0, R0, 0x1, RZ ;  /* 0x0000000100007810 */ /* 0x000fc80007ffe0ff */
[----:B------:R-:W-:-:S04]  /*19b40*/  ISETP.NE.AND P1, PT, R0, 0x8, PT ;  /* 0x000000080000780c */ /* 0x000fc80003f25270 */
[----:B-1----:R-:W-:Y:S02]  /*19b50*/  SEL R2, RZ, 0x1, P1 ;  /* 0x00000001ff027807 */ /* 0x002fe40000800000 */
[----:B------:R-:W-:Y:S02]  /*19b60*/  SEL R0, R0, RZ, P1 ;  /* 0x000000ff00007207 */ /* 0x000fe40000800000 */
[----:B------:R-:W-:Y:S02]  /*19b70*/  LOP3.LUT R7, R5, R2, RZ, 0x3c, !PT ;  /* 0x0000000205077212 */ /* 0x000fe400078e3cff */
[----:B------:R-:W-:Y:S02]  /*19b80*/  LEA R6, R0, R3, 0x3 ;  /* 0x0000000300067211 */ /* 0x000fe400078e18ff */
[----:B------:R-:W-:Y:S01]  /*19b90*/  SHF.L.U32 R5, R7, 0x1f, RZ ;  /* 0x0000001f07057819 */ /* 0x000fe200000006ff */
[----:B--2---:R-:W-:Y:S06]  /*19ba0*/  @!P0 BRA `(.L_x_616) ;  /* 0x0000000c00188947 */ /* 0x004fec0003800000 */
.L_x_650:
[----:B------:R-:W2:Y:S01]  /*19bb0*/  SYNCS.PHASECHK.TRANS64.TRYWAIT P0, [R6+URZ], R5 ;  /* 0x00000005060075a7 */ /* 0x000ea2000800017f */
[----:B------:R-:W-:-:S04]  /*19bc0*/  IADD3 R0, R0, 0x1, RZ ;  /* 0x0000000100007810 */ /* 0x000fc80007ffe0ff */
[----:B------:R-:W-:-:S04]  /*19bd0*/  ISETP.NE.AND P1, PT, R0, 0x8, PT ;  /* 0x000000080000780c */ /* 0x000fc80003f25270 */
[----:B------:R-:W-:Y:S02]  /*19be0*/  SEL R2, RZ, 0x1, P1 ;  /* 0x00000001ff027807 */ /* 0x000fe40000800000 */
[----:B------:R-:W-:Y:S02]  /*19bf0*/  SEL R0, R0, RZ, P1 ;  /* 0x000000ff00007207 */ /* 0x000fe40000800000 */
[----:B------:R-:W-:Y:S02]  /*19c00*/  LOP3.LUT R7, R7, R2, RZ, 0x3c, !PT ;  /* 0x0000000207077212 */ /* 0x000fe400078e3cff */
[----:B-1----:R-:W-:Y:S02]  /*19c10*/  LEA R9, R0, R3, 0x3 ;  /* 0x0000000300097211 */ /* 0x002fe400078e18ff */
[----:B------:R-:W-:Y:S01]  /*19c20*/  SHF.L.U32 R4, R7, 0x1f, RZ ;  /* 0x0000001f07047819 */ /* 0x000fe200000006ff */
[----:B--2---:R-:W-:Y:S06]  /*19c30*/  @!P0 BRA `(.L_x_617) ;  /* 0x0000000c00088947 */ /* 0x004fec0003800000 */
.L_x_651:
        /* <DEDUP_REMOVED lines=9> */
.L_x_652:
        /* <DEDUP_REMOVED lines=9> */
.L_x_653:
        /* <DEDUP_REMOVED lines=9> */
.L_x_654:
[----:B------:R-:W2:Y:S01]  /*19df0*/  SYNCS.PHASECHK.TRANS64.TRYWAIT P0, [R6+URZ], R5 ;  /* 0x00000005060075a7 */ /* 0x000ea2000800017f */
[----:B------:R-:W-:-:S04]  /*19e00*/  IADD3 R0, R0, 0x1, RZ ;  /* 0x0000000100007810 */ /* 0x000fc80007ffe0ff */
[----:B------:R-:W-:-:S04]  /*19e10*/  ISETP.NE.AND P1, PT, R0, 0x8, PT ;  /* 0x000000080000780c */ /* 0x000fc80003f25270 */
[----:B------:R-:W-:Y:S02]  /*19e20*/  SEL R2, RZ, 0x1, P1 ;  /* 0x00000001ff027807 */ /* 0x000fe40000800000 */
[----:B------:R-:W-:Y:S02]  /*19e30*/  SEL R0, R0, RZ, P1 ;  /* 0x000000ff00007207 */ /* 0x000fe40000800000 */
[----:B------:R-:W-:Y:S01]  /*19e40*/  LOP3.LUT R2, R7, R2, RZ, 0x3c, !PT ;  /* 0x0000000207027212 */ /* 0x000fe200078e3cff */
[----:B--2---:R-:W-:Y:S06]  /*19e50*/  @!P0 BRA `(.L_x_621) ;  /* 0x0000000800d08947 */ /* 0x004fec0003800000 */
.L_x_655:
[----:B------:R-:W-:Y:S02]  /*19e60*/  LEA R3, R0, R3, 0x3 ;  /* 0x0000000300037211 */ /* 0x000fe400078e18ff */
[----:B------:R-:W-:-:S07]  /*19e70*/  SHF.L.U32 R0, R2, 0x1f, RZ ;  /* 0x0000001f02007819 */ /* 0x000fce00000006ff */
.L_x_622:
[----:B---3--:R3:W4:Y:S02]  /*19e80*/  SYNCS.PHASECHK.TRANS64.TRYWAIT P0, [R3+URZ], R0 ;  /* 0x00000000030075a7 */ /* 0x008724000800017f */
[----:B----4-:R-:W-:Y:S05]  /*19e90*/  @!P0 NANOSLEEP.SYNCS 0x989680 ;  /* 0x009896800000895d */ /* 0x010fea0003900000 */
[----:B------:R-:W4:Y:S02]  /*19ea0*/  @!P0 SYNCS.PHASECHK.TRANS64 P0, [R3+URZ], R0 ;  /* 0x00000000030085a7 */ /* 0x000f24000800007f */
[----:B----4-:R-:W-:Y:S05]  /*19eb0*/  @!P0 BRA `(.L_x_622) ;  /* 0xfffffffc00f08947 */ /* 0x010fea000383ffff */
.L_x_613:
[----:B------:R-:W-:Y:S05]  /*19ec0*/  BSYNC B0 ;  /* 0x0000000000007941 */ /* 0x000fea0003800000 */
.L_x_612:
[----:B------:R-:W-:Y:S05]  /*19ed0*/  EXIT ;  /* 0x000000000000794d */ /* 0x000fea0003800000 */
.L_x_21:
[----:B---3--:R-:W-:-:S04]  /*19ee0*/  MOV R3, UR4 ;  /* 0x0000000400037c02 */ /* 0x008fc80008000f00 */
[----:B------:R3:W4:Y:S03]  /*19ef0*/  SYNCS.PHASECHK.TRANS64.TRYWAIT P0, [R3+URZ], R0 ;  /* 0x00000000030075a7 */ /* 0x000726000800017f */
[----:B----4-:R-:W-:Y:S05]  /*19f00*/  @!P0 NANOSLEEP.SYNCS 0x989680 ;  /* 0x009896800000895d */ /* 0x010fea0003900000 */
[----:B------:R-:W4:Y:S02]  /*19f10*/  @!P0 SYNCS.PHASECHK.TRANS64 P0, [R3+URZ], R0 ;  /* 0x00000000030085a7 */ /* 0x000f24000800007f */
[----:B----4-:R-:W-:Y:S05]  /*19f20*/  @!P0 BRA `(.L_x_21) ;  /* 0xfffffffc00ec8947 */ /* 0x010fea000383ffff */
[----:B------:R-:W-:Y:S05]  /*19f30*/  BRA `(.L_x_20) ;  /* 0xfffffe80006c7947 */ /* 0x000fea000383ffff */
.L_x_27:
[----:B---3--:R-:W-:-:S04]  /*19f40*/  MOV R7, UR8 ;  /* 0x0000000800077c02 */ /* 0x008fc80008000f00 */
[----:B------:R3:W4:Y:S03]  /*19f50*/  SYNCS.PHASECHK.TRANS64.TRYWAIT P0, [R7+URZ], R4 ;  /* 0x00000004070075a7 */ /* 0x000726000800017f */
[----:B----4-:R-:W-:Y:S05]  /*19f60*/  @!P0 NANOSLEEP.SYNCS 0x989680 ;  /* 0x009896800000895d */ /* 0x010fea0003900000 */
[----:B------:R-:W4:Y:S02]  /*19f70*/  @!P0 SYNCS.PHASECHK.TRANS64 P0, [R7+URZ], R4 ;  /* 0x00000004070085a7 */ /* 0x000f24000800007f */
[----:B----4-:R-:W-:Y:S05]  /*19f80*/  @!P0 BRA `(.L_x_27) ;  /* 0xfffffffc00ec8947 */ /* 0x010fea000383ffff */
[----:B------:R-:W-:Y:S05]  /*19f90*/  BRA `(.L_x_26) ;  /* 0xfffffe94003c7947 */ /* 0x000fea000383ffff */
.L_x_51:
[----:B-1----:R1:W3:Y:S02]  /*19fa0*/  SYNCS.PHASECHK.TRANS64.TRYWAIT P2, [R13+URZ+0x80], R0 ;  /* 0x000080000d0075a7 */ /* 0x0022e4000804017f */
[----:B---3--:R-:W-:Y:S05]  /*19fb0*/  @!P2 NANOSLEEP.SYNCS 0x989680 ;  /* 0x009896800000a95d */ /* 0x008fea0003900000 */
[----:B------:R-:W3:Y:S02]  /*19fc0*/  @!P2 SYNCS.PHASECHK.TRANS64 P2, [R13+URZ+0x80], R0 ;  /* 0x000080000d00a5a7 */ /* 0x000ee4000804007f */
[----:B---3--:R-:W-:Y:S05]  /*19fd0*/  @!P2 BRA `(.L_x_51) ;  /* 0xfffffffc00f0a947 */ /* 0x008fea000383ffff */
[----:B------:R-:W-:Y:S05]  /*19fe0*/  BRA `(.L_x_623) ;  /* 0xfffffebc00347947 */ /* 0x000fea000383ffff */
.L_x_110:
[----:B-1----:R1:W2:Y:S02]  /*19ff0*/  SYNCS.PHASECHK.TRANS64.TRYWAIT P2, [R14+URZ+0x80], R3 ;  /* 0x000080030e0075a7 */ /* 0x0022a4000804017f */
[----:B--2---:R-:W-:Y:S05]  /*1a000*/  @!P2 NANOSLEEP.SYNCS 0x989680 ;  /* 0x009896800000a95d */ /* 0x004fea0003900000 */
[----:B------:R-:W2:Y:S02]  /*1a010*/  @!P2 SYNCS.PHASECHK.TRANS64 P2, [R14+URZ+0x80], R3 ;  /* 0x000080030e00a5a7 */ /* 0x000ea4000804007f */
[----:B--2---:R-:W-:Y:S05]  /*1a020*/  @!P2 BRA `(.L_x_110) ;  /* 0xfffffffc00f0a947 */ /* 0x004fea000383ffff */
[----:B------:R-:W-:Y:S05]  /*1a030*/  BRA `(.L_x_624) ;  /* 0xfffffedc00b47947 */ /* 0x000fea000383ffff */
.L_x_169:
[----:B-1----:R1:W2:Y:S02]  /*1a040*/  SYNCS.PHASECHK.TRANS64.TRYWAIT P2, [R13+URZ+0x80], R0 ;  /* 0x000080000d0075a7 */ /* 0x0022a4000804017f */
[----:B--2---:R-:W-:Y:S05]  /*1a050*/  @!P2 NANOSLEEP.SYNCS 0x989680 ;  /* 0x009896800000a95d */ /* 0x004fea0003900000 */
[----:B------:R-:W2:Y:S02]  /*1a060*/  @!P2 SYNCS.PHASECHK.TRANS64 P2, [R13+URZ+0x80], R0 ;  /* 0x000080000d00a5a7 */ /* 0x000ea4000804007f */
[----:B--2---:R-:W-:Y:S05]  /*1a070*/  @!P2 BRA `(.L_x_169) ;  /* 0xfffffffc00f0a947 */ /* 0x004fea000383ffff */
[----:B------:R-:W-:Y:S05]  /*1a080*/  BRA `(.L_x_625) ;  /* 0xfffffefc00c07947 */ /* 0x000fea000383ffff */
.L_x_228:
[----:B-1----:R1:W2:Y:S02]  /*1a090*/  SYNCS.PHASECHK.TRANS64.TRYWAIT P2, [R0+URZ+0x80], R3 ;  /* 0x00008003000075a7 */ /* 0x0022a4000804017f */
[----:B--2---:R-:W-:Y:S05]  /*1a0a0*/  @!P2 NANOSLEEP.SYNCS 0x989680 ;  /* 0x009896800000a95d */ /* 0x004fea0003900000 */
[----:B------:R-:W2:Y:S02]  /*1a0b0*/  @!P2 SYNCS.PHASECHK.TRANS64 P2, [R0+URZ+0x80], R3 ;  /* 0x000080030000a5a7 */ /* 0x000ea4000804007f */
[----:B--2---:R-:W-:Y:S05]  /*1a0c0*/  @!P2 BRA `(.L_x_228) ;  /* 0xfffffffc00f0a947 */ /* 0x004fea000383ffff */
[----:B------:R-:W-:Y:S05]  /*1a0d0*/  BRA `(.L_x_626) ;  /* 0xffffff1c00c47947 */ /* 0x000fea000383ffff */
.L_x_287:
[----:B-1----:R1:W2:Y:S02]  /*1a0e0*/  SYNCS.PHASECHK.TRANS64.TRYWAIT P2, [R0+URZ+0x80], R3 ;  /* 0x00008003000075a7 */ /* 0x0022a4000804017f */
[----:B--2---:R-:W-:Y:S05]  /*1a0f0*/  @!P2 NANOSLEEP.SYNCS 0x989680 ;  /* 0x009896800000a95d */ /* 0x004fea0003900000 */
[----:B------:R-:W2:Y:S02]  /*1a100*/  @!P2 SYNCS.PHASECHK.TRANS64 P2, [R0+URZ+0x80], R3 ;  /* 0x000080030000a5a7 */ /* 0x000ea4000804007f */
[----:B--2---:R-:W-:Y:S05]  /*1a110*/  @!P2 BRA `(.L_x_287) ;  /* 0xfffffffc00f0a947 */ /* 0x004fea000383ffff */
[----:B------:R-:W-:Y:S05]  /*1a120*/  BRA `(.L_x_627) ;  /* 0xffffff3c00e07947 */ /* 0x000fea000383ffff */
.L_x_346:
[----:B-1----:R1:W2:Y:S02]  /*1a130*/  SYNCS.PHASECHK.TRANS64.TRYWAIT P2, [R0+URZ+0x80], R3 ;  /* 0x00008003000075a7 */ /* 0x0022a4000804017f */
[----:B--2---:R-:W-:Y:S05]  /*1a140*/  @!P2 NANOSLEEP.SYNCS 0x989680 ;  /* 0x009896800000a95d */ /* 0x004fea0003900000 */
[----:B------:R-:W2:Y:S02]  /*1a150*/  @!P2 SYNCS.PHASECHK.TRANS64 P2, [R0+URZ+0x80], R3 ;  /* 0x000080030000a5a7 */ /* 0x000ea4000804007f */
[----:B--2---:R-:W-:Y:S05]  /*1a160*/  @!P2 BRA `(.L_x_346) ;  /* 0xfffffffc00f0a947 */ /* 0x004fea000383ffff */
[----:B------:R-:W-:Y:S05]  /*1a170*/  BRA `(.L_x_628) ;  /* 0xffffff5c00fc7947 */ /* 0x000fea000383ffff */
.L_x_405:
[----:B-1----:R1:W2:Y:S02]  /*1a180*/  SYNCS.PHASECHK.TRANS64.TRYWAIT P2, [R0+URZ+0x80], R3 ;  /* 0x00008003000075a7 */ /* 0x0022a4000804017f */
[----:B--2---:R-:W-:Y:S05]  /*1a190*/  @!P2 NANOSLEEP.SYNCS 0x989680 ;  /* 0x009896800000a95d */ /* 0x004fea0003900000 */
[----:B------:R-:W2:Y:S02]  /*1a1a0*/  @!P2 SYNCS.PHASECHK.TRANS64 P2, [R0+URZ+0x80], R3 ;  /* 0x000080030000a5a7 */ /* 0x000ea4000804007f */
[----:B--2---:R-:W-:Y:S05]  /*1a1b0*/  @!P2 BRA `(.L_x_405) ;  /* 0xfffffffc00f0a947 */ /* 0x004fea000383ffff */
[----:B------:R-:W-:Y:S05]  /*1a1c0*/  BRA `(.L_x_629) ;  /* 0xffffff80004c7947 */ /* 0x000fea000383ffff */
.L_x_464:
[----:B-1----:R1:W2:Y:S02]  /*1a1d0*/  SYNCS.PHASECHK.TRANS64.TRYWAIT P0, [R3+URZ+0x80], R0 ;  /* 0x00008000030075a7 */ /* 0x0022a4000800017f */
[----:B--2---:R-:W-:Y:S05]  /*1a1e0*/  @!P0 NANOSLEEP.SYNCS 0x989680 ;  /* 0x009896800000895d */ /* 0x004fea0003900000 */
[----:B------:R-:W2:Y:S02]  /*1a1f0*/  @!P0 SYNCS.PHASECHK.TRANS64 P0, [R3+URZ+0x80], R0 ;  /* 0x00008000030085a7 */ /* 0x000ea4000800007f */
[----:B--2---:R-:W-:Y:S05]  /*1a200*/  @!P0 BRA `(.L_x_464) ;  /* 0xfffffffc00f08947 */ /* 0x004fea000383ffff */
[----:B------:R-:W-:Y:S05]  /*1a210*/  BRA `(.L_x_630) ;  /* 0xffffffa000a87947 */ /* 0x000fea000383ffff */
.L_x_528:
[----:B-1----:R-:W-:-:S04]  /*1a220*/  MOV R7, UR4 ;  /* 0x0000000400077c02 */ /* 0x002fc80008000f00 */
[----:B------:R1:W2:Y:S03]  /*1a230*/  SYNCS.PHASECHK.TRANS64.TRYWAIT P0, [R7+URZ+0xc8], R4 ;  /* 0x0000c804070075a7 */ /* 0x0002a6000800017f */
[----:B--2---:R-:W-:Y:S05]  /*1a240*/  @!P0 NANOSLEEP.SYNCS 0x989680 ;  /* 0x009896800000895d */ /* 0x004fea0003900000 */
[----:B------:R-:W2:Y:S02]  /*1a250*/  @!P0 SYNCS.PHASECHK.TRANS64 P0, [R7+URZ+0xc8], R4 ;  /* 0x0000c804070085a7 */ /* 0x000ea4000800007f */
[----:B--2---:R-:W-:Y:S05]  /*1a260*/  @!P0 BRA `(.L_x_528) ;  /* 0xfffffffc00ec8947 */ /* 0x004fea000383ffff */
[----:B------:R-:W-:Y:S05]  /*1a270*/  BRA `(.L_x_527) ;  /* 0xffffffd000607947 */ /* 0x000fea000383ffff */
.L_x_537:
[----:B-1----:R-:W-:-:S04]  /*1a280*/  MOV R3, UR13 ;  /* 0x0000000d00037c02 */ /* 0x002fc80008000f00 */
[----:B------:R1:W2:Y:S03]  /*1a290*/  SYNCS.PHASECHK.TRANS64.TRYWAIT P1, [R3+URZ+0xa0], R2 ;  /* 0x0000a002030075a7 */ /* 0x0002a6000802017f */
[----:B--2---:R-:W-:Y:S05]  /*1a2a0*/  @!P1 NANOSLEEP.SYNCS 0x989680 ;  /* 0x009896800000995d */ /* 0x004fea0003900000 */
[----:B------:R-:W2:Y:S02]  /*1a2b0*/  @!P1 SYNCS.PHASECHK.TRANS64 P1, [R3+URZ+0xa0], R2 ;  /* 0x0000a002030095a7 */ /* 0x000ea4000802007f */
[----:B--2---:R-:W-:Y:S05]  /*1a2c0*/  @!P1 BRA `(.L_x_537) ;  /* 0xfffffffc00ec9947 */ /* 0x004fea000383ffff */
[----:B------:R-:W-:Y:S05]  /*1a2d0*/  BRA `(.L_x_631) ;  /* 0xffffffd400487947 */ /* 0x000fea000383ffff */
.L_x_543:
[----:B-12---:R-:W-:-:S04]  /*1a2e0*/  MOV R3, UR13 ;  /* 0x0000000d00037c02 */ /* 0x006fc80008000f00 */
[----:B------:R1:W2:Y:S03]  /*1a2f0*/  SYNCS.PHASECHK.TRANS64.TRYWAIT P1, [R3+URZ+0xa8], R2 ;  /* 0x0000a802030075a7 */ /* 0x0002a6000802017f */
[----:B--2---:R-:W-:Y:S05]  /*1a300*/  @!P1 NANOSLEEP.SYNCS 0x989680 ;  /* 0x009896800000995d */ /* 0x004fea0003900000 */
[----:B------:R-:W2:Y:S02]  /*1a310*/  @!P1 SYNCS.PHASECHK.TRANS64 P1, [R3+URZ+0xa8], R2 ;  /* 0x0000a802030095a7 */ /* 0x000ea4000802007f */
[----:B--2---:R-:W-:Y:S05]  /*1a320*/  @!P1 BRA `(.L_x_543) ;  /* 0xfffffffc00ec9947 */ /* 0x004fea000383ffff */
[----:B------:R-:W-:Y:S05]  /*1a330*/  BRA `(.L_x_632) ;  /* 0xffffffd400907947 */ /* 0x000fea000383ffff */
.L_x_549:
[----:B-123--:R-:W-:-:S04]  /*1a340*/  MOV R3, UR13 ;  /* 0x0000000d00037c02 */ /* 0x00efc80008000f00 */
[----:B------:R1:W2:Y:S03]  /*1a350*/  SYNCS.PHASECHK.TRANS64.TRYWAIT P1, [R3+URZ+0xb0], R2 ;  /* 0x0000b002030075a7 */ /* 0x0002a6000802017f */
[----:B--2---:R-:W-:Y:S05]  /*1a360*/  @!P1 NANOSLEEP.SYNCS 0x989680 ;  /* 0x009896800000995d */ /* 0x004fea0003900000 */
[----:B------:R-:W2:Y:S02]  /*1a370*/  @!P1 SYNCS.PHASECHK.TRANS64 P1, [R3+URZ+0xb0], R2 ;  /* 0x0000b002030095a7 */ /* 0x000ea4000802007f */
[----:B--2---:R-:W-:Y:S05]  /*1a380*/  @!P1 BRA `(.L_x_549) ;  /* 0xfffffffc00ec9947 */ /* 0x004fea000383ffff */
[----:B------:R-:W-:Y:S05]  /*1a390*/  BRA `(.L_x_633) ;  /* 0xffffffd400e07947 */ /* 0x000fea000383ffff */
.L_x_555:
[----:B-1234-:R-:W-:-:S04]  /*1a3a0*/  MOV R3, UR13 ;  /* 0x0000000d00037c02 */ /* 0x01efc80008000f00 */
[----:B------:R1:W2:Y:S03]  /*1a3b0*/  SYNCS.PHASECHK.TRANS64.TRYWAIT P1, [R3+URZ+0xb8], R2 ;  /* 0x0000b802030075a7 */ /* 0x0002a6000802017f */
[----:B--2---:R-:W-:Y:S05]  /*1a3c0*/  @!P1 NANOSLEEP.SYNCS 0x989680 ;  /* 0x009896800000995d */ /* 0x004fea0003900000 */
[----:B------:R-:W2:Y:S02]  /*1a3d0*/  @!P1 SYNCS.PHASECHK.TRANS64 P1, [R3+URZ+0xb8], R2 ;  /* 0x0000b802030095a7 */ /* 0x000ea4000802007f */
[----:B--2---:R-:W-:Y:S05]  /*1a3e0*/  @!P1 BRA `(.L_x_555) ;  /* 0xfffffffc00ec9947 */ /* 0x004fea000383ffff */
[----:B------:R-:W-:Y:S05]  /*1a3f0*/  BRA `(.L_x_634) ;  /* 0xffffffd800307947 */ /* 0x000fea000383ffff */
.L_x_561:
[----:B-1234-:R-:W-:-:S04]  /*1a400*/  MOV R3, UR13 ;  /* 0x0000000d00037c02 */ /* 0x01efc80008000f00 */
[----:B------:R1:W2:Y:S03]  /*1a410*/  SYNCS.PHASECHK.TRANS64.TRYWAIT P1, [R3+URZ+0xa0], R2 ;  /* 0x0000a002030075a7 */ /* 0x0002a6000802017f */
[----:B--2---:R-:W-:Y:S05]  /*1a420*/  @!P1 NANOSLEEP.SYNCS 0x989680 ;  /* 0x009896800000995d */ /* 0x004fea0003900000 */
[----:B------:R-:W2:Y:S02]  /*1a430*/  @!P1 SYNCS.PHASECHK.TRANS64 P1, [R3+URZ+0xa0], R2 ;  /* 0x0000a002030095a7 */ /* 0x000ea4000802007f */
[----:B--2---:R-:W-:Y:S05]  /*1a440*/  @!P1 BRA `(.L_x_561) ;  /* 0xfffffffc00ec9947 */ /* 0x004fea000383ffff */
[----:B------:R-:W-:Y:S05]  /*1a450*/  BRA `(.L_x_635) ;  /* 0xffffffd800847947 */ /* 0x000fea000383ffff */
.L_x_567:
[----:B-1234-:R-:W-:-:S04]  /*1a460*/  MOV R3, UR13 ;  /* 0x0000000d00037c02 */ /* 0x01efc80008000f00 */
[----:B------:R1:W2:Y:S03]  /*1a470*/  SYNCS.PHASECHK.TRANS64.TRYWAIT P1, [R3+URZ+0xa8], R2 ;  /* 0x0000a802030075a7 */ /* 0x0002a6000802017f */
[----:B--2---:R-:W-:Y:S05]  /*1a480*/  @!P1 NANOSLEEP.SYNCS 0x989680 ;  /* 0x009896800000995d */ /* 0x004fea0003900000 */
[----:B------:R-:W2:Y:S02]  /*1a490*/  @!P1 SYNCS.PHASECHK.TRANS64 P1, [R3+URZ+0xa8], R2 ;  /* 0x0000a802030095a7 */ /* 0x000ea4000802007f */
[----:B--2---:R-:W-:Y:S05]  /*1a4a0*/  @!P1 BRA `(.L_x_567) ;  /* 0xfffffffc00ec9947 */ /* 0x004fea000383ffff */
[----:B------:R-:W-:Y:S05]  /*1a4b0*/  BRA `(.L_x_636) ;  /* 0xffffffd800c87947 */ /* 0x000fea000383ffff */
.L_x_573:
[----:B-1234-:R-:W-:-:S04]  /*1a4c0*/  MOV R3, UR13 ;  /* 0x0000000d00037c02 */ /* 0x01efc80008000f00 */
[----:B------:R1:W2:Y:S03]  /*1a4d0*/  SYNCS.PHASECHK.TRANS64.TRYWAIT P1, [R3+URZ+0xb0], R2 ;  /* 0x0000b002030075a7 */ /* 0x0002a6000802017f */
[----:B--2---:R-:W-:Y:S05]  /*1a4e0*/  @!P1 NANOSLEEP.SYNCS 0x989680 ;  /* 0x009896800000995d */ /* 0x004fea0003900000 */
[----:B------:R-:W2:Y:S02]  /*1a4f0*/  @!P1 SYNCS.PHASECHK.TRANS64 P1, [R3+URZ+0xb0], R2 ;  /* 0x0000b002030095a7 */ /* 0x000ea4000802007f */
[----:B--2---:R-:W-:Y:S05]  /*1a500*/  @!P1 BRA `(.L_x_573) ;  /* 0xfffffffc00ec9947 */ /* 0x004fea000383ffff */
[----:B------:R-:W-:Y:S05]  /*1a510*/  BRA `(.L_x_637) ;  /* 0xffffffdc000c7947 */ /* 0x000fea000383ffff */
.L_x_579:
[----:B-1234-:R-:W-:-:S04]  /*1a520*/  MOV R3, UR13 ;  /* 0x0000000d00037c02 */ /* 0x01efc80008000f00 */
[----:B------:R1:W2:Y:S03]  /*1a530*/  SYNCS.PHASECHK.TRANS64.TRYWAIT P1, [R3+URZ+0xb8], R2 ;  /* 0x0000b802030075a7 */ /* 0x0002a6000802017f */
[----:B--2---:R-:W-:Y:S05]  /*1a540*/  @!P1 NANOSLEEP.SYNCS 0x989680 ;  /* 0x009896800000995d */ /* 0x004fea0003900000 */
[----:B------:R-:W2:Y:S02]  /*1a550*/  @!P1 SYNCS.PHASECHK.TRANS64 P1, [R3+URZ+0xb8], R2 ;  /* 0x0000b802030095a7 */ /* 0x000ea4000802007f */
[----:B--2---:R-:W-:Y:S05]  /*1a560*/  @!P1 BRA `(.L_x_579) ;  /* 0xfffffffc00ec9947 */ /* 0x004fea000383ffff */
[----:B------:R-:W-:Y:S05]  /*1a570*/  BRA `(.L_x_638) ;  /* 0xffffffdc00507947 */ /* 0x000fea000383ffff */
.L_x_591:
[----:B---3--:R3:W4:Y:S02]  /*1a580*/  SYNCS.PHASECHK.TRANS64.TRYWAIT P0, [R0+URZ+0xa0], R3 ;  /* 0x0000a003000075a7 */ /* 0x008724000800017f */
[----:B----4-:R-:W-:Y:S05]  /*1a590*/  @!P0 NANOSLEEP.SYNCS 0x989680 ;  /* 0x009896800000895d */ /* 0x010fea0003900000 */
[----:B------:R-:W4:Y:S02]  /*1a5a0*/  @!P0 SYNCS.PHASECHK.TRANS64 P0, [R0+URZ+0xa0], R3 ;  /* 0x0000a003000085a7 */ /* 0x000f24000800007f */
[----:B----4-:R-:W-:Y:S05]  /*1a5b0*/  @!P0 BRA `(.L_x_591) ;  /* 0xfffffffc00f08947 */ /* 0x010fea000383ffff */
[----:B------:R-:W-:Y:S05]  /*1a5c0*/  BRA `(.L_x_639) ;  /* 0xffffffe400587947 */ /* 0x000fea000383ffff */
.L_x_593:
[----:B----4-:R4:W1:Y:S02]  /*1a5d0*/  SYNCS.PHASECHK.TRANS64.TRYWAIT P0, [R0+URZ+0xa8], R3 ;  /* 0x0000a803000075a7 */ /* 0x010864000800017f */
[----:B-1----:R-:W-:Y:S05]  /*1a5e0*/  @!P0 NANOSLEEP.SYNCS 0x989680 ;  /* 0x009896800000895d */ /* 0x002fea0003900000 */
[----:B------:R-:W1:Y:S02]  /*1a5f0*/  @!P0 SYNCS.PHASECHK.TRANS64 P0, [R0+URZ+0xa8], R3 ;  /* 0x0000a803000085a7 */ /* 0x000e64000800007f */
[----:B-1----:R-:W-:Y:S05]  /*1a600*/  @!P0 BRA `(.L_x_593) ;  /* 0xfffffffc00f08947 */ /* 0x002fea000383ffff */
[----:B------:R-:W-:Y:S05]  /*1a610*/  BRA `(.L_x_640) ;  /* 0xffffffe400547947 */ /* 0x000fea000383ffff */
.L_x_595:
[----:B------:R1:W1:Y:S02]  /*1a620*/  SYNCS.PHASECHK.TRANS64.TRYWAIT P0, [R0+URZ+0xb0], R3 ;  /* 0x0000b003000075a7 */ /* 0x000264000800017f */
[----:B-1----:R-:W-:Y:S05]  /*1a630*/  @!P0 NANOSLEEP.SYNCS 0x989680 ;  /* 0x009896800000895d */ /* 0x002fea0003900000 */
[----:B------:R-:W1:Y:S02]  /*1a640*/  @!P0 SYNCS.PHASECHK.TRANS64 P0, [R0+URZ+0xb0], R3 ;  /* 0x0000b003000085a7 */ /* 0x000e64000800007f */
[----:B-1----:R-:W-:Y:S05]  /*1a650*/  @!P0 BRA `(.L_x_595) ;  /* 0xfffffffc00f08947 */ /* 0x002fea000383ffff */
[----:B------:R-:W-:Y:S05]  /*1a660*/  BRA `(.L_x_641) ;  /* 0xffffffe400507947 */ /* 0x000fea000383ffff */
.L_x_599:
[----:B------:R-:W-:Y:S01]  /*1a670*/  BSSY B1, `(.L_x_642) ;  /* 0x0000006000017945 */ /* 0x000fe20003800000 */
[----:B------:R-:W-:-:S07]  /*1a680*/  MOV R15, 0xffffffff ;  /* 0xffffffff000f7802 */ /* 0x000fce0000000f00 */
[----:B------:R-:W-:Y:S05]  /*1a690*/  WARPSYNC.COLLECTIVE R15, `(.L_x_643) ;  /* 0x000000000f0c7348 */ /* 0x000fea0003c00000 */
[----:B------:R-:W-:Y:S02]  /*1a6a0*/  ELECT P6, UR62, PT ;  /* 0x00000000003e782f */ /* 0x000fe400038c0000 */
[----:B------:R-:W-:Y:S01]  /*1a6b0*/  MOV R14, UR62 ;  /* 0x0000003e000e7c02 */ /* 0x000fe20008000f00 */
[----:B------:R-:W-:Y:S10]  /*1a6c0*/  ENDCOLLECTIVE ;  /* 0x000000000000791b */ /* 0x000ff40003800000 */
.L_x_643:
[----:B------:R-:W-:Y:S05]  /*1a6d0*/  BSYNC B1 ;  /* 0x0000000000017941 */ /* 0x000fea0003800000 */
.L_x_642:
[----:B------:R-:W-:Y:S05]  /*1a6e0*/  BRA `(.L_x_644) ;  /* 0xffffffe400d87947 */ /* 0x000fea000383ffff */
.L_x_602:
[----:B--2---:R2:W3:Y:S02]  /*1a6f0*/  SYNCS.PHASECHK.TRANS64.TRYWAIT P1, [R15+URZ+0x40], R6 ;  /* 0x000040060f0075a7 */ /* 0x0044e4000802017f */
[----:B---3--:R-:W-:Y:S05]  /*1a700*/  @!P1 NANOSLEEP.SYNCS 0x989680 ;  /* 0x009896800000995d */ /* 0x008fea0003900000 */
[----:B------:R-:W3:Y:S02]  /*1a710*/  @!P1 SYNCS.PHASECHK.TRANS64 P1, [R15+URZ+0x40], R6 ;  /* 0x000040060f0095a7 */ /* 0x000ee4000802007f */
[----:B---3--:R-:W-:Y:S05]  /*1a720*/  @!P1 BRA `(.L_x_602) ;  /* 0xfffffffc00f09947 */ /* 0x008fea000383ffff */
[----:B------:R-:W-:Y:S05]  /*1a730*/  BRA `(.L_x_645) ;  /* 0xffffffe8000c7947 */ /* 0x000fea000383ffff */
.L_x_611:
[----:B------:R-:W-:Y:S01]  /*1a740*/  BSSY B0, `(.L_x_646) ;  /* 0x0000006000007945 */ /* 0x000fe20003800000 */
[----:B------:R-:W-:-:S07]  /*1a750*/  MOV R15, 0xffffffff ;  /* 0xffffffff000f7802 */ /* 0x000fce0000000f00 */
[----:B------:R-:W-:Y:S05]  /*1a760*/  WARPSYNC.COLLECTIVE R15, `(.L_x_647) ;  /* 0x000000000f0c7348 */ /* 0x000fea0003c00000 */
[----:B------:R-:W-:Y:S02]  /*1a770*/  ELECT P6, UR62, PT ;  /* 0x00000000003e782f */ /* 0x000fe400038c0000 */
[----:B------:R-:W-:Y:S01]  /*1a780*/  MOV R14, UR62 ;  /* 0x0000003e000e7c02 */ /* 0x000fe20008000f00 */
[----:B------:R-:W-:Y:S10]  /*1a790*/  ENDCOLLECTIVE ;  /* 0x000000000000791b */ /* 0x000ff40003800000 */
.L_x_647:
[----:B------:R-:W-:Y:S05]  /*1a7a0*/  BSYNC B0 ;  /* 0x0000000000007941 */ /* 0x000fea0003800000 */
.L_x_646:
[----:B------:R-:W-:Y:S05]  /*1a7b0*/  BRA `(.L_x_648) ;  /* 0xfffffff000807947 */ /* 0x000fea000383ffff */
.L_x_615:
[----:B-1----:R1:W2:Y:S02]  /*1a7c0*/  SYNCS.PHASECHK.TRANS64.TRYWAIT P0, [R7+URZ], R2 ;  /* 0x00000002070075a7 */ /* 0x0022a4000800017f */
[----:B--2---:R-:W-:Y:S05]  /*1a7d0*/  @!P0 NANOSLEEP.SYNCS 0x989680 ;  /* 0x009896800000895d */ /* 0x004fea0003900000 */
[----:B------:R-:W2:Y:S02]  /*1a7e0*/  @!P0 SYNCS.PHASECHK.TRANS64 P0, [R7+URZ], R2 ;  /* 0x00000002070085a7 */ /* 0x000ea4000800007f */
[----:B--2---:R-:W-:Y:S05]  /*1a7f0*/  @!P0 BRA `(.L_x_615) ;  /* 0xfffffffc00f08947 */ /* 0x004fea000383ffff */
[----:B------:R-:W-:Y:S05]  /*1a800*/  BRA `(.L_x_649) ;  /* 0xfffffff000c47947 */ /* 0x000fea000383ffff */
.L_x_616:
[----:B-1----:R1:W2:Y:S02]  /*1a810*/  SYNCS.PHASECHK.TRANS64.TRYWAIT P0, [R9+URZ], R4 ;  /* 0x00000004090075a7 */ /* 0x0022a4000800017f */
[----:B--2---:R-:W-:Y:S05]  /*1a820*/  @!P0 NANOSLEEP.SYNCS 0x989680 ;  /* 0x009896800000895d */ /* 0x004fea0003900000 */
[----:B------:R-:W2:Y:S02]  /*1a830*/  @!P0 SYNCS.PHASECHK.TRANS64 P0, [R9+URZ], R4 ;  /* 0x00000004090085a7 */ /* 0x000ea4000800007f */
[----:B--2---:R-:W-:Y:S05]  /*1a840*/  @!P0 BRA `(.L_x_616) ;  /* 0xfffffffc00f08947 */ /* 0x004fea000383ffff */
[----:B------:R-:W-:Y:S05]  /*1a850*/  BRA `(.L_x_650) ;  /* 0xfffffff000d47947 */ /* 0x000fea000383ffff */
.L_x_617:
[----:B-1----:R1:W2:Y:S02]  /*1a860*/  SYNCS.PHASECHK.TRANS64.TRYWAIT P0, [R6+URZ], R5 ;  /* 0x00000005060075a7 */ /* 0x0022a4000800017f */
[----:B--2---:R-:W-:Y:S05]  /*1a870*/  @!P0 NANOSLEEP.SYNCS 0x989680 ;  /* 0x009896800000895d */ /* 0x004fea0003900000 */
[----:B------:R-:W2:Y:S02]  /*1a880*/  @!P0 SYNCS.PHASECHK.TRANS64 P0, [R6+URZ], R5 ;  /* 0x00000005060085a7 */ /* 0x000ea4000800007f */
[----:B--2---:R-:W-:Y:S05]  /*1a890*/  @!P0 BRA `(.L_x_617) ;  /* 0xfffffffc00f08947 */ /* 0x004fea000383ffff */
[----:B------:R-:W-:Y:S05]  /*1a8a0*/  BRA `(.L_x_651) ;  /* 0xfffffff000e47947 */ /* 0x000fea000383ffff */
.L_x_618:
[----:B-1----:R1:W2:Y:S02]  /*1a8b0*/  SYNCS.PHASECHK.TRANS64.TRYWAIT P0, [R9+URZ], R4 ;  /* 0x00000004090075a7 */ /* 0x0022a4000800017f */
[----:B--2---:R-:W-:Y:S05]  /*1a8c0*/  @!P0 NANOSLEEP.SYNCS 0x989680 ;  /* 0x009896800000895d */ /* 0x004fea0003900000 */
[----:B------:R-:W2:Y:S02]  /*1a8d0*/  @!P0 SYNCS.PHASECHK.TRANS64 P0, [R9+URZ], R4 ;  /* 0x00000004090085a7 */ /* 0x000ea4000800007f */
[----:B--2---:R-:W-:Y:S05]  /*1a8e0*/  @!P0 BRA `(.L_x_618) ;  /* 0xfffffffc00f08947 */ /* 0x004fea000383ffff */
[----:B------:R-:W-:Y:S05]  /*1a8f0*/  BRA `(.L_x_652) ;  /* 0xfffffff000f47947 */ /* 0x000fea000383ffff */
.L_x_619:
[----:B-1----:R1:W2:Y:S02]  /*1a900*/  SYNCS.PHASECHK.TRANS64.TRYWAIT P0, [R6+URZ], R5 ;  /* 0x00000005060075a7 */ /* 0x0022a4000800017f */
[----:B--2---:R-:W-:Y:S05]  /*1a910*/  @!P0 NANOSLEEP.SYNCS 0x989680 ;  /* 0x009896800000895d */ /* 0x004fea0003900000 */
[----:B------:R-:W2:Y:S02]  /*1a920*/  @!P0 SYNCS.PHASECHK.TRANS64 P0, [R6+URZ], R5 ;  /* 0x00000005060085a7 */ /* 0x000ea4000800007f */
[----:B--2---:R-:W-:Y:S05]  /*1a930*/  @!P0 BRA `(.L_x_619) ;  /* 0xfffffffc00f08947 */ /* 0x004fea000383ffff */
[----:B------:R-:W-:Y:S05]  /*1a940*/  BRA `(.L_x_653) ;  /* 0xfffffff400047947 */ /* 0x000fea000383ffff */
.L_x_620:
[----:B-1----:R1:W2:Y:S02]  /*1a950*/  SYNCS.PHASECHK.TRANS64.TRYWAIT P0, [R9+URZ], R4 ;  /* 0x00000004090075a7 */ /* 0x0022a4000800017f */
[----:B--2---:R-:W-:Y:S05]  /*1a960*/  @!P0 NANOSLEEP.SYNCS 0x989680 ;  /* 0x009896800000895d */ /* 0x004fea0003900000 */
[----:B------:R-:W2:Y:S02]  /*1a970*/  @!P0 SYNCS.PHASECHK.TRANS64 P0, [R9+URZ], R4 ;  /* 0x00000004090085a7 */ /* 0x000ea4000800007f */
[----:B--2---:R-:W-:Y:S05]  /*1a980*/  @!P0 BRA `(.L_x_620) ;  /* 0xfffffffc00f08947 */ /* 0x004fea000383ffff */
[----:B------:R-:W-:Y:S05]  /*1a990*/  BRA `(.L_x_654) ;  /* 0xfffffff400147947 */ /* 0x000fea000383ffff */
.L_x_621:
[----:B--2---:R2:W3:Y:S02]  /*1a9a0*/  SYNCS.PHASECHK.TRANS64.TRYWAIT P0, [R6+URZ], R5 ;  /* 0x00000005060075a7 */ /* 0x0044e4000800017f */
[----:B---3--:R-:W-:Y:S05]  /*1a9b0*/  @!P0 NANOSLEEP.SYNCS 0x989680 ;  /* 0x009896800000895d */ /* 0x008fea0003900000 */
[----:B------:R-:W3:Y:S02]  /*1a9c0*/  @!P0 SYNCS.PHASECHK.TRANS64 P0, [R6+URZ], R5 ;  /* 0x00000005060085a7 */ /* 0x000ee4000800007f */
[----:B---3--:R-:W-:Y:S05]  /*1a9d0*/  @!P0 BRA `(.L_x_621) ;  /* 0xfffffffc00f08947 */ /* 0x008fea000383ffff */
[----:B------:R-:W-:Y:S05]  /*1a9e0*/  BRA `(.L_x_655) ;  /* 0xfffffff4001c7947 */ /* 0x000fea000383ffff */
        .weak           $__internal_0_$__cuda_sm20_rcp_rn_f32_slowpath
        .type           $__internal_0_$__cuda_sm20_rcp_rn_f32_slowpath,@function
        .size           $__internal_0_$__cuda_sm20_rcp_rn_f32_slowpath,(.L_x_661 - $__internal_0_$__cuda_sm20_rcp_rn_f32_slowpath)
$__internal_0_$__cuda_sm20_rcp_rn_f32_slowpath:
[----:B------:R-:W-:Y:S01]  /*1a9f0*/  SHF.L.U32 R3, R0, 0x1, RZ ;  /* 0x0000000100037819 */ /* 0x000fe200000006ff */
[----:B------:R-:W-:Y:S03]  /*1aa00*/  BSSY B0, `(.L_x_656) ;  /* 0x0000030000007945 */ /* 0x000fe60003800000 */
[----:B------:R-:W-:-:S04]  /*1aa10*/  SHF.R.U32.HI R3, RZ, 0x18, R3 ;  /* 0x00000018ff037819 */ /* 0x000fc80000011603 */
[----:B------:R-:W-:-:S13]  /*1aa20*/  ISETP.NE.U32.AND P2, PT, R3, RZ, PT ;  /* 0x000000ff0300720c */ /* 0x000fda0003f45070 */
[----:B------:R-:W-:Y:S05]  /*1aa30*/  @P2 BRA `(.L_x_657) ;  /* 0x0000000000282947 */ /* 0x000fea0003800000 */
[----:B------:R-:W-:-:S04]  /*1aa40*/  SHF.L.U32 R3, R0, 0x1, RZ ;  /* 0x0000000100037819 */ /* 0x000fc800000006ff */
[----:B------:R-:W-:-:S13]  /*1aa50*/  ISETP.NE.AND P2, PT, R3, RZ, PT ;  /* 0x000000ff0300720c */ /* 0x000fda0003f45270 */
[----:B------:R-:W-:Y:S01]  /*1aa60*/  @P2 FFMA R34, R0, 1.84467440737095516160e+19, RZ ;  /* 0x5f80000000222823 */ /* 0x000fe200000000ff */
[----:B------:R-:W-:Y:S08]  /*1aa70*/  @!P2 MUFU.RCP R5, R0 ;  /* 0x000000000005a308 */ /* 0x000ff00000001000 */
[----:B------:R-:W1:Y:S02]  /*1aa80*/  @P2 MUFU.RCP R3, R34 ;  /* 0x0000002200032308 */ /* 0x000e640000001000 */
[----:B-1----:R-:W-:-:S04]  /*1aa90*/  @P2 FFMA R35, R34, R3, -1 ;  /* 0xbf80000022232423 */ /* 0x002fc80000000003 */
[----:B------:R-:W-:-:S04]  /*1aaa0*/  @P2 FADD.FTZ R36, -R35, -RZ ;  /* 0x800000ff23242221 */ /* 0x000fc80000010100 */
[----:B------:R-:W-:-:S04]  /*1aab0*/  @P2 FFMA R3, R3, R36, R3 ;  /* 0x0000002403032223 */ /* 0x000fc80000000003 */
[----:B------:R-:W-:Y:S01]  /*1aac0*/  @P2 FFMA R5, R3, 1.84467440737095516160e+19, RZ ;  /* 0x5f80000003052823 */ /* 0x000fe200000000ff */
[----:B------:R-:W-:Y:S06]  /*1aad0*/  BRA `(.L_x_658) ;  /* 0x0000000000887947 */ /* 0x000fec0003800000 */
.L_x_657:
[----:B------:R-:W-:-:S04]  /*1aae0*/  IADD3 R5, R3, -0xfd, RZ ;  /* 0xffffff0303057810 */ /* 0x000fc80007ffe0ff */
[----:B------:R-:W-:-:S13]  /*1aaf0*/  ISETP.GT.U32.AND P2, PT, R5, 0x1, PT ;  /* 0x000000010500780c */ /* 0x000fda0003f44070 */
[----:B------:R-:W-:Y:S05]  /*1ab00*/  @P2 BRA `(.L_x_659) ;  /* 0x0000000000782947 */ /* 0x000fea0003800000 */
[----:B------:R-:W-:Y:S02]  /*1ab10*/  LOP3.LUT R40, R0, 0x7fffff, RZ, 0xc0, !PT ;  /* 0x007fffff00287812 */ /* 0x000fe400078ec0ff */
[----:B------:R-:W-:Y:S02]  /*1ab20*/  MOV R36, 0x3 ;  /* 0x0000000300247802 */ /* 0x000fe40000000f00 */
[----:B------:R-:W-:Y:S02]  /*1ab30*/  LOP3.LUT R40, R40, 0x3f800000, RZ, 0xfc, !PT ;  /* 0x3f80000028287812 */ /* 0x000fe400078efcff */
[----:B------:R-:W-:Y:S02]  /*1ab40*/  IADD3 R3, R3, -0xfc, RZ ;  /* 0xffffff0403037810 */ /* 0x000fe40007ffe0ff */
[----:B------:R-:W1:Y:S02]  /*1ab50*/  MUFU.RCP R35, R40 ;  /* 0x0000002800237308 */ /* 0x000e640000001000 */
[----:B-1----:R-:W-:-:S04]  /*1ab60*/  FFMA R38, R40, R35, -1 ;  /* 0xbf80000028267423 */ /* 0x002fc80000000023 */
[----:B------:R-:W-:-:S04]  /*1ab70*/  FADD.FTZ R38, -R38, -RZ ;  /* 0x800000ff26267221 */ /* 0x000fc80000010100 */
[CCC-:B------:R-:W-:Y:S01]  /*1ab80*/  FFMA.RM R34, R35.reuse, R38.reuse, R35.reuse ;  /* 0x0000002623227223 */ /* 0x1c0fe20000004023 */
[----:B------:R-:W-:Y:S01]  /*1ab90*/  FFMA.RP R37, R35, R38, R35 ;  /* 0x0000002623257223 */ /* 0x000fe20000008023 */
[----:B------:R-:W-:-:S03]  /*1aba0*/  SHF.L.U32 R35, R36, R5, RZ ;  /* 0x0000000524237219 */ /* 0x000fc600000006ff */
[C---:B------:R-:W-:Y:S02]  /*1abb0*/  LOP3.LUT R38, R34.reuse, 0x7fffff, RZ, 0xc0, !PT ;  /* 0x007fffff22267812 */ /* 0x040fe400078ec0ff */
[----:B------:R-:W-:Y:S02]  /*1abc0*/  FSETP.NEU.FTZ.AND P2, PT, R34, R37, PT ;  /* 0x000000252200720b */ /* 0x000fe40003f5d000 */
[----:B------:R-:W-:Y:S02]  /*1abd0*/  LOP3.LUT R34, R38, 0x800000, RZ, 0xfc, !PT ;  /* 0x0080000026227812 */ /* 0x000fe400078efcff */
[----:B------:R-:W-:Y:S02]  /*1abe0*/  SEL R36, RZ, 0xffffffff, !P2 ;  /* 0xffffffffff247807 */ /* 0x000fe40005000000 */
[----:B------:R-:W-:Y:S02]  /*1abf0*/  LOP3.LUT R38, R35, R34, RZ, 0xc0, !PT ;  /* 0x0000002223267212 */ /* 0x000fe400078ec0ff */
[----:B------:R-:W-:-:S02]  /*1ac00*/  IADD3 R36, -R36, RZ, RZ ;  /* 0x000000ff24247210 */ /* 0x000fc40007ffe1ff */
[-C--:B------:R-:W-:Y:S02]  /*1ac10*/  SHF.R.U32.HI R38, RZ, R5.reuse, R38 ;  /* 0x00000005ff267219 */ /* 0x080fe40000011626 */
[--C-:B------:R-:W-:Y:S02]  /*1ac20*/  LOP3.LUT P3, RZ, R36, R5, R34.reuse, 0xf8, !PT ;  /* 0x0000000524ff7212 */ /* 0x100fe4000786f822 */
[C---:B------:R-:W-:Y:S02]  /*1ac30*/  LOP3.LUT P2, RZ, R38.reuse, 0x1, RZ, 0xc0, !PT ;  /* 0x0000000126ff7812 */ /* 0x040fe4000784c0ff */
[----:B------:R-:W-:Y:S02]  /*1ac40*/  LOP3.LUT P4, RZ, R38, 0x2, RZ, 0xc0, !PT ;  /* 0x0000000226ff7812 */ /* 0x000fe4000788c0ff */
[----:B------:R-:W-:Y:S02]  /*1ac50*/  SHF.R.U32.HI R3, RZ, R3, R34 ;  /* 0x00000003ff037219 */ /* 0x000fe40000011622 */
[----:B------:R-:W-:-:S02]  /*1ac60*/  PLOP3.LUT P2, PT, P2, P3, P4, 0xe0, 0x0 ;  /* 0x000000000000781c */ /* 0x000fc40001747c40 */
[----:B------:R-:W-:Y:S02]  /*1ac70*/  LOP3.LUT P3, RZ, R0, 0x7fffff, RZ, 0xc0, !PT ;  /* 0x007fffff00ff7812 */ /* 0x000fe4000786c0ff */
[----:B------:R-:W-:-:S04]  /*1ac80*/  SEL R5, RZ, 0x1, !P2 ;  /* 0x00000001ff057807 */ /* 0x000fc80005000000 */
[----:B------:R-:W-:-:S04]  /*1ac90*/  IADD3 R5, -R5, RZ, RZ ;  /* 0x000000ff05057210 */ /* 0x000fc80007ffe1ff */
[----:B------:R-:W-:-:S13]  /*1aca0*/  ISETP.GE.AND P2, PT, R5, RZ, PT ;  /* 0x000000ff0500720c */ /* 0x000fda0003f46270 */
[----:B------:R-:W-:-:S04]  /*1acb0*/  @!P2 IADD3 R3, R3, 0x1, RZ ;  /* 0x000000010303a810 */ /* 0x000fc80007ffe0ff */
[----:B------:R-:W-:-:S04]  /*1acc0*/  @!P3 SHF.L.U32 R3, R3, 0x1, RZ ;  /* 0x000000010303b819 */ /* 0x000fc800000006ff */
[----:B------:R-:W-:Y:S01]  /*1acd0*/  LOP3.LUT R5, R3, 0x80000000, R0, 0xf8, !PT ;  /* 0x8000000003057812 */ /* 0x000fe200078ef800 */
[----:B------:R-:W-:Y:S06]  /*1ace0*/  BRA `(.L_x_658) ;  /* 0x0000000000047947 */ /* 0x000fec0003800000 */
.L_x_659:
[----:B------:R1:W2:Y:S02]  /*1acf0*/  MUFU.RCP R5, R0 ;  /* 0x0000000000057308 */ /* 0x0002a40000001000 */
.L_x_658:
[----:B------:R-:W-:Y:S05]  /*1ad00*/  BSYNC B0 ;  /* 0x0000000000007941 */ /* 0x000fea0003800000 */
.L_x_656:
[----:B-12---:R-:W-:Y:S02]  /*1ad10*/  MOV R0, R5 ;  /* 0x0000000500007202 */ /* 0x006fe40000000f00 */
[----:B------:R-:W-:-:S04]  /*1ad20*/  MOV R5, 0x0 ;  /* 0x0000000000057802 */ /* 0x000fc80000000f00 */
[----:B------:R-:W-:Y:S05]  /*1ad30*/  RET.REL.NODEC R4 `(_ZN7cutlass13device_kernelINS_4gemm6kernel13GemmUniversalIN4cute5tupleIJiiiiEEENS1_10collective13CollectiveMmaINS1_37MainloopSm90TmaGmmaWarpSpecializedFP8ILi8ENS5_IJNS4_1CILi1EEESB_SB_EEENS1_35KernelTmaWarpSpecializedCooperativeEEENS5_IJNSA_ILi128EEENSA_ILi256EEENSA_ILi64EEEEEENS_12float_e4m3_tENS5_IJlSB_lEEESJ_SK_NS4_8TiledMMAINS4_8MMA_AtomIJNS4_4SM904GMMA31MMA_64x256x32_F32E4M3E4M3_SS_TNILNSO_7ScaleInE1ELSQ_1EEEEEENS4_6LayoutINS5_IJNSA_ILi2EEESB_SB_EEENS5_IJSB_NSA_ILi0EEESW_EEEEENS5_IJNS4_10UnderscoreESZ_SZ_EEEEENS4_13SM90_TMA_LOADENS4_14ComposedLayoutINS4_7SwizzleILi2ELi4ELi3EEENS4_18smem_ptr_flag_bitsILi8EEENST_INS5_IJNSA_ILi8EEESH_EEENS5_IJSH_SB_EEEEEEEvNS4_8identityES12_S1C_vS1D_EENS_8epilogue10collective18CollectiveEpilogueINS1F_22Sm90TmaWarpSpecializedILi4ELi2ELi16ELb0ELb0EEEJSI_NS5_IJSF_NSA_ILi32EEEEEESJ_SK_SJ_SK_NS1F_6fusion15FusionCallbacksIS1J_NS1M_13LinCombEltActINS1F_6thread7SigmoidESJ_fSJ_fLNS_15FloatRoundStyleE2EEESI_S1L_JEEES12_NS13_INS14_ILi1ELi4ELi3EEES17_NST_INS5_IJS18_S1K_EEENS5_IJS1K_SB_EEEEEEENS4_39AutoVectorizingCopyWithAssumedAlignmentILi128EEENS4_14SM90_TMA_STOREES1Y_S20_NS4_9Copy_AtomIJNS4_17SM90_U32x4_STSM_NENS_6half_tEEEEvEEEvvEEEEvNT_6ParamsE) ;  /* 0xfffffe5004b07950 */ /* 0x000fea0003c3ffff */
.L_x_660:
[----:B------:R-:W-:-:S00]  /*1ad40*/  BRA `(.L_x_660) ;  /* 0xfffffffc00fc7947 */ /* 0x000fc0000383ffff */
[----:B------:R-:W-:-:S00]  /*1ad50*/  NOP ;  /* 0x0000000000007918 */ /* 0x000fc00000000000 */
        /* <DEDUP_REMOVED lines=10> */
.L_x_661:


//--------------------- .nv.global.init           --------------------------
	.section	.nv.global.init,"aw",@progbits
.nv.global.init:
	.type		$str$24,@object
	.size		$str$24,($str$25 - $str$24)
$str$24:
        /*0000*/ 	.byte	0x28, 0x61, 0x64, 0x64, 0x72, 0x65, 0x73, 0x73, 0x20, 0x26, 0x20, 0x6d, 0x61, 0x73, 0x6b, 0x29
        /*0010*/ 	.byte	0x20, 0x3d, 0x3d, 0x20, 0x30, 0x00
	.type		$str$25,@object
	.size		$str$25,(__unnamed_1 - $str$25)
$str$25:
        /*0016*/ 	.byte	0x2f, 0x74, 0x6d, 0x70, 0x2f, 0x63, 0x75, 0x74, 0x6c, 0x61, 0x73, 0x73, 0x5f, 0x73, 0x77, 0x65
        /*0026*/ 	.byte	0x65, 0x70, 0x5f, 0x73, 0x72, 0x63, 0x2f, 0x69, 0x6e, 0x63, 0x6c, 0x75, 0x64, 0x65, 0x2f, 0x63
        /*0036*/ 	.byte	0x75, 0x74, 0x65, 0x2f, 0x70, 0x6f, 0x69, 0x6e, 0x74, 0x65, 0x72, 0x5f, 0x66, 0x6c, 0x61, 0x67
        /*0046*/ 	.byte	0x67, 0x65, 0x64, 0x2e, 0x68, 0x70, 0x70, 0x00
	.type		__unnamed_1,@object
	.size		__unnamed_1,(__unnamed_2 - __unnamed_1)
__unnamed_1:
        /* <DEDUP_REMOVED lines=28> */
        /*020e*/ 	.byte	0x3a, 0x43, 0x3c, 0x34, 0x30, 0x39, 0x36, 0x3e, 0x3e, 0x3e, 0x3e, 0x3e, 0x5d, 0x00
	.type		__unnamed_2,@object
	.size		__unnamed_2,(.L_1 - __unnamed_2)
__unnamed_2:
        /* <DEDUP_REMOVED lines=29> */
.L_1:


//--------------------- .nv.shared._ZN7cutlass13device_kernelINS_4gemm6kernel13GemmUniversalIN4cute5tupleIJiiiiEEENS1_10collective13CollectiveMmaINS1_37MainloopSm90TmaGmmaWarpSpecializedFP8ILi8ENS5_IJNS4_1CILi1EEESB_SB_EEENS1_35KernelTmaWarpSpecializedCooperativeEEENS5_IJNSA_ILi128EEENSA_ILi256EEENSA_ILi64EEEEEENS_12float_e4m3_tENS5_IJlSB_lEEESJ_SK_NS4_8TiledMMAINS4_8MMA_AtomIJNS4_4SM904GMMA31MMA_64x256x32_F32E4M3E4M3_SS_TNILNSO_7ScaleInE1ELSQ_1EEEEEENS4_6LayoutINS5_IJNSA_ILi2EEESB_SB_EEENS5_IJSB_NSA_ILi0EEESW_EEEEENS5_IJNS4_10UnderscoreESZ_SZ_EEEEENS4_13SM90_TMA_LOADENS4_14ComposedLayoutINS4_7SwizzleILi2ELi4ELi3EEENS4_18smem_ptr_flag_bitsILi8EEENST_INS5_IJNSA_ILi8EEESH_EEENS5_IJSH_SB_EEEEEEEvNS4_8identityES12_S1C_vS1D_EENS_8epilogue10collective18CollectiveEpilogueINS1F_22Sm90TmaWarpSpecializedILi4ELi2ELi16ELb0ELb0EEEJSI_NS5_IJSF_NSA_ILi32EEEEEESJ_SK_SJ_SK_NS1F_6fusion15FusionCallbacksIS1J_NS1M_13LinCombEltActINS1F_6thread7SigmoidESJ_fSJ_fLNS_15FloatRoundStyleE2EEESI_S1L_JEEES12_NS13_INS14_ILi1ELi4ELi3EEES17_NST_INS5_IJS18_S1K_EEENS5_IJS1K_SB_EEEEEEENS4_39AutoVectorizingCopyWithAssumedAlignmentILi128EEENS4_14SM90_TMA_STOREES1Y_S20_NS4_9Copy_AtomIJNS4_17SM90_U32x4_STSM_NENS_6half_tEEEEvEEEvvEEEEvNT_6ParamsE --------------------------
	.section	.nv.shared._ZN7cutlass13device_kernelINS_4gemm6kernel13GemmUniversalIN4cute5tupleIJiiiiEEENS1_10collective13CollectiveMmaINS1_37MainloopSm90TmaGmmaWarpSpecializedFP8ILi8ENS5_IJNS4_1CILi1EEESB_SB_EEENS1_35KernelTmaWarpSpecializedCooperativeEEENS5_IJNSA_ILi128EEENSA_ILi256EEENSA_ILi64EEEEEENS_12float_e4m3_tENS5_IJlSB_lEEESJ_SK_NS4_8TiledMMAINS4_8MMA_AtomIJNS4_4SM904GMMA31MMA_64x256x32_F32E4M3E4M3_SS_TNILNSO_7ScaleInE1ELSQ_1EEEEEENS4_6LayoutINS5_IJNSA_ILi2EEESB_SB_EEENS5_IJSB_NSA_ILi0EEESW_EEEEENS5_IJNS4_10UnderscoreESZ_SZ_EEEEENS4_13SM90_TMA_LOADENS4_14ComposedLayoutINS4_7SwizzleILi2ELi4ELi3EEENS4_18smem_ptr_flag_bitsILi8EEENST_INS5_IJNSA_ILi8EEESH_EEENS5_IJSH_SB_EEEEEEEvNS4_8identityES12_S1C_vS1D_EENS_8epilogue10collective18CollectiveEpilogueINS1F_22Sm90TmaWarpSpecializedILi4ELi2ELi16ELb0ELb0EEEJSI_NS5_IJSF_NSA_ILi32EEEEEESJ_SK_SJ_SK_NS1F_6fusion15FusionCallbacksIS1J_NS1M_13LinCombEltActINS1F_6thread7SigmoidESJ_fSJ_fLNS_15FloatRoundStyleE2EEESI_S1L_JEEES12_NS13_INS14_ILi1ELi4ELi3EEES17_NST_INS5_IJS18_S1K_EEENS5_IJS1K_SB_EEEEEEENS4_39AutoVectorizingCopyWithAssumedAlignmentILi128EEENS4_14SM90_TMA_STOREES1Y_S20_NS4_9Copy_AtomIJNS4_17SM90_U32x4_STSM_NENS_6half_tEEEEvEEEvvEEEEvNT_6ParamsE,"aw",@nobits
	.sectionflags	@""
	.align	16
	.zero		1024


//--------------------- .nv.shared.reserved.0     --------------------------
	.section	.nv.shared.reserved.0,"aw",@nobits
	.weak		__nv_reservedSMEM_offset_0_alias
	.size		__nv_reservedSMEM_offset_0_alias, 0, 0
	.other		__nv_reservedSMEM_offset_0_alias,@"STO_CUDA_RESERVED_SHARED STV_DEFAULT"
__nv_reservedSMEM_offset_0_alias:
	.zero		0


//--------------------- .nv.global                --------------------------
	.section	.nv.global,"aw",@nobits
.nv.global:
	.type		_ZN39_INTERNAL_3cb0444a_4_k_cu_8f25b5b4_27914cute1_E,@object
	.size		_ZN39_INTERNAL_3cb0444a_4_k_cu_8f25b5b4_27914cute1_E,(_ZN39_INTERNAL_3cb0444a_4_k_cu_8f25b5b4_27914cuda3std3__45__cpo6cbeginE - _ZN39_INTERNAL_3cb0444a_4_k_cu_8f25b5b4_27914cute1_E)
_ZN39_INTERNAL_3cb0444a_4_k_cu_8f25b5b4_27914cute1_E:
	.zero		1
	.type		_ZN39_INTERNAL_3cb0444a_4_k_cu_8f25b5b4_27914cuda3std3__45__cpo6cbeginE,@object
	.size		_ZN39_INTERNAL_3cb0444a_4_k_cu_8f25b5b4_27914cuda3std3__45__cpo6cbeginE,(_ZN39_INTERNAL_3cb0444a_4_k_cu_8f25b5b4_27914cuda3std3__48in_placeE - _ZN39_INTERNAL_3cb0444a_4_k_cu_8f25b5b4_27914cuda3std3__45__cpo6cbeginE)
_ZN39_INTERNAL_3cb0444a_4_k_cu_8f25b5b4_27914cuda3std3__45__cpo6cbeginE:
	.zero		1
	.type		_ZN39_INTERNAL_3cb0444a_4_k_cu_8f25b5b4_27914cuda3std3__48in_placeE,@object
	.size		_ZN39_INTERNAL_3cb0444a_4_k_cu_8f25b5b4_27914cuda3std3__48in_placeE,(_ZN39_INTERNAL_3cb0444a_4_k_cu_8f25b5b4_27914cuda3std6ranges3__45__cpo9iter_moveE - _ZN39_INTERNAL_3cb0444a_4_k_cu_8f25b5b4_27914cuda3std3__48in_placeE)
_ZN39_INTERNAL_3cb0444a_4_k_cu_8f25b5b4_27914cuda3std3__48in_placeE:
	.zero		1
	.type		_ZN39_INTERNAL_3cb0444a_4_k_cu_8f25b5b4_27914cuda3std6ranges3__45__cpo9iter_moveE,@object
	.size		_ZN39_INTERNAL_3cb0444a_4_k_cu_8f25b5b4_27914cuda3std6ranges3__45__cpo9iter_moveE,(_ZN39_INTERNAL_3cb0444a_4_k_cu_8f25b5b4_27914cuda3std3__45__cpo5beginE - _ZN39_INTERNAL_3cb0444a_4_k_cu_8f25b5b4_27914cuda3std6ranges3__45__cpo9iter_moveE)
_ZN39_INTERNAL_3cb0444a_4_k_cu_8f25b5b4_27914cuda3std6ranges3__45__cpo9iter_moveE:
	.zero		1
	.type		_ZN39_INTERNAL_3cb0444a_4_k_cu_8f25b5b4_27914cuda3std3__45__cpo5beginE,@object
	.size		_ZN39_INTERNAL_3cb0444a_4_k_cu_8f25b5b4_27914cuda3std3__45__cpo5beginE,(_ZN39_INTERNAL_3cb0444a_4_k_cu_8f25b5b4_27914cuda3std3__441_GLOBAL__N__3cb0444a_4_k_cu_8f25b5b4_27916ignoreE - _ZN39_INTERNAL_3cb0444a_4_k_cu_8f25b5b4_27914cuda3std3__45__cpo5beginE)
_ZN39_INTERNAL_3cb0444a_4_k_cu_8f25b5b4_27914cuda3std3__45__cpo5beginE:
	.zero		1
	.type		_ZN39_INTERNAL_3cb0444a_4_k_cu_8f25b5b4_27914cuda3std3__441_GLOBAL__N__3cb0444a_4_k_cu_8f25b5b4_27916ignoreE,@object
	.size		_ZN39_INTERNAL_3cb0444a_4_k_cu_8f25b5b4_27914cuda3std3__441_GLOBAL__N__3cb0444a_4_k_cu_8f25b5b4_27916ignoreE,(_ZN39_INTERNAL_3cb0444a_4_k_cu_8f25b5b4_27914cute7productE - _ZN39_INTERNAL_3cb0444a_4_k_cu_8f25b5b4_27914cuda3std3__441_GLOBAL__N__3cb0444a_4_k_cu_8f25b5b4_27916ignoreE)
_ZN39_INTERNAL_3cb0444a_4_k_cu_8f25b5b4_27914cuda3std3__441_GLOBAL__N__3cb0444a_4_k_cu_8f25b5b4_27916ignoreE:
	.zero		1
	.type		_ZN39_INTERNAL_3cb0444a_4_k_cu_8f25b5b4_27914cute7productE,@object
	.size		_ZN39_INTERNAL_3cb0444a_4_k_cu_8f25b5b4_27914cute7productE,(_ZN39_INTERNAL_3cb0444a_4_k_cu_8f25b5b4_27914cuda3std3__45__cpo3endE - _ZN39_INTERNAL_3cb0444a_4_k_cu_8f25b5b4_27914cute7productE)
_ZN39_INTERNAL_3cb0444a_4_k_cu_8f25b5b4_27914cute7productE:
	.zero		1
	.type		_ZN39_INTERNAL_3cb0444a_4_k_cu_8f25b5b4_27914cuda3std3__45__cpo3endE,@object
	.size		_ZN39_INTERNAL_3cb0444a_4_k_cu_8f25b5b4_27914cuda3std3__45__cpo3endE,(_ZN39_INTERNAL_3cb0444a_4_k_cu_8f25b5b4_27914cuda3std3__419piecewise_constructE - _ZN39_INTERNAL_3cb0444a_4_k_cu_8f25b5b4_27914cuda3std3__45__cpo3endE)
_ZN39_INTERNAL_3cb0444a_4_k_cu_8f25b5b4_27914cuda3std3__45__cpo3endE:
	.zero		1
	.type		_ZN39_INTERNAL_3cb0444a_4_k_cu_8f25b5b4_27914cuda3std3__419piecewise_constructE,@object
	.size		_ZN39_INTERNAL_3cb0444a_4_k_cu_8f25b5b4_27914cuda3std3__419piecewise_constructE,(_ZN39_INTERNAL_3cb0444a_4_k_cu_8f25b5b4_27914cuda3std3__45__cpo4cendE - _ZN39_INTERNAL_3cb0444a_4_k_cu_8f25b5b4_27914cuda3std3__419piecewise_constructE)
_ZN39_INTERNAL_3cb0444a_4_k_cu_8f25b5b4_27914cuda3std3__419piecewise_constructE:
	.zero		1
	.type		_ZN39_INTERNAL_3cb0444a_4_k_cu_8f25b5b4_27914cuda3std3__45__cpo4cendE,@object
	.size		_ZN39_INTERNAL_3cb0444a_4_k_cu_8f25b5b4_27914cuda3std3__45__cpo4cendE,(_ZN39_INTERNAL_3cb0444a_4_k_cu_8f25b5b4_27914cuda3std6ranges3__45__cpo4swapE - _ZN39_INTERNAL_3cb0444a_4_k_cu_8f25b5b4_27914cuda3std3__45__cpo4cendE)
_ZN39_INTERNAL_3cb0444a_4_k_cu_8f25b5b4_27914cuda3std3__45__cpo4cendE:
	.zero		1
	.type		_ZN39_INTERNAL_3cb0444a_4_k_cu_8f25b5b4_27914cuda3std6ranges3__45__cpo4swapE,@object
	.size		_ZN39_INTERNAL_3cb0444a_4_k_cu_8f25b5b4_27914cuda3std6ranges3__45__cpo4swapE,(.L_9 - _ZN39_INTERNAL_3cb0444a_4_k_cu_8f25b5b4_27914cuda3std6ranges3__45__cpo4swapE)
_ZN39_INTERNAL_3cb0444a_4_k_cu_8f25b5b4_27914cuda3std6ranges3__45__cpo4swapE:
	.zero		1
.L_9:


//--------------------- .nv.constant0._ZN7cutlass13device_kernelINS_4gemm6kernel13GemmUniversalIN4cute5tupleIJiiiiEEENS1_10collective13CollectiveMmaINS1_37MainloopSm90TmaGmmaWarpSpecializedFP8ILi8ENS5_IJNS4_1CILi1EEESB_SB_EEENS1_35KernelTmaWarpSpecializedCooperativeEEENS5_IJNSA_ILi128EEENSA_ILi256EEENSA_ILi64EEEEEENS_12float_e4m3_tENS5_IJlSB_lEEESJ_SK_NS4_8TiledMMAINS4_8MMA_AtomIJNS4_4SM904GMMA31MMA_64x256x32_F32E4M3E4M3_SS_TNILNSO_7ScaleInE1ELSQ_1EEEEEENS4_6LayoutINS5_IJNSA_ILi2EEESB_SB_EEENS5_IJSB_NSA_ILi0EEESW_EEEEENS5_IJNS4_10UnderscoreESZ_SZ_EEEEENS4_13SM90_TMA_LOADENS4_14ComposedLayoutINS4_7SwizzleILi2ELi4ELi3EEENS4_18smem_ptr_flag_bitsILi8EEENST_INS5_IJNSA_ILi8EEESH_EEENS5_IJSH_SB_EEEEEEEvNS4_8identityES12_S1C_vS1D_EENS_8epilogue10collective18CollectiveEpilogueINS1F_22Sm90TmaWarpSpecializedILi4ELi2ELi16ELb0ELb0EEEJSI_NS5_IJSF_NSA_ILi32EEEEEESJ_SK_SJ_SK_NS1F_6fusion15FusionCallbacksIS1J_NS1M_13LinCombEltActINS1F_6thread7SigmoidESJ_fSJ_fLNS_15FloatRoundStyleE2EEESI_S1L_JEEES12_NS13_INS14_ILi1ELi4ELi3EEES17_NST_INS5_IJS18_S1K_EEENS5_IJS1K_SB_EEEEEEENS4_39AutoVectorizingCopyWithAssumedAlignmentILi128EEENS4_14SM90_TMA_STOREES1Y_S20_NS4_9Copy_AtomIJNS4_17SM90_U32x4_STSM_NENS_6half_tEEEEvEEEvvEEEEvNT_6ParamsE --------------------------
	.section	.nv.constant0._ZN7cutlass13device_kernelINS_4gemm6kernel13GemmUniversalIN4cute5tupleIJiiiiEEENS1_10collective13CollectiveMmaINS1_37MainloopSm90TmaGmmaWarpSpecializedFP8ILi8ENS5_IJNS4_1CILi1EEESB_SB_EEENS1_35KernelTmaWarpSpecializedCooperativeEEENS5_IJNSA_ILi128EEENSA_ILi256EEENSA_ILi64EEEEEENS_12float_e4m3_tENS5_IJlSB_lEEESJ_SK_NS4_8TiledMMAINS4_8MMA_AtomIJNS4_4SM904GMMA31MMA_64x256x32_F32E4M3E4M3_SS_TNILNSO_7ScaleInE1ELSQ_1EEEEEENS4_6LayoutINS5_IJNSA_ILi2EEESB_SB_EEENS5_IJSB_NSA_ILi0EEESW_EEEEENS5_IJNS4_10UnderscoreESZ_SZ_EEEEENS4_13SM90_TMA_LOADENS4_14ComposedLayoutINS4_7SwizzleILi2ELi4ELi3EEENS4_18smem_ptr_flag_bitsILi8EEENST_INS5_IJNSA_ILi8EEESH_EEENS5_IJSH_SB_EEEEEEEvNS4_8identityES12_S1C_vS1D_EENS_8epilogue10collective18CollectiveEpilogueINS1F_22Sm90TmaWarpSpecializedILi4ELi2ELi16ELb0ELb0EEEJSI_NS5_IJSF_NSA_ILi32EEEEEESJ_SK_SJ_SK_NS1F_6fusion15FusionCallbacksIS1J_NS1M_13LinCombEltActINS1F_6thread7SigmoidESJ_fSJ_fLNS_15FloatRoundStyleE2EEESI_S1L_JEEES12_NS13_INS14_ILi1ELi4ELi3EEES17_NST_INS5_IJS18_S1K_EEENS5_IJS1K_SB_EEEEEEENS4_39AutoVectorizingCopyWithAssumedAlignmentILi128EEENS4_14SM90_TMA_STOREES1Y_S20_NS4_9Copy_AtomIJNS4_17SM90_U32x4_STSM_NENS_6half_tEEEEvEEEvvEEEEvNT_6ParamsE,"a",@progbits
	.sectionflags	@""
	.align	4
.nv.constant0._ZN7cutlass13device_kernelINS_4gemm6kernel13GemmUniversalIN4cute5tupleIJiiiiEEENS1_10collective13CollectiveMmaINS1_37MainloopSm90TmaGmmaWarpSpecializedFP8ILi8ENS5_IJNS4_1CILi1EEESB_SB_EEENS1_35KernelTmaWarpSpecializedCooperativeEEENS5_IJNSA_ILi128EEENSA_ILi256EEENSA_ILi64EEEEEENS_12float_e4m3_tENS5_IJlSB_lEEESJ_SK_NS4_8TiledMMAINS4_8MMA_AtomIJNS4_4SM904GMMA31MMA_64x256x32_F32E4M3E4M3_SS_TNILNSO_7ScaleInE1ELSQ_1EEEEEENS4_6LayoutINS5_IJNSA_ILi2EEESB_SB_EEENS5_IJSB_NSA_ILi0EEESW_EEEEENS5_IJNS4_10UnderscoreESZ_SZ_EEEEENS4_13SM90_TMA_LOADENS4_14ComposedLayoutINS4_7SwizzleILi2ELi4ELi3EEENS4_18smem_ptr_flag_bitsILi8EEENST_INS5_IJNSA_ILi8EEESH_EEENS5_IJSH_SB_EEEEEEEvNS4_8identityES12_S1C_vS1D_EENS_8epilogue10collective18CollectiveEpilogueINS1F_22Sm90TmaWarpSpecializedILi4ELi2ELi16ELb0ELb0EEEJSI_NS5_IJSF_NSA_ILi32EEEEEESJ_SK_SJ_SK_NS1F_6fusion15FusionCallbacksIS1J_NS1M_13LinCombEltActINS1F_6thread7SigmoidESJ_fSJ_fLNS_15FloatRoundStyleE2EEESI_S1L_JEEES12_NS13_INS14_ILi1ELi4ELi3EEES17_NST_INS5_IJS18_S1K_EEENS5_IJS1K_SB_EEEEEEENS4_39AutoVectorizingCopyWithAssumedAlignmentILi128EEENS4_14SM90_TMA_STOREES1Y_S20_NS4_9Copy_AtomIJNS4_17SM90_U32x4_STSM_NENS_6half_tEEEEvEEEvvEEEEvNT_6ParamsE:
	.zero		2432


//--------------------- SYMBOLS --------------------------

	.type		.nv.reservedSmem.offset0,@object
	.size		.nv.reservedSmem.offset0,0x4
	.type		__assertfail,@function
